	.target	sm_100a

	.elftype	@"ET_EXEC"


//--------------------- .note.nv.tkinfo           --------------------------
	.section	.note.nv.tkinfo,"",@"SHT_NOTE"
	.sectionflags	@"SHF_NOTE_NV_TKINFO"
	.tkinfo
        /*0018*/ 	.word	0x00000002
        /*0030*/ 	.string	""
        /*0030*/ 	.string	"ptxas"
        /*0030*/ 	.string	"Cuda compilation tools, release 13.0, V13.0.88"
        /*0030*/ 	.string	"Build cuda_13.0.r13.0/compiler.36424714_0"
        /*0030*/ 	.string	"-arch sm_100a -m 64 "



//--------------------- .note.nv.cuinfo           --------------------------
	.section	.note.nv.cuinfo,"",@"SHT_NOTE"
	.sectionflags	@"SHF_NOTE_NV_CUINFO"
        /*0018*/ 	.short	0x0002
        /*001a*/ 	.short	0x0064
        /*001c*/ 	.short	0x0082
	.zero		2


//--------------------- .nv.info                  --------------------------
	.section	.nv.info,"",@"SHT_CUDA_INFO"
	.align	4


	//----- nvinfo : EIATTR_REGCOUNT
	.align		4
        /*0000*/ 	.byte	0x04, 0x2f
        /*0002*/ 	.short	(.L_19 - .L_18)
	.align		4
.L_18:
        /*0004*/ 	.word	index@(_ZN7cutlass13device_kernelINS_4conv6kernel13ConvUniversalINS1_16ConvProblemShapeILNS1_8OperatorE0ELi3EEENS1_10collective14CollectiveConvINS1_47MainloopSm100TmaUmmaWarpSpecializedImplicitGemmILS5_0ELi72ELi3ELi1ELi2EN4cute5tupleIJNSA_1CILi2EEENSC_ILi1EEESE_EEEEENSB_IJNSC_ILi128EEENSC_ILi64EEENSB_IJNSC_ILi32EEEEEEEEENS_12float_e4m3_tESM_NSA_8TiledMMAINSA_8MMA_AtomIJNSA_10MMA_TraitsINSA_25SM100_MMA_F8F6F4_2x1SM_SSEJSM_SM_fSH_SI_NSA_17integral_constantINSA_4UMMA5MajorELST_0EEESU_NSR_INSS_7ScaleInELSV_0EEESW_EEEEEENSA_6LayoutINSB_IJSE_SE_SE_EEENSB_IJNSC_ILi0EEES11_S11_EEEEENSB_IJNSA_10UnderscoreES14_S14_EEEEENS7_6detail27Sm100ImplicitGemmTileTraitsINSA_25SM100_TMA_2SM_LOAD_IM2COLENSA_14ComposedLayoutINSA_7SwizzleILi1ELi4ELi3EEENSA_18smem_ptr_flag_bitsILi8EEENSZ_INSB_IJNSC_ILi8EEESJ_EEENSB_IJSJ_SE_EEEEEEEvEENS18_INSA_18SM100_TMA_2SM_LOADES1J_vEEEENS_8epilogue10collective18CollectiveEpilogueINS1O_23Sm100TmaWarpSpecializedILi1ELi1ELi32ELb0ELb0EEEJNSB_IJSI_SI_SK_EEENSB_IJNSZ_ISI_SE_EES1U_EEESM_NSB_IJNSB_IJllllEEESE_S11_EEESM_S1X_NS1O_6fusion15FusionCallbacksIS1S_NS1Y_17LinearCombinationISM_fSM_fLNS_15FloatRoundStyleE2EEES1T_S1V_JEEENSA_5SM1004TMEM4LOAD26SM100_TMEM_LOAD_32dp32b32xENSA_20SM90_TMA_LOAD_IM2COLENS1A_INS1B_ILi2ELi4ELi3EEES1E_NSZ_INSB_IJS1F_SI_EEENSB_IJSI_SE_EEEEEEENSA_39AutoVectorizingCopyWithAssumedAlignmentILi128EEENSA_21SM90_TMA_STORE_IM2COLES2D_S2F_S2F_EEEvvEEEEvNT_6ParamsE)
        /*0008*/ 	.word	0x0000005b


	//----- nvinfo : EIATTR_FRAME_SIZE
	.align		4
.L_19:
        /*000c*/ 	.byte	0x04, 0x11
        /*000e*/ 	.short	(.L_21 - .L_20)
	.align		4
.L_20:
        /*0010*/ 	.word	index@($__internal_2_$__cuda_sm10x_tcgen05_guardrail_trap_unallocated_columns_being_dealloced)
        /*0014*/ 	.word	0x00000008


	//----- nvinfo : EIATTR_FRAME_SIZE
	.align		4
.L_21:
        /*0018*/ 	.byte	0x04, 0x11
        /*001a*/ 	.short	(.L_23 - .L_22)
	.align		4
.L_22:
        /*001c*/ 	.word	index@($__internal_1_$__cuda_sm10x_tcgen05_guardrail_trap_phase_invalid_during_alloc)
        /*0020*/ 	.word	0x00000008


	//----- nvinfo : EIATTR_FRAME_SIZE
	.align		4
.L_23:
        /*0024*/ 	.byte	0x04, 0x11
        /*0026*/ 	.short	(.L_25 - .L_24)
	.align		4
.L_24:
        /*0028*/ 	.word	index@($__internal_0_$__cuda_sm10x_tcgen05_guardrail_trap_col_being_dealloced_not_returned_by_alloc)
        /*002c*/ 	.word	0x00000008


	//----- nvinfo : EIATTR_FRAME_SIZE
	.align		4
.L_25:
        /*0030*/ 	.byte	0x04, 0x11
        /*0032*/ 	.short	(.L_27 - .L_26)
	.align		4
.L_26:
        /*0034*/ 	.word	index@(_ZN7cutlass13device_kernelINS_4conv6kernel13ConvUniversalINS1_16ConvProblemShapeILNS1_8OperatorE0ELi3EEENS1_10collective14CollectiveConvINS1_47MainloopSm100TmaUmmaWarpSpecializedImplicitGemmILS5_0ELi72ELi3ELi1ELi2EN4cute5tupleIJNSA_1CILi2EEENSC_ILi1EEESE_EEEEENSB_IJNSC_ILi128EEENSC_ILi64EEENSB_IJNSC_ILi32EEEEEEEEENS_12float_e4m3_tESM_NSA_8TiledMMAINSA_8MMA_AtomIJNSA_10MMA_TraitsINSA_25SM100_MMA_F8F6F4_2x1SM_SSEJSM_SM_fSH_SI_NSA_17integral_constantINSA_4UMMA5MajorELST_0EEESU_NSR_INSS_7ScaleInELSV_0EEESW_EEEEEENSA_6LayoutINSB_IJSE_SE_SE_EEENSB_IJNSC_ILi0EEES11_S11_EEEEENSB_IJNSA_10UnderscoreES14_S14_EEEEENS7_6detail27Sm100ImplicitGemmTileTraitsINSA_25SM100_TMA_2SM_LOAD_IM2COLENSA_14ComposedLayoutINSA_7SwizzleILi1ELi4ELi3EEENSA_18smem_ptr_flag_bitsILi8EEENSZ_INSB_IJNSC_ILi8EEESJ_EEENSB_IJSJ_SE_EEEEEEEvEENS18_INSA_18SM100_TMA_2SM_LOADES1J_vEEEENS_8epilogue10collective18CollectiveEpilogueINS1O_23Sm100TmaWarpSpecializedILi1ELi1ELi32ELb0ELb0EEEJNSB_IJSI_SI_SK_EEENSB_IJNSZ_ISI_SE_EES1U_EEESM_NSB_IJNSB_IJllllEEESE_S11_EEESM_S1X_NS1O_6fusion15FusionCallbacksIS1S_NS1Y_17LinearCombinationISM_fSM_fLNS_15FloatRoundStyleE2EEES1T_S1V_JEEENSA_5SM1004TMEM4LOAD26SM100_TMEM_LOAD_32dp32b32xENSA_20SM90_TMA_LOAD_IM2COLENS1A_INS1B_ILi2ELi4ELi3EEES1E_NSZ_INSB_IJS1F_SI_EEENSB_IJSI_SE_EEEEEEENSA_39AutoVectorizingCopyWithAssumedAlignmentILi128EEENSA_21SM90_TMA_STORE_IM2COLES2D_S2F_S2F_EEEvvEEEEvNT_6ParamsE)
        /*0038*/ 	.word	0x00000008


	//----- nvinfo : EIATTR_MIN_STACK_SIZE
	.align		4
.L_27:
        /*003c*/ 	.byte	0x04, 0x12
        /*003e*/ 	.short	(.L_29 - .L_28)
	.align		4
.L_28:
        /*0040*/ 	.word	index@(_ZN7cutlass13device_kernelINS_4conv6kernel13ConvUniversalINS1_16ConvProblemShapeILNS1_8OperatorE0ELi3EEENS1_10collective14CollectiveConvINS1_47MainloopSm100TmaUmmaWarpSpecializedImplicitGemmILS5_0ELi72ELi3ELi1ELi2EN4cute5tupleIJNSA_1CILi2EEENSC_ILi1EEESE_EEEEENSB_IJNSC_ILi128EEENSC_ILi64EEENSB_IJNSC_ILi32EEEEEEEEENS_12float_e4m3_tESM_NSA_8TiledMMAINSA_8MMA_AtomIJNSA_10MMA_TraitsINSA_25SM100_MMA_F8F6F4_2x1SM_SSEJSM_SM_fSH_SI_NSA_17integral_constantINSA_4UMMA5MajorELST_0EEESU_NSR_INSS_7ScaleInELSV_0EEESW_EEEEEENSA_6LayoutINSB_IJSE_SE_SE_EEENSB_IJNSC_ILi0EEES11_S11_EEEEENSB_IJNSA_10UnderscoreES14_S14_EEEEENS7_6detail27Sm100ImplicitGemmTileTraitsINSA_25SM100_TMA_2SM_LOAD_IM2COLENSA_14ComposedLayoutINSA_7SwizzleILi1ELi4ELi3EEENSA_18smem_ptr_flag_bitsILi8EEENSZ_INSB_IJNSC_ILi8EEESJ_EEENSB_IJSJ_SE_EEEEEEEvEENS18_INSA_18SM100_TMA_2SM_LOADES1J_vEEEENS_8epilogue10collective18CollectiveEpilogueINS1O_23Sm100TmaWarpSpecializedILi1ELi1ELi32ELb0ELb0EEEJNSB_IJSI_SI_SK_EEENSB_IJNSZ_ISI_SE_EES1U_EEESM_NSB_IJNSB_IJllllEEESE_S11_EEESM_S1X_NS1O_6fusion15FusionCallbacksIS1S_NS1Y_17LinearCombinationISM_fSM_fLNS_15FloatRoundStyleE2EEES1T_S1V_JEEENSA_5SM1004TMEM4LOAD26SM100_TMEM_LOAD_32dp32b32xENSA_20SM90_TMA_LOAD_IM2COLENS1A_INS1B_ILi2ELi4ELi3EEES1E_NSZ_INSB_IJS1F_SI_EEENSB_IJSI_SE_EEEEEEENSA_39AutoVectorizingCopyWithAssumedAlignmentILi128EEENSA_21SM90_TMA_STORE_IM2COLES2D_S2F_S2F_EEEvvEEEEvNT_6ParamsE)
        /*0044*/ 	.word	0x00000008
.L_29:


//--------------------- .nv.compat                --------------------------
	.section	.nv.compat,"",@"SHT_CUDA_COMPAT_INFO"
	.align	4
        /*0000*/ 	.byte	0x02, 0x09, 0x01, 0x00, 0x02, 0x02, 0x02, 0x00, 0x02, 0x05, 0x05, 0x00, 0x03, 0x07, 0x01, 0x01
        /*0010*/ 	.byte	0x02, 0x03, 0x01, 0x00, 0x02, 0x06, 0x01, 0x00, 0x04, 0x0b, 0x08, 0x00, 0x09, 0x00, 0x00, 0x00
        /*0020*/ 	.byte	0x00, 0x00, 0x00, 0x00


//--------------------- .nv.info._ZN7cutlass13device_kernelINS_4conv6kernel13ConvUniversalINS1_16ConvProblemShapeILNS1_8OperatorE0ELi3EEENS1_10collective14CollectiveConvINS1_47MainloopSm100TmaUmmaWarpSpecializedImplicitGemmILS5_0ELi72ELi3ELi1ELi2EN4cute5tupleIJNSA_1CILi2EEENSC_ILi1EEESE_EEEEENSB_IJNSC_ILi128EEENSC_ILi64EEENSB_IJNSC_ILi32EEEEEEEEENS_12float_e4m3_tESM_NSA_8TiledMMAINSA_8MMA_AtomIJNSA_10MMA_TraitsINSA_25SM100_MMA_F8F6F4_2x1SM_SSEJSM_SM_fSH_SI_NSA_17integral_constantINSA_4UMMA5MajorELST_0EEESU_NSR_INSS_7ScaleInELSV_0EEESW_EEEEEENSA_6LayoutINSB_IJSE_SE_SE_EEENSB_IJNSC_ILi0EEES11_S11_EEEEENSB_IJNSA_10UnderscoreES14_S14_EEEEENS7_6detail27Sm100ImplicitGemmTileTraitsINSA_25SM100_TMA_2SM_LOAD_IM2COLENSA_14ComposedLayoutINSA_7SwizzleILi1ELi4ELi3EEENSA_18smem_ptr_flag_bitsILi8EEENSZ_INSB_IJNSC_ILi8EEESJ_EEENSB_IJSJ_SE_EEEEEEEvEENS18_INSA_18SM100_TMA_2SM_LOADES1J_vEEEENS_8epilogue10collective18CollectiveEpilogueINS1O_23Sm100TmaWarpSpecializedILi1ELi1ELi32ELb0ELb0EEEJNSB_IJSI_SI_SK_EEENSB_IJNSZ_ISI_SE_EES1U_EEESM_NSB_IJNSB_IJllllEEESE_S11_EEESM_S1X_NS1O_6fusion15FusionCallbacksIS1S_NS1Y_17LinearCombinationISM_fSM_fLNS_15FloatRoundStyleE2EEES1T_S1V_JEEENSA_5SM1004TMEM4LOAD26SM100_TMEM_LOAD_32dp32b32xENSA_20SM90_TMA_LOAD_IM2COLENS1A_INS1B_ILi2ELi4ELi3EEES1E_NSZ_INSB_IJS1F_SI_EEENSB_IJSI_SE_EEEEEEENSA_39AutoVectorizingCopyWithAssumedAlignmentILi128EEENSA_21SM90_TMA_STORE_IM2COLES2D_S2F_S2F_EEEvvEEEEvNT_6ParamsE --------------------------
	.section	.nv.info._ZN7cutlass13device_kernelINS_4conv6kernel13ConvUniversalINS1_16ConvProblemShapeILNS1_8OperatorE0ELi3EEENS1_10collective14CollectiveConvINS1_47MainloopSm100TmaUmmaWarpSpecializedImplicitGemmILS5_0ELi72ELi3ELi1ELi2EN4cute5tupleIJNSA_1CILi2EEENSC_ILi1EEESE_EEEEENSB_IJNSC_ILi128EEENSC_ILi64EEENSB_IJNSC_ILi32EEEEEEEEENS_12float_e4m3_tESM_NSA_8TiledMMAINSA_8MMA_AtomIJNSA_10MMA_TraitsINSA_25SM100_MMA_F8F6F4_2x1SM_SSEJSM_SM_fSH_SI_NSA_17integral_constantINSA_4UMMA5MajorELST_0EEESU_NSR_INSS_7ScaleInELSV_0EEESW_EEEEEENSA_6LayoutINSB_IJSE_SE_SE_EEENSB_IJNSC_ILi0EEES11_S11_EEEEENSB_IJNSA_10UnderscoreES14_S14_EEEEENS7_6detail27Sm100ImplicitGemmTileTraitsINSA_25SM100_TMA_2SM_LOAD_IM2COLENSA_14ComposedLayoutINSA_7SwizzleILi1ELi4ELi3EEENSA_18smem_ptr_flag_bitsILi8EEENSZ_INSB_IJNSC_ILi8EEESJ_EEENSB_IJSJ_SE_EEEEEEEvEENS18_INSA_18SM100_TMA_2SM_LOADES1J_vEEEENS_8epilogue10collective18CollectiveEpilogueINS1O_23Sm100TmaWarpSpecializedILi1ELi1ELi32ELb0ELb0EEEJNSB_IJSI_SI_SK_EEENSB_IJNSZ_ISI_SE_EES1U_EEESM_NSB_IJNSB_IJllllEEESE_S11_EEESM_S1X_NS1O_6fusion15FusionCallbacksIS1S_NS1Y_17LinearCombinationISM_fSM_fLNS_15FloatRoundStyleE2EEES1T_S1V_JEEENSA_5SM1004TMEM4LOAD26SM100_TMEM_LOAD_32dp32b32xENSA_20SM90_TMA_LOAD_IM2COLENS1A_INS1B_ILi2ELi4ELi3EEES1E_NSZ_INSB_IJS1F_SI_EEENSB_IJSI_SE_EEEEEEENSA_39AutoVectorizingCopyWithAssumedAlignmentILi128EEENSA_21SM90_TMA_STORE_IM2COLES2D_S2F_S2F_EEEvvEEEEvNT_6ParamsE,"",@"SHT_CUDA_INFO"
	.sectionflags	@""
	.align	4


	//----- nvinfo : EIATTR_CUDA_API_VERSION
	.align		4
        /*0000*/ 	.byte	0x04, 0x37
        /*0002*/ 	.short	(.L_31 - .L_30)
.L_30:
        /*0004*/ 	.word	0x00000082


	//----- nvinfo : EIATTR_KPARAM_INFO
	.align		4
.L_31:
        /*0008*/ 	.byte	0x04, 0x17
        /*000a*/ 	.short	(.L_33 - .L_32)
.L_32:
        /*000c*/ 	.word	0x00000000
        /*0010*/ 	.short	0x0000
        /*0012*/ 	.short	0x0000
        /*0014*/ 	.byte	0x00, 0xf0, 0x01, 0x24


	//----- nvinfo : EIATTR_AT_ENTRY_FRAGMENTS
	.align		4
.L_33:
        /*0018*/ 	.byte	0x04, 0x4f
        /*001a*/ 	.short	(.L_35 - .L_34)


	//   ....[0]....
.L_34:
        /*001c*/ 	.word	0x00000007


	//----- nvinfo : EIATTR_RESERVED_SMEM_USED
	.align		4
.L_35:
        /*0020*/ 	.byte	0x01, 0x41
	.zero		2


	//----- nvinfo : EIATTR_SPARSE_MMA_MASK
	.align		4
        /*0024*/ 	.byte	0x03, 0x50
        /*0026*/ 	.short	0x0000


	//----- nvinfo : EIATTR_TCGEN05_2CTA_USED
	.align		4
        /*0028*/ 	.byte	0x01, 0x52
	.zero		2


	//----- nvinfo : EIATTR_MAXREG_COUNT
	.align		4
        /*002c*/ 	.byte	0x03, 0x1b
        /*002e*/ 	.short	0x00ff


	//----- nvinfo : EIATTR_NUM_BARRIERS
	.align		4
        /*0030*/ 	.byte	0x02, 0x4c
        /*0032*/ 	.byte	0x07
	.zero		1


	//----- nvinfo : EIATTR_EXTERNS
	.align		4
        /*0034*/ 	.byte	0x04, 0x0f
        /*0036*/ 	.short	(.L_37 - .L_36)


	//   ....[0]....
	.align		4
.L_36:
        /*0038*/ 	.word	index@(__assertfail)


	//----- nvinfo : EIATTR_MERCURY_ISA_VERSION
	.align		4
.L_37:
        /*003c*/ 	.byte	0x03, 0x5f
        /*003e*/ 	.short	0x0101


	//----- nvinfo : EIATTR_INT_WARP_WIDE_INSTR_OFFSETS
	.align		4
        /*0040*/ 	.byte	0x04, 0x31
        /*0042*/ 	.short	(.L_39 - .L_38)


	//   ....[0]....
.L_38:
        /*0044*/ 	.word	0x000014a0


	//   ....[1]....
        /*0048*/ 	.word	0x00001550


	//   ....[2]....
        /*004c*/ 	.word	0x00007520


	//   ....[3]....
        /*0050*/ 	.word	0x00007540


	//   ....[4]....
        /*0054*/ 	.word	0x00007570


	//   ....[5]....
        /*0058*/ 	.word	0x000080e0


	//   ....[6]....
        /*005c*/ 	.word	0x00008350


	//----- nvinfo : EIATTR_COOP_GROUP_MASK_REGIDS
	.align		4
.L_39:
        /*0060*/ 	.byte	0x04, 0x29
        /*0062*/ 	.short	(.L_41 - .L_40)


	//   ....[0]....
.L_40:
        /*0064*/ 	.word	0xffffffff


	//   ....[1]....
        /*0068*/ 	.word	0xffffffff


	//   ....[2]....
        /*006c*/ 	.word	0xffffffff


	//   ....[3]....
        /*0070*/ 	.word	0xffffffff


	//   ....[4]....
        /*0074*/ 	.word	0xffffffff


	//   ....[5]....
        /*0078*/ 	.word	0xffffffff


	//   ....[6]....
        /*007c*/ 	.word	0xffffffff


	//   ....[7]....
        /*0080*/ 	.word	0xffffffff


	//   ....[8]....
        /*0084*/ 	.word	0xffffffff


	//   ....[9]....
        /*0088*/ 	.word	0xffffffff


	//   ....[10]....
        /*008c*/ 	.word	0xffffffff


	//   ....[11]....
        /*0090*/ 	.word	0xffffffff


	//   ....[12]....
        /*0094*/ 	.word	0xffffffff


	//----- nvinfo : EIATTR_COOP_GROUP_INSTR_OFFSETS
	.align		4
.L_41:
        /*0098*/ 	.byte	0x04, 0x28
        /*009a*/ 	.short	(.L_43 - .L_42)


	//   ....[0]....
.L_42:
        /*009c*/ 	.word	0x000000d0


	//   ....[1]....
        /*00a0*/ 	.word	0x00000540


	//   ....[2]....
        /*00a4*/ 	.word	0x00000f90


	//   ....[3]....
        /*00a8*/ 	.word	0x000010d0


	//   ....[4]....
        /*00ac*/ 	.word	0x000011d0


	//   ....[5]....
        /*00b0*/ 	.word	0x00001320


	//   ....[6]....
        /*00b4*/ 	.word	0x000015c0


	//   ....[7]....
        /*00b8*/ 	.word	0x00002ed0


	//   ....[8]....
        /*00bc*/ 	.word	0x00006590


	//   ....[9]....
        /*00c0*/ 	.word	0x00006a60


	//   ....[10]....
        /*00c4*/ 	.word	0x00006a90


	//   ....[11]....
        /*00c8*/ 	.word	0x00007430


	//   ....[12]....
        /*00cc*/ 	.word	0x00007640


	//----- nvinfo : EIATTR_VRC_CTA_INIT_COUNT
	.align		4
.L_43:
        /*00d0*/ 	.byte	0x02, 0x4a
        /*00d2*/ 	.byte	0x80
	.zero		1


	//----- nvinfo : EIATTR_SYSCALL_OFFSETS
	.align		4
        /*00d4*/ 	.byte	0x04, 0x46
        /*00d6*/ 	.short	(.L_45 - .L_44)


	//   ....[0]....
.L_44:
        /*00d8*/ 	.word	0x00008ec0


	//   ....[1]....
        /*00dc*/ 	.word	0x00009000


	//   ....[2]....
        /*00e0*/ 	.word	0x00009750


	//----- nvinfo : EIATTR_MBARRIER_INSTR_OFFSETS
	.align		4
.L_45:
        /*00e4*/ 	.byte	0x04, 0x39
        /*00e6*/ 	.short	(.L_47 - .L_46)


	//   ....[0]....
.L_46:
        /*00e8*/ 	.word	0x00000670
        /*00ec*/ 	.word	0x000000ff
        /*00f0*/ 	.word	0x00000000
        /*00f4*/ 	.short	0x0100
        /*00f6*/ 	.byte	0x04
	.zero		1


	//   ....[1]....
        /*00f8*/ 	.word	0x00000680
        /*00fc*/ 	.word	0x000000ff
        /*0100*/ 	.word	0x00000240
        /*0104*/ 	.short	0x0100
        /*0106*/ 	.byte	0x04
	.zero		1


	//   ....[2]....
        /*0108*/ 	.word	0x00000690
        /*010c*/ 	.word	0x000000ff
        /*0110*/ 	.word	0x00000008
        /*0114*/ 	.short	0x0100
        /*0116*/ 	.byte	0x04
	.zero		1


	//   ....[3]....
        /*0118*/ 	.word	0x000006a0
        /*011c*/ 	.word	0x000000ff
        /*0120*/ 	.word	0x00000248
        /*0124*/ 	.short	0x0100
        /*0126*/ 	.byte	0x04
	.zero		1


	//   ....[4]....
        /*0128*/ 	.word	0x000006b0
        /*012c*/ 	.word	0x000000ff
        /*0130*/ 	.word	0x00000010
        /*0134*/ 	.short	0x0100
        /*0136*/ 	.byte	0x04
	.zero		1


	//   ....[5]....
        /*0138*/ 	.word	0x000006c0
        /*013c*/ 	.word	0x000000ff
        /*0140*/ 	.word	0x00000250
        /*0144*/ 	.short	0x0100
        /*0146*/ 	.byte	0x04
	.zero		1


	//   ....[6]....
        /*0148*/ 	.word	0x000006d0
        /*014c*/ 	.word	0x000000ff
        /*0150*/ 	.word	0x00000018
        /*0154*/ 	.short	0x0100
        /*0156*/ 	.byte	0x04
	.zero		1


	//   ....[7]....
        /*0158*/ 	.word	0x000006e0
        /*015c*/ 	.word	0x000000ff
        /*0160*/ 	.word	0x00000258
        /*0164*/ 	.short	0x0100
        /*0166*/ 	.byte	0x04
	.zero		1


	//   ....[8]....
        /*0168*/ 	.word	0x000006f0
        /*016c*/ 	.word	0x000000ff
        /*0170*/ 	.word	0x00000020
        /*0174*/ 	.short	0x0100
        /*0176*/ 	.byte	0x04
	.zero		1


	//   ....[9]....
        /*0178*/ 	.word	0x00000700
        /*017c*/ 	.word	0x000000ff
        /*0180*/ 	.word	0x00000260
        /*0184*/ 	.short	0x0100
        /*0186*/ 	.byte	0x04
	.zero		1


	//   ....[10]....
        /*0188*/ 	.word	0x00000710
        /*018c*/ 	.word	0x000000ff
        /*0190*/ 	.word	0x00000028
        /*0194*/ 	.short	0x0100
        /*0196*/ 	.byte	0x04
	.zero		1


	//   ....[11]....
        /*0198*/ 	.word	0x00000720
        /*019c*/ 	.word	0x000000ff
        /*01a0*/ 	.word	0x00000268
        /*01a4*/ 	.short	0x0100
        /*01a6*/ 	.byte	0x04
	.zero		1


	//   ....[12]....
        /*01a8*/ 	.word	0x00000730
        /*01ac*/ 	.word	0x000000ff
        /*01b0*/ 	.word	0x00000030
        /*01b4*/ 	.short	0x0100
        /*01b6*/ 	.byte	0x04
	.zero		1


	//   ....[13]....
        /*01b8*/ 	.word	0x00000740
        /*01bc*/ 	.word	0x000000ff
        /*01c0*/ 	.word	0x00000270
        /*01c4*/ 	.short	0x0100
        /*01c6*/ 	.byte	0x04
	.zero		1


	//   ....[14]....
        /*01c8*/ 	.word	0x00000750
        /*01cc*/ 	.word	0x000000ff
        /*01d0*/ 	.word	0x00000038
        /*01d4*/ 	.short	0x0100
        /*01d6*/ 	.byte	0x04
	.zero		1


	//   ....[15]....
        /*01d8*/ 	.word	0x00000760
        /*01dc*/ 	.word	0x000000ff
        /*01e0*/ 	.word	0x00000278
        /*01e4*/ 	.short	0x0100
        /*01e6*/ 	.byte	0x04
	.zero		1


	//   ....[16]....
        /*01e8*/ 	.word	0x00000770
        /*01ec*/ 	.word	0x000000ff
        /*01f0*/ 	.word	0x00000040
        /*01f4*/ 	.short	0x0100
        /*01f6*/ 	.byte	0x04
	.zero		1


	//   ....[17]....
        /*01f8*/ 	.word	0x00000780
        /*01fc*/ 	.word	0x000000ff
        /*0200*/ 	.word	0x00000280
        /*0204*/ 	.short	0x0100
        /*0206*/ 	.byte	0x04
	.zero		1


	//   ....[18]....
        /*0208*/ 	.word	0x00000790
        /*020c*/ 	.word	0x000000ff
        /*0210*/ 	.word	0x00000048
        /*0214*/ 	.short	0x0100
        /*0216*/ 	.byte	0x04
	.zero		1


	//   ....[19]....
        /*0218*/ 	.word	0x000007a0
        /*021c*/ 	.word	0x000000ff
        /*0220*/ 	.word	0x00000288
        /*0224*/ 	.short	0x0100
        /*0226*/ 	.byte	0x04
	.zero		1


	//   ....[20]....
        /*0228*/ 	.word	0x000007b0
        /*022c*/ 	.word	0x000000ff
        /*0230*/ 	.word	0x00000050
        /*0234*/ 	.short	0x0100
        /*0236*/ 	.byte	0x04
	.zero		1


	//   ....[21]....
        /*0238*/ 	.word	0x000007c0
        /*023c*/ 	.word	0x000000ff
        /*0240*/ 	.word	0x00000290
        /*0244*/ 	.short	0x0100
        /*0246*/ 	.byte	0x04
	.zero		1


	//   ....[22]....
        /*0248*/ 	.word	0x000007d0
        /*024c*/ 	.word	0x000000ff
        /*0250*/ 	.word	0x00000058
        /*0254*/ 	.short	0x0100
        /*0256*/ 	.byte	0x04
	.zero		1


	//   ....[23]....
        /*0258*/ 	.word	0x000007e0
        /*025c*/ 	.word	0x000000ff
        /*0260*/ 	.word	0x00000298
        /*0264*/ 	.short	0x0100
        /*0266*/ 	.byte	0x04
	.zero		1


	//   ....[24]....
        /*0268*/ 	.word	0x000007f0
        /*026c*/ 	.word	0x000000ff
        /*0270*/ 	.word	0x00000060
        /*0274*/ 	.short	0x0100
        /*0276*/ 	.byte	0x04
	.zero		1


	//   ....[25]....
        /*0278*/ 	.word	0x00000800
        /*027c*/ 	.word	0x000000ff
        /*0280*/ 	.word	0x000002a0
        /*0284*/ 	.short	0x0100
        /*0286*/ 	.byte	0x04
	.zero		1


	//   ....[26]....
        /*0288*/ 	.word	0x00000810
        /*028c*/ 	.word	0x000000ff
        /*0290*/ 	.word	0x00000068
        /*0294*/ 	.short	0x0100
        /*0296*/ 	.byte	0x04
	.zero		1


	//   ....[27]....
        /*0298*/ 	.word	0x00000820
        /*029c*/ 	.word	0x000000ff
        /*02a0*/ 	.word	0x000002a8
        /*02a4*/ 	.short	0x0100
        /*02a6*/ 	.byte	0x04
	.zero		1


	//   ....[28]....
        /*02a8*/ 	.word	0x00000830
        /*02ac*/ 	.word	0x000000ff
        /*02b0*/ 	.word	0x00000070
        /*02b4*/ 	.short	0x0100
        /*02b6*/ 	.byte	0x04
	.zero		1


	//   ....[29]....
        /*02b8*/ 	.word	0x00000840
        /*02bc*/ 	.word	0x000000ff
        /*02c0*/ 	.word	0x000002b0
        /*02c4*/ 	.short	0x0100
        /*02c6*/ 	.byte	0x04
	.zero		1


	//   ....[30]....
        /*02c8*/ 	.word	0x00000850
        /*02cc*/ 	.word	0x000000ff
        /*02d0*/ 	.word	0x00000078
        /*02d4*/ 	.short	0x0100
        /*02d6*/ 	.byte	0x04
	.zero		1


	//   ....[31]....
        /*02d8*/ 	.word	0x00000860
        /*02dc*/ 	.word	0x000000ff
        /*02e0*/ 	.word	0x000002b8
        /*02e4*/ 	.short	0x0100
        /*02e6*/ 	.byte	0x04
	.zero		1


	//   ....[32]....
        /*02e8*/ 	.word	0x00000870
        /*02ec*/ 	.word	0x000000ff
        /*02f0*/ 	.word	0x00000080
        /*02f4*/ 	.short	0x0100
        /*02f6*/ 	.byte	0x04
	.zero		1


	//   ....[33]....
        /*02f8*/ 	.word	0x00000880
        /*02fc*/ 	.word	0x000000ff
        /*0300*/ 	.word	0x000002c0
        /*0304*/ 	.short	0x0100
        /*0306*/ 	.byte	0x04
	.zero		1


	//   ....[34]....
        /*0308*/ 	.word	0x00000890
        /*030c*/ 	.word	0x000000ff
        /*0310*/ 	.word	0x00000088
        /*0314*/ 	.short	0x0100
        /*0316*/ 	.byte	0x04
	.zero		1


	//   ....[35]....
        /*0318*/ 	.word	0x000008a0
        /*031c*/ 	.word	0x000000ff
        /*0320*/ 	.word	0x000002c8
        /*0324*/ 	.short	0x0100
        /*0326*/ 	.byte	0x04
	.zero		1


	//   ....[36]....
        /*0328*/ 	.word	0x000008b0
        /*032c*/ 	.word	0x000000ff
        /*0330*/ 	.word	0x00000090
        /*0334*/ 	.short	0x0100
        /*0336*/ 	.byte	0x04
	.zero		1


	//   ....[37]....
        /*0338*/ 	.word	0x000008c0
        /*033c*/ 	.word	0x000000ff
        /*0340*/ 	.word	0x000002d0
        /*0344*/ 	.short	0x0100
        /*0346*/ 	.byte	0x04
	.zero		1


	//   ....[38]....
        /*0348*/ 	.word	0x000008d0
        /*034c*/ 	.word	0x000000ff
        /*0350*/ 	.word	0x00000098
        /*0354*/ 	.short	0x0100
        /*0356*/ 	.byte	0x04
	.zero		1


	//   ....[39]....
        /*0358*/ 	.word	0x000008e0
        /*035c*/ 	.word	0x000000ff
        /*0360*/ 	.word	0x000002d8
        /*0364*/ 	.short	0x0100
        /*0366*/ 	.byte	0x04
	.zero		1


	//   ....[40]....
        /*0368*/ 	.word	0x000008f0
        /*036c*/ 	.word	0x000000ff
        /*0370*/ 	.word	0x000000a0
        /*0374*/ 	.short	0x0100
        /*0376*/ 	.byte	0x04
	.zero		1


	//   ....[41]....
        /*0378*/ 	.word	0x00000900
        /*037c*/ 	.word	0x000000ff
        /*0380*/ 	.word	0x000002e0
        /*0384*/ 	.short	0x0100
        /*0386*/ 	.byte	0x04
	.zero		1


	//   ....[42]....
        /*0388*/ 	.word	0x00000910
        /*038c*/ 	.word	0x000000ff
        /*0390*/ 	.word	0x000000a8
        /*0394*/ 	.short	0x0100
        /*0396*/ 	.byte	0x04
	.zero		1


	//   ....[43]....
        /*0398*/ 	.word	0x00000920
        /*039c*/ 	.word	0x000000ff
        /*03a0*/ 	.word	0x000002e8
        /*03a4*/ 	.short	0x0100
        /*03a6*/ 	.byte	0x04
	.zero		1


	//   ....[44]....
        /*03a8*/ 	.word	0x00000930
        /*03ac*/ 	.word	0x000000ff
        /*03b0*/ 	.word	0x000000b0
        /*03b4*/ 	.short	0x0100
        /*03b6*/ 	.byte	0x04
	.zero		1


	//   ....[45]....
        /*03b8*/ 	.word	0x00000940
        /*03bc*/ 	.word	0x000000ff
        /*03c0*/ 	.word	0x000002f0
        /*03c4*/ 	.short	0x0100
        /*03c6*/ 	.byte	0x04
	.zero		1


	//   ....[46]....
        /*03c8*/ 	.word	0x00000950
        /*03cc*/ 	.word	0x000000ff
        /*03d0*/ 	.word	0x000000b8
        /*03d4*/ 	.short	0x0100
        /*03d6*/ 	.byte	0x04
	.zero		1


	//   ....[47]....
        /*03d8*/ 	.word	0x00000960
        /*03dc*/ 	.word	0x000000ff
        /*03e0*/ 	.word	0x000002f8
        /*03e4*/ 	.short	0x0100
        /*03e6*/ 	.byte	0x04
	.zero		1


	//   ....[48]....
        /*03e8*/ 	.word	0x00000970
        /*03ec*/ 	.word	0x000000ff
        /*03f0*/ 	.word	0x000000c0
        /*03f4*/ 	.short	0x0100
        /*03f6*/ 	.byte	0x04
	.zero		1


	//   ....[49]....
        /*03f8*/ 	.word	0x00000980
        /*03fc*/ 	.word	0x000000ff
        /*0400*/ 	.word	0x00000300
        /*0404*/ 	.short	0x0100
        /*0406*/ 	.byte	0x04
	.zero		1


	//   ....[50]....
        /*0408*/ 	.word	0x00000990
        /*040c*/ 	.word	0x000000ff
        /*0410*/ 	.word	0x000000c8
        /*0414*/ 	.short	0x0100
        /*0416*/ 	.byte	0x04
	.zero		1


	//   ....[51]....
        /*0418*/ 	.word	0x000009a0
        /*041c*/ 	.word	0x000000ff
        /*0420*/ 	.word	0x00000308
        /*0424*/ 	.short	0x0100
        /*0426*/ 	.byte	0x04
	.zero		1


	//   ....[52]....
        /*0428*/ 	.word	0x000009b0
        /*042c*/ 	.word	0x000000ff
        /*0430*/ 	.word	0x000000d0
        /*0434*/ 	.short	0x0100
        /*0436*/ 	.byte	0x04
	.zero		1


	//   ....[53]....
        /*0438*/ 	.word	0x000009c0
        /*043c*/ 	.word	0x000000ff
        /*0440*/ 	.word	0x00000310
        /*0444*/ 	.short	0x0100
        /*0446*/ 	.byte	0x04
	.zero		1


	//   ....[54]....
        /*0448*/ 	.word	0x000009d0
        /*044c*/ 	.word	0x000000ff
        /*0450*/ 	.word	0x000000d8
        /*0454*/ 	.short	0x0100
        /*0456*/ 	.byte	0x04
	.zero		1


	//   ....[55]....
        /*0458*/ 	.word	0x000009e0
        /*045c*/ 	.word	0x000000ff
        /*0460*/ 	.word	0x00000318
        /*0464*/ 	.short	0x0100
        /*0466*/ 	.byte	0x04
	.zero		1


	//   ....[56]....
        /*0468*/ 	.word	0x000009f0
        /*046c*/ 	.word	0x000000ff
        /*0470*/ 	.word	0x000000e0
        /*0474*/ 	.short	0x0100
        /*0476*/ 	.byte	0x04
	.zero		1


	//   ....[57]....
        /*0478*/ 	.word	0x00000a00
        /*047c*/ 	.word	0x000000ff
        /*0480*/ 	.word	0x00000320
        /*0484*/ 	.short	0x0100
        /*0486*/ 	.byte	0x04
	.zero		1


	//   ....[58]....
        /*0488*/ 	.word	0x00000a10
        /*048c*/ 	.word	0x000000ff
        /*0490*/ 	.word	0x000000e8
        /*0494*/ 	.short	0x0100
        /*0496*/ 	.byte	0x04
	.zero		1


	//   ....[59]....
        /*0498*/ 	.word	0x00000a20
        /*049c*/ 	.word	0x000000ff
        /*04a0*/ 	.word	0x00000328
        /*04a4*/ 	.short	0x0100
        /*04a6*/ 	.byte	0x04
	.zero		1


	//   ....[60]....
        /*04a8*/ 	.word	0x00000a30
        /*04ac*/ 	.word	0x000000ff
        /*04b0*/ 	.word	0x000000f0
        /*04b4*/ 	.short	0x0100
        /*04b6*/ 	.byte	0x04
	.zero		1


	//   ....[61]....
        /*04b8*/ 	.word	0x00000a40
        /*04bc*/ 	.word	0x000000ff
        /*04c0*/ 	.word	0x00000330
        /*04c4*/ 	.short	0x0100
        /*04c6*/ 	.byte	0x04
	.zero		1


	//   ....[62]....
        /*04c8*/ 	.word	0x00000a50
        /*04cc*/ 	.word	0x000000ff
        /*04d0*/ 	.word	0x000000f8
        /*04d4*/ 	.short	0x0100
        /*04d6*/ 	.byte	0x04
	.zero		1


	//   ....[63]....
        /*04d8*/ 	.word	0x00000a60
        /*04dc*/ 	.word	0x000000ff
        /*04e0*/ 	.word	0x00000338
        /*04e4*/ 	.short	0x0100
        /*04e6*/ 	.byte	0x04
	.zero		1


	//   ....[64]....
        /*04e8*/ 	.word	0x00000a70
        /*04ec*/ 	.word	0x000000ff
        /*04f0*/ 	.word	0x00000100
        /*04f4*/ 	.short	0x0100
        /*04f6*/ 	.byte	0x04
	.zero		1


	//   ....[65]....
        /*04f8*/ 	.word	0x00000a80
        /*04fc*/ 	.word	0x000000ff
        /*0500*/ 	.word	0x00000340
        /*0504*/ 	.short	0x0100
        /*0506*/ 	.byte	0x04
	.zero		1


	//   ....[66]....
        /*0508*/ 	.word	0x00000a90
        /*050c*/ 	.word	0x000000ff
        /*0510*/ 	.word	0x00000108
        /*0514*/ 	.short	0x0100
        /*0516*/ 	.byte	0x04
	.zero		1


	//   ....[67]....
        /*0518*/ 	.word	0x00000aa0
        /*051c*/ 	.word	0x000000ff
        /*0520*/ 	.word	0x00000348
        /*0524*/ 	.short	0x0100
        /*0526*/ 	.byte	0x04
	.zero		1


	//   ....[68]....
        /*0528*/ 	.word	0x00000ab0
        /*052c*/ 	.word	0x000000ff
        /*0530*/ 	.word	0x00000110
        /*0534*/ 	.short	0x0100
        /*0536*/ 	.byte	0x04
	.zero		1


	//   ....[69]....
        /*0538*/ 	.word	0x00000ac0
        /*053c*/ 	.word	0x000000ff
        /*0540*/ 	.word	0x00000350
        /*0544*/ 	.short	0x0100
        /*0546*/ 	.byte	0x04
	.zero		1


	//   ....[70]....
        /*0548*/ 	.word	0x00000ad0
        /*054c*/ 	.word	0x000000ff
        /*0550*/ 	.word	0x00000118
        /*0554*/ 	.short	0x0100
        /*0556*/ 	.byte	0x04
	.zero		1


	//   ....[71]....
        /*0558*/ 	.word	0x00000ae0
        /*055c*/ 	.word	0x000000ff
        /*0560*/ 	.word	0x00000358
        /*0564*/ 	.short	0x0100
        /*0566*/ 	.byte	0x04
	.zero		1


	//   ....[72]....
        /*0568*/ 	.word	0x00000af0
        /*056c*/ 	.word	0x000000ff
        /*0570*/ 	.word	0x00000120
        /*0574*/ 	.short	0x0100
        /*0576*/ 	.byte	0x04
	.zero		1


	//   ....[73]....
        /*0578*/ 	.word	0x00000b00
        /*057c*/ 	.word	0x000000ff
        /*0580*/ 	.word	0x00000360
        /*0584*/ 	.short	0x0100
        /*0586*/ 	.byte	0x04
	.zero		1


	//   ....[74]....
        /*0588*/ 	.word	0x00000b10
        /*058c*/ 	.word	0x000000ff
        /*0590*/ 	.word	0x00000128
        /*0594*/ 	.short	0x0100
        /*0596*/ 	.byte	0x04
	.zero		1


	//   ....[75]....
        /*0598*/ 	.word	0x00000b20
        /*059c*/ 	.word	0x000000ff
        /*05a0*/ 	.word	0x00000368
        /*05a4*/ 	.short	0x0100
        /*05a6*/ 	.byte	0x04
	.zero		1


	//   ....[76]....
        /*05a8*/ 	.word	0x00000b30
        /*05ac*/ 	.word	0x000000ff
        /*05b0*/ 	.word	0x00000130
        /*05b4*/ 	.short	0x0100
        /*05b6*/ 	.byte	0x04
	.zero		1


	//   ....[77]....
        /*05b8*/ 	.word	0x00000b40
        /*05bc*/ 	.word	0x000000ff
        /*05c0*/ 	.word	0x00000370
        /*05c4*/ 	.short	0x0100
        /*05c6*/ 	.byte	0x04
	.zero		1


	//   ....[78]....
        /*05c8*/ 	.word	0x00000b50
        /*05cc*/ 	.word	0x000000ff
        /*05d0*/ 	.word	0x00000138
        /*05d4*/ 	.short	0x0100
        /*05d6*/ 	.byte	0x04
	.zero		1


	//   ....[79]....
        /*05d8*/ 	.word	0x00000b60
        /*05dc*/ 	.word	0x000000ff
        /*05e0*/ 	.word	0x00000378
        /*05e4*/ 	.short	0x0100
        /*05e6*/ 	.byte	0x04
	.zero		1


	//   ....[80]....
        /*05e8*/ 	.word	0x00000b70
        /*05ec*/ 	.word	0x000000ff
        /*05f0*/ 	.word	0x00000140
        /*05f4*/ 	.short	0x0100
        /*05f6*/ 	.byte	0x04
	.zero		1


	//   ....[81]....
        /*05f8*/ 	.word	0x00000b80
        /*05fc*/ 	.word	0x000000ff
        /*0600*/ 	.word	0x00000380
        /*0604*/ 	.short	0x0100
        /*0606*/ 	.byte	0x04
	.zero		1


	//   ....[82]....
        /*0608*/ 	.word	0x00000b90
        /*060c*/ 	.word	0x000000ff
        /*0610*/ 	.word	0x00000148
        /*0614*/ 	.short	0x0100
        /*0616*/ 	.byte	0x04
	.zero		1


	//   ....[83]....
        /*0618*/ 	.word	0x00000ba0
        /*061c*/ 	.word	0x000000ff
        /*0620*/ 	.word	0x00000388
        /*0624*/ 	.short	0x0100
        /*0626*/ 	.byte	0x04
	.zero		1


	//   ....[84]....
        /*0628*/ 	.word	0x00000bb0
        /*062c*/ 	.word	0x000000ff
        /*0630*/ 	.word	0x00000150
        /*0634*/ 	.short	0x0100
        /*0636*/ 	.byte	0x04
	.zero		1


	//   ....[85]....
        /*0638*/ 	.word	0x00000bc0
        /*063c*/ 	.word	0x000000ff
        /*0640*/ 	.word	0x00000390
        /*0644*/ 	.short	0x0100
        /*0646*/ 	.byte	0x04
	.zero		1


	//   ....[86]....
        /*0648*/ 	.word	0x00000bd0
        /*064c*/ 	.word	0x000000ff
        /*0650*/ 	.word	0x00000158
        /*0654*/ 	.short	0x0100
        /*0656*/ 	.byte	0x04
	.zero		1


	//   ....[87]....
        /*0658*/ 	.word	0x00000be0
        /*065c*/ 	.word	0x000000ff
        /*0660*/ 	.word	0x00000398
        /*0664*/ 	.short	0x0100
        /*0666*/ 	.byte	0x04
	.zero		1


	//   ....[88]....
        /*0668*/ 	.word	0x00000bf0
        /*066c*/ 	.word	0x000000ff
        /*0670*/ 	.word	0x00000160
        /*0674*/ 	.short	0x0100
        /*0676*/ 	.byte	0x04
	.zero		1


	//   ....[89]....
        /*0678*/ 	.word	0x00000c00
        /*067c*/ 	.word	0x000000ff
        /*0680*/ 	.word	0x000003a0
        /*0684*/ 	.short	0x0100
        /*0686*/ 	.byte	0x04
	.zero		1


	//   ....[90]....
        /*0688*/ 	.word	0x00000c10
        /*068c*/ 	.word	0x000000ff
        /*0690*/ 	.word	0x00000168
        /*0694*/ 	.short	0x0100
        /*0696*/ 	.byte	0x04
	.zero		1


	//   ....[91]....
        /*0698*/ 	.word	0x00000c20
        /*069c*/ 	.word	0x000000ff
        /*06a0*/ 	.word	0x000003a8
        /*06a4*/ 	.short	0x0100
        /*06a6*/ 	.byte	0x04
	.zero		1


	//   ....[92]....
        /*06a8*/ 	.word	0x00000c30
        /*06ac*/ 	.word	0x000000ff
        /*06b0*/ 	.word	0x00000170
        /*06b4*/ 	.short	0x0100
        /*06b6*/ 	.byte	0x04
	.zero		1


	//   ....[93]....
        /*06b8*/ 	.word	0x00000c40
        /*06bc*/ 	.word	0x000000ff
        /*06c0*/ 	.word	0x000003b0
        /*06c4*/ 	.short	0x0100
        /*06c6*/ 	.byte	0x04
	.zero		1


	//   ....[94]....
        /*06c8*/ 	.word	0x00000c50
        /*06cc*/ 	.word	0x000000ff
        /*06d0*/ 	.word	0x00000178
        /*06d4*/ 	.short	0x0100
        /*06d6*/ 	.byte	0x04
	.zero		1


	//   ....[95]....
        /*06d8*/ 	.word	0x00000c60
        /*06dc*/ 	.word	0x000000ff
        /*06e0*/ 	.word	0x000003b8
        /*06e4*/ 	.short	0x0100
        /*06e6*/ 	.byte	0x04
	.zero		1


	//   ....[96]....
        /*06e8*/ 	.word	0x00000c70
        /*06ec*/ 	.word	0x000000ff
        /*06f0*/ 	.word	0x00000180
        /*06f4*/ 	.short	0x0100
        /*06f6*/ 	.byte	0x04
	.zero		1


	//   ....[97]....
        /*06f8*/ 	.word	0x00000c80
        /*06fc*/ 	.word	0x000000ff
        /*0700*/ 	.word	0x000003c0
        /*0704*/ 	.short	0x0100
        /*0706*/ 	.byte	0x04
	.zero		1


	//   ....[98]....
        /*0708*/ 	.word	0x00000c90
        /*070c*/ 	.word	0x000000ff
        /*0710*/ 	.word	0x00000188
        /*0714*/ 	.short	0x0100
        /*0716*/ 	.byte	0x04
	.zero		1


	//   ....[99]....
        /*0718*/ 	.word	0x00000ca0
        /*071c*/ 	.word	0x000000ff
        /*0720*/ 	.word	0x000003c8
        /*0724*/ 	.short	0x0100
        /*0726*/ 	.byte	0x04
	.zero		1


	//   ....[100]....
        /*0728*/ 	.word	0x00000cb0
        /*072c*/ 	.word	0x000000ff
        /*0730*/ 	.word	0x00000190
        /*0734*/ 	.short	0x0100
        /*0736*/ 	.byte	0x04
	.zero		1


	//   ....[101]....
        /*0738*/ 	.word	0x00000cc0
        /*073c*/ 	.word	0x000000ff
        /*0740*/ 	.word	0x000003d0
        /*0744*/ 	.short	0x0100
        /*0746*/ 	.byte	0x04
	.zero		1


	//   ....[102]....
        /*0748*/ 	.word	0x00000cd0
        /*074c*/ 	.word	0x000000ff
        /*0750*/ 	.word	0x00000198
        /*0754*/ 	.short	0x0100
        /*0756*/ 	.byte	0x04
	.zero		1


	//   ....[103]....
        /*0758*/ 	.word	0x00000ce0
        /*075c*/ 	.word	0x000000ff
        /*0760*/ 	.word	0x000003d8
        /*0764*/ 	.short	0x0100
        /*0766*/ 	.byte	0x04
	.zero		1


	//   ....[104]....
        /*0768*/ 	.word	0x00000cf0
        /*076c*/ 	.word	0x000000ff
        /*0770*/ 	.word	0x000001a0
        /*0774*/ 	.short	0x0100
        /*0776*/ 	.byte	0x04
	.zero		1


	//   ....[105]....
        /*0778*/ 	.word	0x00000d00
        /*077c*/ 	.word	0x000000ff
        /*0780*/ 	.word	0x000003e0
        /*0784*/ 	.short	0x0100
        /*0786*/ 	.byte	0x04
	.zero		1


	//   ....[106]....
        /*0788*/ 	.word	0x00000d10
        /*078c*/ 	.word	0x000000ff
        /*0790*/ 	.word	0x000001a8
        /*0794*/ 	.short	0x0100
        /*0796*/ 	.byte	0x04
	.zero		1


	//   ....[107]....
        /*0798*/ 	.word	0x00000d20
        /*079c*/ 	.word	0x000000ff
        /*07a0*/ 	.word	0x000003e8
        /*07a4*/ 	.short	0x0100
        /*07a6*/ 	.byte	0x04
	.zero		1


	//   ....[108]....
        /*07a8*/ 	.word	0x00000d30
        /*07ac*/ 	.word	0x000000ff
        /*07b0*/ 	.word	0x000001b0
        /*07b4*/ 	.short	0x0100
        /*07b6*/ 	.byte	0x04
	.zero		1


	//   ....[109]....
        /*07b8*/ 	.word	0x00000d40
        /*07bc*/ 	.word	0x000000ff
        /*07c0*/ 	.word	0x000003f0
        /*07c4*/ 	.short	0x0100
        /*07c6*/ 	.byte	0x04
	.zero		1


	//   ....[110]....
        /*07c8*/ 	.word	0x00000d50
        /*07cc*/ 	.word	0x000000ff
        /*07d0*/ 	.word	0x000001b8
        /*07d4*/ 	.short	0x0100
        /*07d6*/ 	.byte	0x04
	.zero		1


	//   ....[111]....
        /*07d8*/ 	.word	0x00000d60
        /*07dc*/ 	.word	0x000000ff
        /*07e0*/ 	.word	0x000003f8
        /*07e4*/ 	.short	0x0100
        /*07e6*/ 	.byte	0x04
	.zero		1


	//   ....[112]....
        /*07e8*/ 	.word	0x00000d70
        /*07ec*/ 	.word	0x000000ff
        /*07f0*/ 	.word	0x000001c0
        /*07f4*/ 	.short	0x0100
        /*07f6*/ 	.byte	0x04
	.zero		1


	//   ....[113]....
        /*07f8*/ 	.word	0x00000d80
        /*07fc*/ 	.word	0x000000ff
        /*0800*/ 	.word	0x00000400
        /*0804*/ 	.short	0x0100
        /*0806*/ 	.byte	0x04
	.zero		1


	//   ....[114]....
        /*0808*/ 	.word	0x00000d90
        /*080c*/ 	.word	0x000000ff
        /*0810*/ 	.word	0x000001c8
        /*0814*/ 	.short	0x0100
        /*0816*/ 	.byte	0x04
	.zero		1


	//   ....[115]....
        /*0818*/ 	.word	0x00000da0
        /*081c*/ 	.word	0x000000ff
        /*0820*/ 	.word	0x00000408
        /*0824*/ 	.short	0x0100
        /*0826*/ 	.byte	0x04
	.zero		1


	//   ....[116]....
        /*0828*/ 	.word	0x00000db0
        /*082c*/ 	.word	0x000000ff
        /*0830*/ 	.word	0x000001d0
        /*0834*/ 	.short	0x0100
        /*0836*/ 	.byte	0x04
	.zero		1


	//   ....[117]....
        /*0838*/ 	.word	0x00000dc0
        /*083c*/ 	.word	0x000000ff
        /*0840*/ 	.word	0x00000410
        /*0844*/ 	.short	0x0100
        /*0846*/ 	.byte	0x04
	.zero		1


	//   ....[118]....
        /*0848*/ 	.word	0x00000dd0
        /*084c*/ 	.word	0x000000ff
        /*0850*/ 	.word	0x000001d8
        /*0854*/ 	.short	0x0100
        /*0856*/ 	.byte	0x04
	.zero		1


	//   ....[119]....
        /*0858*/ 	.word	0x00000de0
        /*085c*/ 	.word	0x000000ff
        /*0860*/ 	.word	0x00000418
        /*0864*/ 	.short	0x0100
        /*0866*/ 	.byte	0x04
	.zero		1


	//   ....[120]....
        /*0868*/ 	.word	0x00000df0
        /*086c*/ 	.word	0x000000ff
        /*0870*/ 	.word	0x000001e0
        /*0874*/ 	.short	0x0100
        /*0876*/ 	.byte	0x04
	.zero		1


	//   ....[121]....
        /*0878*/ 	.word	0x00000e00
        /*087c*/ 	.word	0x000000ff
        /*0880*/ 	.word	0x00000420
        /*0884*/ 	.short	0x0100
        /*0886*/ 	.byte	0x04
	.zero		1


	//   ....[122]....
        /*0888*/ 	.word	0x00000e10
        /*088c*/ 	.word	0x000000ff
        /*0890*/ 	.word	0x000001e8
        /*0894*/ 	.short	0x0100
        /*0896*/ 	.byte	0x04
	.zero		1


	//   ....[123]....
        /*0898*/ 	.word	0x00000e20
        /*089c*/ 	.word	0x000000ff
        /*08a0*/ 	.word	0x00000428
        /*08a4*/ 	.short	0x0100
        /*08a6*/ 	.byte	0x04
	.zero		1


	//   ....[124]....
        /*08a8*/ 	.word	0x00000e30
        /*08ac*/ 	.word	0x000000ff
        /*08b0*/ 	.word	0x000001f0
        /*08b4*/ 	.short	0x0100
        /*08b6*/ 	.byte	0x04
	.zero		1


	//   ....[125]....
        /*08b8*/ 	.word	0x00000e40
        /*08bc*/ 	.word	0x000000ff
        /*08c0*/ 	.word	0x00000430
        /*08c4*/ 	.short	0x0100
        /*08c6*/ 	.byte	0x04
	.zero		1


	//   ....[126]....
        /*08c8*/ 	.word	0x00000e50
        /*08cc*/ 	.word	0x000000ff
        /*08d0*/ 	.word	0x000001f8
        /*08d4*/ 	.short	0x0100
        /*08d6*/ 	.byte	0x04
	.zero		1


	//   ....[127]....
        /*08d8*/ 	.word	0x00000e60
        /*08dc*/ 	.word	0x000000ff
        /*08e0*/ 	.word	0x00000438
        /*08e4*/ 	.short	0x0100
        /*08e6*/ 	.byte	0x04
	.zero		1


	//   ....[128]....
        /*08e8*/ 	.word	0x00000e70
        /*08ec*/ 	.word	0x000000ff
        /*08f0*/ 	.word	0x00000200
        /*08f4*/ 	.short	0x0100
        /*08f6*/ 	.byte	0x04
	.zero		1


	//   ....[129]....
        /*08f8*/ 	.word	0x00000e80
        /*08fc*/ 	.word	0x000000ff
        /*0900*/ 	.word	0x00000440
        /*0904*/ 	.short	0x0100
        /*0906*/ 	.byte	0x04
	.zero		1


	//   ....[130]....
        /*0908*/ 	.word	0x00000e90
        /*090c*/ 	.word	0x000000ff
        /*0910*/ 	.word	0x00000208
        /*0914*/ 	.short	0x0100
        /*0916*/ 	.byte	0x04
	.zero		1


	//   ....[131]....
        /*0918*/ 	.word	0x00000ea0
        /*091c*/ 	.word	0x000000ff
        /*0920*/ 	.word	0x00000448
        /*0924*/ 	.short	0x0100
        /*0926*/ 	.byte	0x04
	.zero		1


	//   ....[132]....
        /*0928*/ 	.word	0x00000eb0
        /*092c*/ 	.word	0x000000ff
        /*0930*/ 	.word	0x00000210
        /*0934*/ 	.short	0x0100
        /*0936*/ 	.byte	0x04
	.zero		1


	//   ....[133]....
        /*0938*/ 	.word	0x00000ec0
        /*093c*/ 	.word	0x000000ff
        /*0940*/ 	.word	0x00000450
        /*0944*/ 	.short	0x0100
        /*0946*/ 	.byte	0x04
	.zero		1


	//   ....[134]....
        /*0948*/ 	.word	0x00000ed0
        /*094c*/ 	.word	0x000000ff
        /*0950*/ 	.word	0x00000218
        /*0954*/ 	.short	0x0100
        /*0956*/ 	.byte	0x04
	.zero		1


	//   ....[135]....
        /*0958*/ 	.word	0x00000ee0
        /*095c*/ 	.word	0x000000ff
        /*0960*/ 	.word	0x00000458
        /*0964*/ 	.short	0x0100
        /*0966*/ 	.byte	0x04
	.zero		1


	//   ....[136]....
        /*0968*/ 	.word	0x00000ef0
        /*096c*/ 	.word	0x000000ff
        /*0970*/ 	.word	0x00000220
        /*0974*/ 	.short	0x0100
        /*0976*/ 	.byte	0x04
	.zero		1


	//   ....[137]....
        /*0978*/ 	.word	0x00000f00
        /*097c*/ 	.word	0x000000ff
        /*0980*/ 	.word	0x00000460
        /*0984*/ 	.short	0x0100
        /*0986*/ 	.byte	0x04
	.zero		1


	//   ....[138]....
        /*0988*/ 	.word	0x00000f10
        /*098c*/ 	.word	0x000000ff
        /*0990*/ 	.word	0x00000228
        /*0994*/ 	.short	0x0100
        /*0996*/ 	.byte	0x04
	.zero		1


	//   ....[139]....
        /*0998*/ 	.word	0x00000f20
        /*099c*/ 	.word	0x000000ff
        /*09a0*/ 	.word	0x00000468
        /*09a4*/ 	.short	0x0100
        /*09a6*/ 	.byte	0x04
	.zero		1


	//   ....[140]....
        /*09a8*/ 	.word	0x00000f30
        /*09ac*/ 	.word	0x000000ff
        /*09b0*/ 	.word	0x00000230
        /*09b4*/ 	.short	0x0100
        /*09b6*/ 	.byte	0x04
	.zero		1


	//   ....[141]....
        /*09b8*/ 	.word	0x00000f40
        /*09bc*/ 	.word	0x000000ff
        /*09c0*/ 	.word	0x00000470
        /*09c4*/ 	.short	0x0100
        /*09c6*/ 	.byte	0x04
	.zero		1


	//   ....[142]....
        /*09c8*/ 	.word	0x00000f50
        /*09cc*/ 	.word	0x000000ff
        /*09d0*/ 	.word	0x00000238
        /*09d4*/ 	.short	0x0100
        /*09d6*/ 	.byte	0x04
	.zero		1


	//   ....[143]....
        /*09d8*/ 	.word	0x00000f60
        /*09dc*/ 	.word	0x000000ff
        /*09e0*/ 	.word	0x00000478
        /*09e4*/ 	.short	0x0100
        /*09e6*/ 	.byte	0x04
	.zero		1


	//   ....[144]....
        /*09e8*/ 	.word	0x000010a0
        /*09ec*/ 	.word	0x000000ff
        /*09f0*/ 	.word	0x00000480
        /*09f4*/ 	.short	0x0100
        /*09f6*/ 	.byte	0x04
	.zero		1


	//   ....[145]....
        /*09f8*/ 	.word	0x000010b0
        /*09fc*/ 	.word	0x000000ff
        /*0a00*/ 	.word	0x00000488
        /*0a04*/ 	.short	0x0100
        /*0a06*/ 	.byte	0x04
	.zero		1


	//   ....[146]....
        /*0a08*/ 	.word	0x000011a0
        /*0a0c*/ 	.word	0x000000ff
        /*0a10*/ 	.word	0x00000490
        /*0a14*/ 	.short	0x0100
        /*0a16*/ 	.byte	0x04
	.zero		1


	//   ....[147]....
        /*0a18*/ 	.word	0x000011b0
        /*0a1c*/ 	.word	0x000000ff
        /*0a20*/ 	.word	0x00000498
        /*0a24*/ 	.short	0x0100
        /*0a26*/ 	.byte	0x04
	.zero		1


	//   ....[148]....
        /*0a28*/ 	.word	0x000012f0
        /*0a2c*/ 	.word	0x000000ff
        /*0a30*/ 	.word	0x000004a0
        /*0a34*/ 	.short	0x0100
        /*0a36*/ 	.byte	0x06
	.zero		1


	//   ....[149]....
        /*0a38*/ 	.word	0x00001300
        /*0a3c*/ 	.word	0x000000ff
        /*0a40*/ 	.word	0x000004a8
        /*0a44*/ 	.short	0x0100
        /*0a46*/ 	.byte	0x06
	.zero		1


	//   ....[150]....
        /*0a48*/ 	.word	0x00001440
        /*0a4c*/ 	.word	0x000000ff
        /*0a50*/ 	.word	0x000004b0
        /*0a54*/ 	.short	0x0100
        /*0a56*/ 	.byte	0x04
	.zero		1


	//   ....[151]....
        /*0a58*/ 	.word	0x00001450
        /*0a5c*/ 	.word	0x000000ff
        /*0a60*/ 	.word	0x000004c0
        /*0a64*/ 	.short	0x0100
        /*0a66*/ 	.byte	0x04
	.zero		1


	//   ....[152]....
        /*0a68*/ 	.word	0x00001460
        /*0a6c*/ 	.word	0x000000ff
        /*0a70*/ 	.word	0x000004b8
        /*0a74*/ 	.short	0x0100
        /*0a76*/ 	.byte	0x04
	.zero		1


	//   ....[153]....
        /*0a78*/ 	.word	0x00001470
        /*0a7c*/ 	.word	0x000000ff
        /*0a80*/ 	.word	0x000004c8
        /*0a84*/ 	.short	0x0100
        /*0a86*/ 	.byte	0x04
	.zero		1


	//   ....[154]....
        /*0a88*/ 	.word	0x00001570
        /*0a8c*/ 	.word	0x000000ff
        /*0a90*/ 	.word	0x000004d0
        /*0a94*/ 	.short	0x0100
        /*0a96*/ 	.byte	0x06
	.zero		1


	//   ....[155]....
        /*0a98*/ 	.word	0x000020b0
        /*0a9c*/ 	.word	0x000000ff
        /*0aa0*/ 	.word	0x00000240
        /*0aa4*/ 	.short	0x010a
        /*0aa6*/ 	.byte	0x04
	.zero		1


	//   ....[156]....
        /*0aa8*/ 	.word	0x00002400
        /*0aac*/ 	.word	0x000000ff
        /*0ab0*/ 	.word	0x00000240
        /*0ab4*/ 	.short	0x010a
        /*0ab6*/ 	.byte	0x09
	.zero		1


	//   ....[157]....
        /*0ab8*/ 	.word	0x000025b0
        /*0abc*/ 	.word	0x000000ff
        /*0ac0*/ 	.word	0x00000240
        /*0ac4*/ 	.short	0x010a
        /*0ac6*/ 	.byte	0x08
	.zero		1


	//   ....[158]....
        /*0ac8*/ 	.word	0x000027e0
        /*0acc*/ 	.word	0x000000ff
        /*0ad0*/ 	.word	0x00000498
        /*0ad4*/ 	.short	0x0101
        /*0ad6*/ 	.byte	0x1e
	.zero		1


	//   ....[159]....
        /*0ad8*/ 	.word	0x00002810
        /*0adc*/ 	.word	0x000000ff
        /*0ae0*/ 	.word	0x00000240
        /*0ae4*/ 	.short	0x010a
        /*0ae6*/ 	.byte	0x04
	.zero		1


	//   ....[160]....
        /*0ae8*/ 	.word	0x00002af0
        /*0aec*/ 	.word	0x000000ff
        /*0af0*/ 	.word	0x00000240
        /*0af4*/ 	.short	0x010a
        /*0af6*/ 	.byte	0x09
	.zero		1


	//   ....[161]....
        /*0af8*/ 	.word	0x00002ca0
        /*0afc*/ 	.word	0x000000ff
        /*0b00*/ 	.word	0x00000240
        /*0b04*/ 	.short	0x010a
        /*0b06*/ 	.byte	0x08
	.zero		1


	//   ....[162]....
        /*0b08*/ 	.word	0x00002ee0
        /*0b0c*/ 	.word	0x000000ff
        /*0b10*/ 	.word	0x000004a0
        /*0b14*/ 	.short	0x010a
        /*0b16*/ 	.byte	0x1e
	.zero		1


	//   ....[163]....
        /*0b18*/ 	.word	0x00002fa0
        /*0b1c*/ 	.word	0x000000ff
        /*0b20*/ 	.word	0x00000000
        /*0b24*/ 	.short	0x0101
        /*0b26*/ 	.byte	0x04
	.zero		1


	//   ....[164]....
        /*0b28*/ 	.word	0x00003590
        /*0b2c*/ 	.word	0x000000ff
        /*0b30*/ 	.word	0x00000000
        /*0b34*/ 	.short	0x010a
        /*0b36*/ 	.byte	0x04
	.zero		1


	//   ....[165]....
        /*0b38*/ 	.word	0x00003630
        /*0b3c*/ 	.word	0x000000ff
        /*0b40*/ 	.word	0x00000000
        /*0b44*/ 	.short	0x010a
        /*0b46*/ 	.byte	0x05
	.zero		1


	//   ....[166]....
        /*0b48*/ 	.word	0x000036d0
        /*0b4c*/ 	.word	0x000000ff
        /*0b50*/ 	.word	0x00000000
        /*0b54*/ 	.short	0x010a
        /*0b56*/ 	.byte	0x05
	.zero		1


	//   ....[167]....
        /*0b58*/ 	.word	0x00003770
        /*0b5c*/ 	.word	0x000000ff
        /*0b60*/ 	.word	0x00000000
        /*0b64*/ 	.short	0x010a
        /*0b66*/ 	.byte	0x05
	.zero		1


	//   ....[168]....
        /*0b68*/ 	.word	0x00003810
        /*0b6c*/ 	.word	0x000000ff
        /*0b70*/ 	.word	0x00000000
        /*0b74*/ 	.short	0x010a
        /*0b76*/ 	.byte	0x05
	.zero		1


	//   ....[169]....
        /*0b78*/ 	.word	0x000038b0
        /*0b7c*/ 	.word	0x000000ff
        /*0b80*/ 	.word	0x00000000
        /*0b84*/ 	.short	0x010a
        /*0b86*/ 	.byte	0x05
	.zero		1


	//   ....[170]....
        /*0b88*/ 	.word	0x00003950
        /*0b8c*/ 	.word	0x000000ff
        /*0b90*/ 	.word	0x00000000
        /*0b94*/ 	.short	0x010a
        /*0b96*/ 	.byte	0x05
	.zero		1


	//   ....[171]....
        /*0b98*/ 	.word	0x000039f0
        /*0b9c*/ 	.word	0x000000ff
        /*0ba0*/ 	.word	0x00000000
        /*0ba4*/ 	.short	0x010a
        /*0ba6*/ 	.byte	0x05
	.zero		1


	//   ....[172]....
        /*0ba8*/ 	.word	0x00003a90
        /*0bac*/ 	.word	0x000000ff
        /*0bb0*/ 	.word	0x00000000
        /*0bb4*/ 	.short	0x010a
        /*0bb6*/ 	.byte	0x05
	.zero		1


	//   ....[173]....
        /*0bb8*/ 	.word	0x00003b30
        /*0bbc*/ 	.word	0x000000ff
        /*0bc0*/ 	.word	0x00000000
        /*0bc4*/ 	.short	0x010a
        /*0bc6*/ 	.byte	0x05
	.zero		1


	//   ....[174]....
        /*0bc8*/ 	.word	0x00003bd0
        /*0bcc*/ 	.word	0x000000ff
        /*0bd0*/ 	.word	0x00000000
        /*0bd4*/ 	.short	0x010a
        /*0bd6*/ 	.byte	0x05
	.zero		1


	//   ....[175]....
        /*0bd8*/ 	.word	0x00003c70
        /*0bdc*/ 	.word	0x000000ff
        /*0be0*/ 	.word	0x00000000
        /*0be4*/ 	.short	0x010a
        /*0be6*/ 	.byte	0x05
	.zero		1


	//   ....[176]....
        /*0be8*/ 	.word	0x00003d10
        /*0bec*/ 	.word	0x000000ff
        /*0bf0*/ 	.word	0x00000000
        /*0bf4*/ 	.short	0x010a
        /*0bf6*/ 	.byte	0x05
	.zero		1


	//   ....[177]....
        /*0bf8*/ 	.word	0x00003db0
        /*0bfc*/ 	.word	0x000000ff
        /*0c00*/ 	.word	0x00000000
        /*0c04*/ 	.short	0x010a
        /*0c06*/ 	.byte	0x05
	.zero		1


	//   ....[178]....
        /*0c08*/ 	.word	0x00003e50
        /*0c0c*/ 	.word	0x000000ff
        /*0c10*/ 	.word	0x00000000
        /*0c14*/ 	.short	0x010a
        /*0c16*/ 	.byte	0x05
	.zero		1


	//   ....[179]....
        /*0c18*/ 	.word	0x00003ef0
        /*0c1c*/ 	.word	0x000000ff
        /*0c20*/ 	.word	0x00000000
        /*0c24*/ 	.short	0x010a
        /*0c26*/ 	.byte	0x05
	.zero		1


	//   ....[180]....
        /*0c28*/ 	.word	0x00003f90
        /*0c2c*/ 	.word	0x000000ff
        /*0c30*/ 	.word	0x00000000
        /*0c34*/ 	.short	0x010a
        /*0c36*/ 	.byte	0x05
	.zero		1


	//   ....[181]....
        /*0c38*/ 	.word	0x00004030
        /*0c3c*/ 	.word	0x000000ff
        /*0c40*/ 	.word	0x00000000
        /*0c44*/ 	.short	0x010a
        /*0c46*/ 	.byte	0x05
	.zero		1


	//   ....[182]....
        /*0c48*/ 	.word	0x000040d0
        /*0c4c*/ 	.word	0x000000ff
        /*0c50*/ 	.word	0x00000000
        /*0c54*/ 	.short	0x010a
        /*0c56*/ 	.byte	0x05
	.zero		1


	//   ....[183]....
        /*0c58*/ 	.word	0x00004170
        /*0c5c*/ 	.word	0x000000ff
        /*0c60*/ 	.word	0x00000000
        /*0c64*/ 	.short	0x010a
        /*0c66*/ 	.byte	0x05
	.zero		1


	//   ....[184]....
        /*0c68*/ 	.word	0x00004210
        /*0c6c*/ 	.word	0x000000ff
        /*0c70*/ 	.word	0x00000000
        /*0c74*/ 	.short	0x010a
        /*0c76*/ 	.byte	0x05
	.zero		1


	//   ....[185]....
        /*0c78*/ 	.word	0x000042b0
        /*0c7c*/ 	.word	0x000000ff
        /*0c80*/ 	.word	0x00000000
        /*0c84*/ 	.short	0x010a
        /*0c86*/ 	.byte	0x05
	.zero		1


	//   ....[186]....
        /*0c88*/ 	.word	0x00004350
        /*0c8c*/ 	.word	0x000000ff
        /*0c90*/ 	.word	0x00000000
        /*0c94*/ 	.short	0x010a
        /*0c96*/ 	.byte	0x05
	.zero		1


	//   ....[187]....
        /*0c98*/ 	.word	0x000043f0
        /*0c9c*/ 	.word	0x000000ff
        /*0ca0*/ 	.word	0x00000000
        /*0ca4*/ 	.short	0x010a
        /*0ca6*/ 	.byte	0x05
	.zero		1


	//   ....[188]....
        /*0ca8*/ 	.word	0x00004490
        /*0cac*/ 	.word	0x000000ff
        /*0cb0*/ 	.word	0x00000000
        /*0cb4*/ 	.short	0x010a
        /*0cb6*/ 	.byte	0x05
	.zero		1


	//   ....[189]....
        /*0cb8*/ 	.word	0x00004530
        /*0cbc*/ 	.word	0x000000ff
        /*0cc0*/ 	.word	0x00000000
        /*0cc4*/ 	.short	0x010a
        /*0cc6*/ 	.byte	0x05
	.zero		1


	//   ....[190]....
        /*0cc8*/ 	.word	0x000045d0
        /*0ccc*/ 	.word	0x000000ff
        /*0cd0*/ 	.word	0x00000000
        /*0cd4*/ 	.short	0x010a
        /*0cd6*/ 	.byte	0x05
	.zero		1


	//   ....[191]....
        /*0cd8*/ 	.word	0x00004670
        /*0cdc*/ 	.word	0x000000ff
        /*0ce0*/ 	.word	0x00000000
        /*0ce4*/ 	.short	0x010a
        /*0ce6*/ 	.byte	0x05
	.zero		1


	//   ....[192]....
        /*0ce8*/ 	.word	0x00004710
        /*0cec*/ 	.word	0x000000ff
        /*0cf0*/ 	.word	0x00000000
        /*0cf4*/ 	.short	0x010a
        /*0cf6*/ 	.byte	0x05
	.zero		1


	//   ....[193]....
        /*0cf8*/ 	.word	0x000047b0
        /*0cfc*/ 	.word	0x000000ff
        /*0d00*/ 	.word	0x00000000
        /*0d04*/ 	.short	0x010a
        /*0d06*/ 	.byte	0x05
	.zero		1


	//   ....[194]....
        /*0d08*/ 	.word	0x00004850
        /*0d0c*/ 	.word	0x000000ff
        /*0d10*/ 	.word	0x00000000
        /*0d14*/ 	.short	0x010a
        /*0d16*/ 	.byte	0x05
	.zero		1


	//   ....[195]....
        /*0d18*/ 	.word	0x000048f0
        /*0d1c*/ 	.word	0x000000ff
        /*0d20*/ 	.word	0x00000000
        /*0d24*/ 	.short	0x010a
        /*0d26*/ 	.byte	0x05
	.zero		1


	//   ....[196]....
        /*0d28*/ 	.word	0x00004990
        /*0d2c*/ 	.word	0x000000ff
        /*0d30*/ 	.word	0x00000000
        /*0d34*/ 	.short	0x010a
        /*0d36*/ 	.byte	0x05
	.zero		1


	//   ....[197]....
        /*0d38*/ 	.word	0x00004a30
        /*0d3c*/ 	.word	0x000000ff
        /*0d40*/ 	.word	0x00000000
        /*0d44*/ 	.short	0x010a
        /*0d46*/ 	.byte	0x05
	.zero		1


	//   ....[198]....
        /*0d48*/ 	.word	0x00004ad0
        /*0d4c*/ 	.word	0x000000ff
        /*0d50*/ 	.word	0x00000000
        /*0d54*/ 	.short	0x010a
        /*0d56*/ 	.byte	0x05
	.zero		1


	//   ....[199]....
        /*0d58*/ 	.word	0x00004b70
        /*0d5c*/ 	.word	0x000000ff
        /*0d60*/ 	.word	0x00000000
        /*0d64*/ 	.short	0x010a
        /*0d66*/ 	.byte	0x05
	.zero		1


	//   ....[200]....
        /*0d68*/ 	.word	0x00004c10
        /*0d6c*/ 	.word	0x000000ff
        /*0d70*/ 	.word	0x00000000
        /*0d74*/ 	.short	0x010a
        /*0d76*/ 	.byte	0x05
	.zero		1


	//   ....[201]....
        /*0d78*/ 	.word	0x00004cb0
        /*0d7c*/ 	.word	0x000000ff
        /*0d80*/ 	.word	0x00000000
        /*0d84*/ 	.short	0x010a
        /*0d86*/ 	.byte	0x05
	.zero		1


	//   ....[202]....
        /*0d88*/ 	.word	0x00004d50
        /*0d8c*/ 	.word	0x000000ff
        /*0d90*/ 	.word	0x00000000
        /*0d94*/ 	.short	0x010a
        /*0d96*/ 	.byte	0x05
	.zero		1


	//   ....[203]....
        /*0d98*/ 	.word	0x00004df0
        /*0d9c*/ 	.word	0x000000ff
        /*0da0*/ 	.word	0x00000000
        /*0da4*/ 	.short	0x010a
        /*0da6*/ 	.byte	0x05
	.zero		1


	//   ....[204]....
        /*0da8*/ 	.word	0x00004e90
        /*0dac*/ 	.word	0x000000ff
        /*0db0*/ 	.word	0x00000000
        /*0db4*/ 	.short	0x010a
        /*0db6*/ 	.byte	0x05
	.zero		1


	//   ....[205]....
        /*0db8*/ 	.word	0x00004f30
        /*0dbc*/ 	.word	0x000000ff
        /*0dc0*/ 	.word	0x00000000
        /*0dc4*/ 	.short	0x010a
        /*0dc6*/ 	.byte	0x05
	.zero		1


	//   ....[206]....
        /*0dc8*/ 	.word	0x00004fd0
        /*0dcc*/ 	.word	0x000000ff
        /*0dd0*/ 	.word	0x00000000
        /*0dd4*/ 	.short	0x010a
        /*0dd6*/ 	.byte	0x05
	.zero		1


	//   ....[207]....
        /*0dd8*/ 	.word	0x00005070
        /*0ddc*/ 	.word	0x000000ff
        /*0de0*/ 	.word	0x00000000
        /*0de4*/ 	.short	0x010a
        /*0de6*/ 	.byte	0x05
	.zero		1


	//   ....[208]....
        /*0de8*/ 	.word	0x00005110
        /*0dec*/ 	.word	0x000000ff
        /*0df0*/ 	.word	0x00000000
        /*0df4*/ 	.short	0x010a
        /*0df6*/ 	.byte	0x05
	.zero		1


	//   ....[209]....
        /*0df8*/ 	.word	0x000051b0
        /*0dfc*/ 	.word	0x000000ff
        /*0e00*/ 	.word	0x00000000
        /*0e04*/ 	.short	0x010a
        /*0e06*/ 	.byte	0x05
	.zero		1


	//   ....[210]....
        /*0e08*/ 	.word	0x00005250
        /*0e0c*/ 	.word	0x000000ff
        /*0e10*/ 	.word	0x00000000
        /*0e14*/ 	.short	0x010a
        /*0e16*/ 	.byte	0x05
	.zero		1


	//   ....[211]....
        /*0e18*/ 	.word	0x000052f0
        /*0e1c*/ 	.word	0x000000ff
        /*0e20*/ 	.word	0x00000000
        /*0e24*/ 	.short	0x010a
        /*0e26*/ 	.byte	0x05
	.zero		1


	//   ....[212]....
        /*0e28*/ 	.word	0x00005390
        /*0e2c*/ 	.word	0x000000ff
        /*0e30*/ 	.word	0x00000000
        /*0e34*/ 	.short	0x010a
        /*0e36*/ 	.byte	0x05
	.zero		1


	//   ....[213]....
        /*0e38*/ 	.word	0x00005430
        /*0e3c*/ 	.word	0x000000ff
        /*0e40*/ 	.word	0x00000000
        /*0e44*/ 	.short	0x010a
        /*0e46*/ 	.byte	0x05
	.zero		1


	//   ....[214]....
        /*0e48*/ 	.word	0x000054d0
        /*0e4c*/ 	.word	0x000000ff
        /*0e50*/ 	.word	0x00000000
        /*0e54*/ 	.short	0x010a
        /*0e56*/ 	.byte	0x05
	.zero		1


	//   ....[215]....
        /*0e58*/ 	.word	0x00005570
        /*0e5c*/ 	.word	0x000000ff
        /*0e60*/ 	.word	0x00000000
        /*0e64*/ 	.short	0x010a
        /*0e66*/ 	.byte	0x05
	.zero		1


	//   ....[216]....
        /*0e68*/ 	.word	0x00005610
        /*0e6c*/ 	.word	0x000000ff
        /*0e70*/ 	.word	0x00000000
        /*0e74*/ 	.short	0x010a
        /*0e76*/ 	.byte	0x05
	.zero		1


	//   ....[217]....
        /*0e78*/ 	.word	0x000056b0
        /*0e7c*/ 	.word	0x000000ff
        /*0e80*/ 	.word	0x00000000
        /*0e84*/ 	.short	0x010a
        /*0e86*/ 	.byte	0x05
	.zero		1


	//   ....[218]....
        /*0e88*/ 	.word	0x00005750
        /*0e8c*/ 	.word	0x000000ff
        /*0e90*/ 	.word	0x00000000
        /*0e94*/ 	.short	0x010a
        /*0e96*/ 	.byte	0x05
	.zero		1


	//   ....[219]....
        /*0e98*/ 	.word	0x000057f0
        /*0e9c*/ 	.word	0x000000ff
        /*0ea0*/ 	.word	0x00000000
        /*0ea4*/ 	.short	0x010a
        /*0ea6*/ 	.byte	0x05
	.zero		1


	//   ....[220]....
        /*0ea8*/ 	.word	0x00005890
        /*0eac*/ 	.word	0x000000ff
        /*0eb0*/ 	.word	0x00000000
        /*0eb4*/ 	.short	0x010a
        /*0eb6*/ 	.byte	0x05
	.zero		1


	//   ....[221]....
        /*0eb8*/ 	.word	0x00005930
        /*0ebc*/ 	.word	0x000000ff
        /*0ec0*/ 	.word	0x00000000
        /*0ec4*/ 	.short	0x010a
        /*0ec6*/ 	.byte	0x05
	.zero		1


	//   ....[222]....
        /*0ec8*/ 	.word	0x000059d0
        /*0ecc*/ 	.word	0x000000ff
        /*0ed0*/ 	.word	0x00000000
        /*0ed4*/ 	.short	0x010a
        /*0ed6*/ 	.byte	0x05
	.zero		1


	//   ....[223]....
        /*0ed8*/ 	.word	0x00005a70
        /*0edc*/ 	.word	0x000000ff
        /*0ee0*/ 	.word	0x00000000
        /*0ee4*/ 	.short	0x010a
        /*0ee6*/ 	.byte	0x05
	.zero		1


	//   ....[224]....
        /*0ee8*/ 	.word	0x00005b10
        /*0eec*/ 	.word	0x000000ff
        /*0ef0*/ 	.word	0x00000000
        /*0ef4*/ 	.short	0x010a
        /*0ef6*/ 	.byte	0x05
	.zero		1


	//   ....[225]....
        /*0ef8*/ 	.word	0x00005bb0
        /*0efc*/ 	.word	0x000000ff
        /*0f00*/ 	.word	0x00000000
        /*0f04*/ 	.short	0x010a
        /*0f06*/ 	.byte	0x05
	.zero		1


	//   ....[226]....
        /*0f08*/ 	.word	0x00005c50
        /*0f0c*/ 	.word	0x000000ff
        /*0f10*/ 	.word	0x00000000
        /*0f14*/ 	.short	0x010a
        /*0f16*/ 	.byte	0x05
	.zero		1


	//   ....[227]....
        /*0f18*/ 	.word	0x00005cf0
        /*0f1c*/ 	.word	0x000000ff
        /*0f20*/ 	.word	0x00000000
        /*0f24*/ 	.short	0x010a
        /*0f26*/ 	.byte	0x05
	.zero		1


	//   ....[228]....
        /*0f28*/ 	.word	0x00005d90
        /*0f2c*/ 	.word	0x000000ff
        /*0f30*/ 	.word	0x00000000
        /*0f34*/ 	.short	0x010a
        /*0f36*/ 	.byte	0x05
	.zero		1


	//   ....[229]....
        /*0f38*/ 	.word	0x00005e30
        /*0f3c*/ 	.word	0x000000ff
        /*0f40*/ 	.word	0x00000000
        /*0f44*/ 	.short	0x010a
        /*0f46*/ 	.byte	0x05
	.zero		1


	//   ....[230]....
        /*0f48*/ 	.word	0x00005ed0
        /*0f4c*/ 	.word	0x000000ff
        /*0f50*/ 	.word	0x00000000
        /*0f54*/ 	.short	0x010a
        /*0f56*/ 	.byte	0x05
	.zero		1


	//   ....[231]....
        /*0f58*/ 	.word	0x00005f70
        /*0f5c*/ 	.word	0x000000ff
        /*0f60*/ 	.word	0x00000000
        /*0f64*/ 	.short	0x010a
        /*0f66*/ 	.byte	0x05
	.zero		1


	//   ....[232]....
        /*0f68*/ 	.word	0x00006010
        /*0f6c*/ 	.word	0x000000ff
        /*0f70*/ 	.word	0x00000000
        /*0f74*/ 	.short	0x010a
        /*0f76*/ 	.byte	0x05
	.zero		1


	//   ....[233]....
        /*0f78*/ 	.word	0x000060b0
        /*0f7c*/ 	.word	0x000000ff
        /*0f80*/ 	.word	0x00000000
        /*0f84*/ 	.short	0x010a
        /*0f86*/ 	.byte	0x05
	.zero		1


	//   ....[234]....
        /*0f88*/ 	.word	0x00006150
        /*0f8c*/ 	.word	0x000000ff
        /*0f90*/ 	.word	0x00000000
        /*0f94*/ 	.short	0x010a
        /*0f96*/ 	.byte	0x05
	.zero		1


	//   ....[235]....
        /*0f98*/ 	.word	0x00006200
        /*0f9c*/ 	.word	0x00000000
        /*0fa0*/ 	.word	0x00000000
        /*0fa4*/ 	.short	0x010a
        /*0fa6*/ 	.byte	0xff
	.zero		1


	//   ....[236]....
        /*0fa8*/ 	.word	0x00006350
        /*0fac*/ 	.word	0x000000ff
        /*0fb0*/ 	.word	0x000004a8
        /*0fb4*/ 	.short	0x010a
        /*0fb6*/ 	.byte	0x04
	.zero		1


	//   ....[237]....
        /*0fb8*/ 	.word	0x000063f0
        /*0fbc*/ 	.word	0x000000ff
        /*0fc0*/ 	.word	0x000004a0
        /*0fc4*/ 	.short	0x010a
        /*0fc6*/ 	.byte	0x04
	.zero		1


	//   ....[238]....
        /*0fc8*/ 	.word	0x00006490
        /*0fcc*/ 	.word	0x000000ff
        /*0fd0*/ 	.word	0x00000000
        /*0fd4*/ 	.short	0x0101
        /*0fd6*/ 	.byte	0x05
	.zero		1


	//   ....[239]....
        /*0fd8*/ 	.word	0x000064d0
        /*0fdc*/ 	.word	0x000000ff
        /*0fe0*/ 	.word	0x000004a8
        /*0fe4*/ 	.short	0x0106
        /*0fe6*/ 	.byte	0x04
	.zero		1


	//   ....[240]....
        /*0fe8*/ 	.word	0x00006510
        /*0fec*/ 	.word	0x00000000
        /*0ff0*/ 	.word	0x000004a8
        /*0ff4*/ 	.short	0x010a
        /*0ff6*/ 	.byte	0xff
	.zero		1


	//   ....[241]....
        /*0ff8*/ 	.word	0x00006760
        /*0ffc*/ 	.word	0x000000ff
        /*1000*/ 	.word	0x00000008
        /*1004*/ 	.short	0x010a
        /*1006*/ 	.byte	0x05
	.zero		1


	//   ....[242]....
        /*1008*/ 	.word	0x00006780
        /*100c*/ 	.word	0x000000ff
        /*1010*/ 	.word	0x00000008
        /*1014*/ 	.short	0x010a
        /*1016*/ 	.byte	0x05
	.zero		1


	//   ....[243]....
        /*1018*/ 	.word	0x00006910
        /*101c*/ 	.word	0x000000ff
        /*1020*/ 	.word	0x00000008
        /*1024*/ 	.short	0x010a
        /*1026*/ 	.byte	0x05
	.zero		1


	//   ....[244]....
        /*1028*/ 	.word	0x00006930
        /*102c*/ 	.word	0x000000ff
        /*1030*/ 	.word	0x00000008
        /*1034*/ 	.short	0x010a
        /*1036*/ 	.byte	0x05
	.zero		1


	//   ....[245]....
        /*1038*/ 	.word	0x000069f0
        /*103c*/ 	.word	0x000000ff
        /*1040*/ 	.word	0x00000000
        /*1044*/ 	.short	0x0101
        /*1046*/ 	.byte	0x04
	.zero		1


	//   ....[246]....
        /*1048*/ 	.word	0x00006d30
        /*104c*/ 	.word	0x000000ff
        /*1050*/ 	.word	0x000004a0
        /*1054*/ 	.short	0x010a
        /*1056*/ 	.byte	0x0e
	.zero		1


	//   ....[247]....
        /*1058*/ 	.word	0x00006dd0
        /*105c*/ 	.word	0x000000ff
        /*1060*/ 	.word	0x00000000
        /*1064*/ 	.short	0x0101
        /*1066*/ 	.byte	0x16
	.zero		1


	//   ....[248]....
        /*1068*/ 	.word	0x00006e10
        /*106c*/ 	.word	0x000000ff
        /*1070*/ 	.word	0x000004c0
        /*1074*/ 	.short	0x010a
        /*1076*/ 	.byte	0x13
	.zero		1


	//   ....[249]....
        /*1078*/ 	.word	0x00006eb0
        /*107c*/ 	.word	0x000000ff
        /*1080*/ 	.word	0x00000000
        /*1084*/ 	.short	0x010a
        /*1086*/ 	.byte	0x04
	.zero		1


	//   ....[250]....
        /*1088*/ 	.word	0x00006f00
        /*108c*/ 	.word	0x000000ff
        /*1090*/ 	.word	0x00000000
        /*1094*/ 	.short	0x010a
        /*1096*/ 	.byte	0x0b
	.zero		1


	//   ....[251]....
        /*1098*/ 	.word	0x00007030
        /*109c*/ 	.word	0x000000ff
        /*10a0*/ 	.word	0x00000000
        /*10a4*/ 	.short	0x010a
        /*10a6*/ 	.byte	0x05
	.zero		1


	//   ....[252]....
        /*10a8*/ 	.word	0x00007230
        /*10ac*/ 	.word	0x000000ff
        /*10b0*/ 	.word	0x00000000
        /*10b4*/ 	.short	0x010a
        /*10b6*/ 	.byte	0x04
	.zero		1


	//   ....[253]....
        /*10b8*/ 	.word	0x000072d0
        /*10bc*/ 	.word	0x00000000
        /*10c0*/ 	.word	0x00000000
        /*10c4*/ 	.short	0x010a
        /*10c6*/ 	.byte	0xff
	.zero		1


	//   ....[254]....
        /*10c8*/ 	.word	0x00007310
        /*10cc*/ 	.word	0x00000000
        /*10d0*/ 	.word	0x00000000
        /*10d4*/ 	.short	0x010a
        /*10d6*/ 	.byte	0xff
	.zero		1


	//   ....[255]....
        /*10d8*/ 	.word	0x00007380
        /*10dc*/ 	.word	0x000000ff
        /*10e0*/ 	.word	0x00000000
        /*10e4*/ 	.short	0x0101
        /*10e6*/ 	.byte	0x04
	.zero		1


	//   ....[0]....
        /*10e8*/ 	.word	0x000073c0
        /*10ec*/ 	.word	0x000000ff
        /*10f0*/ 	.word	0x000004d0
        /*10f4*/ 	.short	0x010a
        /*10f6*/ 	.byte	0x0e
	.zero		1


	//   ....[1]....
        /*10f8*/ 	.word	0x00007420
        /*10fc*/ 	.word	0x000000ff
        /*1100*/ 	.word	0x00000000
        /*1104*/ 	.short	0x0101
        /*1106*/ 	.byte	0x04
	.zero		1


	//   ....[2]....
        /*1108*/ 	.word	0x000078d0
        /*110c*/ 	.word	0x000000ff
        /*1110*/ 	.word	0x000004a0
        /*1114*/ 	.short	0x010a
        /*1116*/ 	.byte	0x1c
	.zero		1


	//   ....[3]....
        /*1118*/ 	.word	0x00007970
        /*111c*/ 	.word	0x000000ff
        /*1120*/ 	.word	0x00000000
        /*1124*/ 	.short	0x0101
        /*1126*/ 	.byte	0x25
	.zero		1


	//   ....[4]....
        /*1128*/ 	.word	0x00007eb0
        /*112c*/ 	.word	0x000000ff
        /*1130*/ 	.word	0x00000498
        /*1134*/ 	.short	0x010a
        /*1136*/ 	.byte	0x1c
	.zero		1


	//   ....[5]....
        /*1138*/ 	.word	0x00008040
        /*113c*/ 	.word	0x000000ff
        /*1140*/ 	.word	0x00000488
        /*1144*/ 	.short	0x010a
        /*1146*/ 	.byte	0x1c
	.zero		1


	//   ....[6]....
        /*1148*/ 	.word	0x000083d0
        /*114c*/ 	.word	0x000000ff
        /*1150*/ 	.word	0x00000480
        /*1154*/ 	.short	0x010b
        /*1156*/ 	.byte	0x1c
	.zero		1


	//   ....[7]....
        /*1158*/ 	.word	0x000083e0
        /*115c*/ 	.word	0x000000ff
        /*1160*/ 	.word	0x00000000
        /*1164*/ 	.short	0x0101
        /*1166*/ 	.byte	0x26
	.zero		1


	//   ....[8]....
        /*1168*/ 	.word	0x00008420
        /*116c*/ 	.word	0x00000000
        /*1170*/ 	.word	0x00000488
        /*1174*/ 	.short	0x010a
        /*1176*/ 	.byte	0xff
	.zero		1


	//   ....[9]....
        /*1178*/ 	.word	0x00008780
        /*117c*/ 	.word	0x000000ff
        /*1180*/ 	.word	0x000004a0
        /*1184*/ 	.short	0x010a
        /*1186*/ 	.byte	0x2c
	.zero		1


	//   ....[10]....
        /*1188*/ 	.word	0x00008850
        /*118c*/ 	.word	0x000000ff
        /*1190*/ 	.word	0x00000000
        /*1194*/ 	.short	0x0101
        /*1196*/ 	.byte	0x04
	.zero		1


	//   ....[11]....
        /*1198*/ 	.word	0x00009370
        /*119c*/ 	.word	0x000000ff
        /*11a0*/ 	.word	0x00000480
        /*11a4*/ 	.short	0x010a
        /*11a6*/ 	.byte	0x2c
	.zero		1


	//   ....[12]....
        /*11a8*/ 	.word	0x00009390
        /*11ac*/ 	.word	0x00000058
        /*11b0*/ 	.word	0x000004b0
        /*11b4*/ 	.short	0x010a
        /*11b6*/ 	.byte	0xff
	.zero		1


	//   ....[13]....
        /*11b8*/ 	.word	0x000094e0
        /*11bc*/ 	.word	0x000000ff
        /*11c0*/ 	.word	0x00000480
        /*11c4*/ 	.short	0x010a
        /*11c6*/ 	.byte	0x2c
	.zero		1


	//   ....[14]....
        /*11c8*/ 	.word	0x000095d0
        /*11cc*/ 	.word	0x000000ff
        /*11d0*/ 	.word	0x00000000
        /*11d4*/ 	.short	0x0101
        /*11d6*/ 	.byte	0x04
	.zero		1


	//   ....[15]....
        /*11d8*/ 	.word	0x00009630
        /*11dc*/ 	.word	0x00000058
        /*11e0*/ 	.word	0x000004b0
        /*11e4*/ 	.short	0x010a
        /*11e6*/ 	.byte	0xff
	.zero		1


	//   ....[16]....
        /*11e8*/ 	.word	0x00009a10
        /*11ec*/ 	.word	0x00000058
        /*11f0*/ 	.word	0x00000000
        /*11f4*/ 	.short	0x0101
        /*11f6*/ 	.byte	0xff
	.zero		1


	//   ....[17]....
        /*11f8*/ 	.word	0x0000a3b0
        /*11fc*/ 	.word	0x00000000
        /*1200*/ 	.word	0x00000240
        /*1204*/ 	.short	0x010a
        /*1206*/ 	.byte	0xff
	.zero		1


	//   ....[18]....
        /*1208*/ 	.word	0x0000a410
        /*120c*/ 	.word	0x00000000
        /*1210*/ 	.word	0x00000240
        /*1214*/ 	.short	0x010a
        /*1216*/ 	.byte	0xff
	.zero		1


	//   ....[19]....
        /*1218*/ 	.word	0x0000a470
        /*121c*/ 	.word	0x00000000
        /*1220*/ 	.word	0x000004a0
        /*1224*/ 	.short	0x010a
        /*1226*/ 	.byte	0xff
	.zero		1


	//   ....[20]....
        /*1228*/ 	.word	0x0000a4d0
        /*122c*/ 	.word	0x00000000
        /*1230*/ 	.word	0x00000000
        /*1234*/ 	.short	0x010a
        /*1236*/ 	.byte	0xff
	.zero		1


	//   ....[21]....
        /*1238*/ 	.word	0x0000a530
        /*123c*/ 	.word	0x00000000
        /*1240*/ 	.word	0x00000000
        /*1244*/ 	.short	0x010a
        /*1246*/ 	.byte	0xff
	.zero		1


	//   ....[22]....
        /*1248*/ 	.word	0x0000a590
        /*124c*/ 	.word	0x00000000
        /*1250*/ 	.word	0x00000000
        /*1254*/ 	.short	0x010a
        /*1256*/ 	.byte	0xff
	.zero		1


	//   ....[23]....
        /*1258*/ 	.word	0x0000a5f0
        /*125c*/ 	.word	0x00000000
        /*1260*/ 	.word	0x00000000
        /*1264*/ 	.short	0x010a
        /*1266*/ 	.byte	0xff
	.zero		1


	//   ....[24]....
        /*1268*/ 	.word	0x0000a650
        /*126c*/ 	.word	0x00000000
        /*1270*/ 	.word	0x00000000
        /*1274*/ 	.short	0x010a
        /*1276*/ 	.byte	0xff
	.zero		1


	//   ....[25]....
        /*1278*/ 	.word	0x0000a6b0
        /*127c*/ 	.word	0x00000000
        /*1280*/ 	.word	0x00000000
        /*1284*/ 	.short	0x010a
        /*1286*/ 	.byte	0xff
	.zero		1


	//   ....[26]....
        /*1288*/ 	.word	0x0000a710
        /*128c*/ 	.word	0x00000000
        /*1290*/ 	.word	0x00000000
        /*1294*/ 	.short	0x010a
        /*1296*/ 	.byte	0xff
	.zero		1


	//   ....[27]....
        /*1298*/ 	.word	0x0000a770
        /*129c*/ 	.word	0x00000000
        /*12a0*/ 	.word	0x00000000
        /*12a4*/ 	.short	0x010a
        /*12a6*/ 	.byte	0xff
	.zero		1


	//   ....[28]....
        /*12a8*/ 	.word	0x0000a7d0
        /*12ac*/ 	.word	0x00000000
        /*12b0*/ 	.word	0x00000000
        /*12b4*/ 	.short	0x010a
        /*12b6*/ 	.byte	0xff
	.zero		1


	//   ....[29]....
        /*12b8*/ 	.word	0x0000a830
        /*12bc*/ 	.word	0x00000000
        /*12c0*/ 	.word	0x00000000
        /*12c4*/ 	.short	0x010a
        /*12c6*/ 	.byte	0xff
	.zero		1


	//   ....[30]....
        /*12c8*/ 	.word	0x0000a890
        /*12cc*/ 	.word	0x00000000
        /*12d0*/ 	.word	0x00000000
        /*12d4*/ 	.short	0x010a
        /*12d6*/ 	.byte	0xff
	.zero		1


	//   ....[31]....
        /*12d8*/ 	.word	0x0000a8f0
        /*12dc*/ 	.word	0x00000000
        /*12e0*/ 	.word	0x00000000
        /*12e4*/ 	.short	0x010a
        /*12e6*/ 	.byte	0xff
	.zero		1


	//   ....[32]....
        /*12e8*/ 	.word	0x0000a950
        /*12ec*/ 	.word	0x00000000
        /*12f0*/ 	.word	0x00000000
        /*12f4*/ 	.short	0x010a
        /*12f6*/ 	.byte	0xff
	.zero		1


	//   ....[33]....
        /*12f8*/ 	.word	0x0000a9b0
        /*12fc*/ 	.word	0x00000000
        /*1300*/ 	.word	0x00000000
        /*1304*/ 	.short	0x010a
        /*1306*/ 	.byte	0xff
	.zero		1


	//   ....[34]....
        /*1308*/ 	.word	0x0000aa10
        /*130c*/ 	.word	0x00000000
        /*1310*/ 	.word	0x00000000
        /*1314*/ 	.short	0x010a
        /*1316*/ 	.byte	0xff
	.zero		1


	//   ....[35]....
        /*1318*/ 	.word	0x0000aa70
        /*131c*/ 	.word	0x00000000
        /*1320*/ 	.word	0x00000000
        /*1324*/ 	.short	0x010a
        /*1326*/ 	.byte	0xff
	.zero		1


	//   ....[36]....
        /*1328*/ 	.word	0x0000aad0
        /*132c*/ 	.word	0x00000000
        /*1330*/ 	.word	0x00000000
        /*1334*/ 	.short	0x010a
        /*1336*/ 	.byte	0xff
	.zero		1


	//   ....[37]....
        /*1338*/ 	.word	0x0000ab30
        /*133c*/ 	.word	0x00000000
        /*1340*/ 	.word	0x00000000
        /*1344*/ 	.short	0x010a
        /*1346*/ 	.byte	0xff
	.zero		1


	//   ....[38]....
        /*1348*/ 	.word	0x0000ab90
        /*134c*/ 	.word	0x00000000
        /*1350*/ 	.word	0x00000000
        /*1354*/ 	.short	0x010a
        /*1356*/ 	.byte	0xff
	.zero		1


	//   ....[39]....
        /*1358*/ 	.word	0x0000abf0
        /*135c*/ 	.word	0x00000000
        /*1360*/ 	.word	0x00000000
        /*1364*/ 	.short	0x010a
        /*1366*/ 	.byte	0xff
	.zero		1


	//   ....[40]....
        /*1368*/ 	.word	0x0000ac50
        /*136c*/ 	.word	0x00000000
        /*1370*/ 	.word	0x00000000
        /*1374*/ 	.short	0x010a
        /*1376*/ 	.byte	0xff
	.zero		1


	//   ....[41]....
        /*1378*/ 	.word	0x0000acb0
        /*137c*/ 	.word	0x00000000
        /*1380*/ 	.word	0x00000000
        /*1384*/ 	.short	0x010a
        /*1386*/ 	.byte	0xff
	.zero		1


	//   ....[42]....
        /*1388*/ 	.word	0x0000ad10
        /*138c*/ 	.word	0x00000000
        /*1390*/ 	.word	0x00000000
        /*1394*/ 	.short	0x010a
        /*1396*/ 	.byte	0xff
	.zero		1


	//   ....[43]....
        /*1398*/ 	.word	0x0000ad70
        /*139c*/ 	.word	0x00000000
        /*13a0*/ 	.word	0x00000000
        /*13a4*/ 	.short	0x010a
        /*13a6*/ 	.byte	0xff
	.zero		1


	//   ....[44]....
        /*13a8*/ 	.word	0x0000add0
        /*13ac*/ 	.word	0x00000000
        /*13b0*/ 	.word	0x00000000
        /*13b4*/ 	.short	0x010a
        /*13b6*/ 	.byte	0xff
	.zero		1


	//   ....[45]....
        /*13b8*/ 	.word	0x0000ae30
        /*13bc*/ 	.word	0x00000000
        /*13c0*/ 	.word	0x00000000
        /*13c4*/ 	.short	0x010a
        /*13c6*/ 	.byte	0xff
	.zero		1


	//   ....[46]....
        /*13c8*/ 	.word	0x0000ae90
        /*13cc*/ 	.word	0x00000000
        /*13d0*/ 	.word	0x00000000
        /*13d4*/ 	.short	0x010a
        /*13d6*/ 	.byte	0xff
	.zero		1


	//   ....[47]....
        /*13d8*/ 	.word	0x0000aef0
        /*13dc*/ 	.word	0x00000000
        /*13e0*/ 	.word	0x00000000
        /*13e4*/ 	.short	0x010a
        /*13e6*/ 	.byte	0xff
	.zero		1


	//   ....[48]....
        /*13e8*/ 	.word	0x0000af50
        /*13ec*/ 	.word	0x00000000
        /*13f0*/ 	.word	0x00000000
        /*13f4*/ 	.short	0x010a
        /*13f6*/ 	.byte	0xff
	.zero		1


	//   ....[49]....
        /*13f8*/ 	.word	0x0000afb0
        /*13fc*/ 	.word	0x00000000
        /*1400*/ 	.word	0x00000000
        /*1404*/ 	.short	0x010a
        /*1406*/ 	.byte	0xff
	.zero		1


	//   ....[50]....
        /*1408*/ 	.word	0x0000b010
        /*140c*/ 	.word	0x00000000
        /*1410*/ 	.word	0x00000000
        /*1414*/ 	.short	0x010a
        /*1416*/ 	.byte	0xff
	.zero		1


	//   ....[51]....
        /*1418*/ 	.word	0x0000b070
        /*141c*/ 	.word	0x00000000
        /*1420*/ 	.word	0x00000000
        /*1424*/ 	.short	0x010a
        /*1426*/ 	.byte	0xff
	.zero		1


	//   ....[52]....
        /*1428*/ 	.word	0x0000b0d0
        /*142c*/ 	.word	0x00000000
        /*1430*/ 	.word	0x00000000
        /*1434*/ 	.short	0x010a
        /*1436*/ 	.byte	0xff
	.zero		1


	//   ....[53]....
        /*1438*/ 	.word	0x0000b130
        /*143c*/ 	.word	0x00000000
        /*1440*/ 	.word	0x00000000
        /*1444*/ 	.short	0x010a
        /*1446*/ 	.byte	0xff
	.zero		1


	//   ....[54]....
        /*1448*/ 	.word	0x0000b190
        /*144c*/ 	.word	0x00000000
        /*1450*/ 	.word	0x00000000
        /*1454*/ 	.short	0x010a
        /*1456*/ 	.byte	0xff
	.zero		1


	//   ....[55]....
        /*1458*/ 	.word	0x0000b1f0
        /*145c*/ 	.word	0x00000000
        /*1460*/ 	.word	0x00000000
        /*1464*/ 	.short	0x010a
        /*1466*/ 	.byte	0xff
	.zero		1


	//   ....[56]....
        /*1468*/ 	.word	0x0000b250
        /*146c*/ 	.word	0x00000000
        /*1470*/ 	.word	0x00000000
        /*1474*/ 	.short	0x010a
        /*1476*/ 	.byte	0xff
	.zero		1


	//   ....[57]....
        /*1478*/ 	.word	0x0000b2b0
        /*147c*/ 	.word	0x00000000
        /*1480*/ 	.word	0x00000000
        /*1484*/ 	.short	0x010a
        /*1486*/ 	.byte	0xff
	.zero		1


	//   ....[58]....
        /*1488*/ 	.word	0x0000b310
        /*148c*/ 	.word	0x00000000
        /*1490*/ 	.word	0x00000000
        /*1494*/ 	.short	0x010a
        /*1496*/ 	.byte	0xff
	.zero		1


	//   ....[59]....
        /*1498*/ 	.word	0x0000b370
        /*149c*/ 	.word	0x00000000
        /*14a0*/ 	.word	0x00000000
        /*14a4*/ 	.short	0x010a
        /*14a6*/ 	.byte	0xff
	.zero		1


	//   ....[60]....
        /*14a8*/ 	.word	0x0000b3d0
        /*14ac*/ 	.word	0x00000000
        /*14b0*/ 	.word	0x00000000
        /*14b4*/ 	.short	0x010a
        /*14b6*/ 	.byte	0xff
	.zero		1


	//   ....[61]....
        /*14b8*/ 	.word	0x0000b430
        /*14bc*/ 	.word	0x00000000
        /*14c0*/ 	.word	0x00000000
        /*14c4*/ 	.short	0x010a
        /*14c6*/ 	.byte	0xff
	.zero		1


	//   ....[62]....
        /*14c8*/ 	.word	0x0000b490
        /*14cc*/ 	.word	0x00000000
        /*14d0*/ 	.word	0x00000000
        /*14d4*/ 	.short	0x010a
        /*14d6*/ 	.byte	0xff
	.zero		1


	//   ....[63]....
        /*14d8*/ 	.word	0x0000b4f0
        /*14dc*/ 	.word	0x00000000
        /*14e0*/ 	.word	0x00000000
        /*14e4*/ 	.short	0x010a
        /*14e6*/ 	.byte	0xff
	.zero		1


	//   ....[64]....
        /*14e8*/ 	.word	0x0000b550
        /*14ec*/ 	.word	0x00000000
        /*14f0*/ 	.word	0x00000000
        /*14f4*/ 	.short	0x010a
        /*14f6*/ 	.byte	0xff
	.zero		1


	//   ....[65]....
        /*14f8*/ 	.word	0x0000b5b0
        /*14fc*/ 	.word	0x00000000
        /*1500*/ 	.word	0x00000000
        /*1504*/ 	.short	0x010a
        /*1506*/ 	.byte	0xff
	.zero		1


	//   ....[66]....
        /*1508*/ 	.word	0x0000b610
        /*150c*/ 	.word	0x00000000
        /*1510*/ 	.word	0x00000000
        /*1514*/ 	.short	0x010a
        /*1516*/ 	.byte	0xff
	.zero		1


	//   ....[67]....
        /*1518*/ 	.word	0x0000b670
        /*151c*/ 	.word	0x00000000
        /*1520*/ 	.word	0x00000000
        /*1524*/ 	.short	0x010a
        /*1526*/ 	.byte	0xff
	.zero		1


	//   ....[68]....
        /*1528*/ 	.word	0x0000b6d0
        /*152c*/ 	.word	0x00000000
        /*1530*/ 	.word	0x00000000
        /*1534*/ 	.short	0x010a
        /*1536*/ 	.byte	0xff
	.zero		1


	//   ....[69]....
        /*1538*/ 	.word	0x0000b730
        /*153c*/ 	.word	0x00000000
        /*1540*/ 	.word	0x00000000
        /*1544*/ 	.short	0x010a
        /*1546*/ 	.byte	0xff
	.zero		1


	//   ....[70]....
        /*1548*/ 	.word	0x0000b790
        /*154c*/ 	.word	0x00000000
        /*1550*/ 	.word	0x00000000
        /*1554*/ 	.short	0x010a
        /*1556*/ 	.byte	0xff
	.zero		1


	//   ....[71]....
        /*1558*/ 	.word	0x0000b7f0
        /*155c*/ 	.word	0x00000000
        /*1560*/ 	.word	0x00000000
        /*1564*/ 	.short	0x010a
        /*1566*/ 	.byte	0xff
	.zero		1


	//   ....[72]....
        /*1568*/ 	.word	0x0000b850
        /*156c*/ 	.word	0x00000000
        /*1570*/ 	.word	0x00000000
        /*1574*/ 	.short	0x010a
        /*1576*/ 	.byte	0xff
	.zero		1


	//   ....[73]....
        /*1578*/ 	.word	0x0000b8b0
        /*157c*/ 	.word	0x00000000
        /*1580*/ 	.word	0x00000000
        /*1584*/ 	.short	0x010a
        /*1586*/ 	.byte	0xff
	.zero		1


	//   ....[74]....
        /*1588*/ 	.word	0x0000b910
        /*158c*/ 	.word	0x00000000
        /*1590*/ 	.word	0x00000000
        /*1594*/ 	.short	0x010a
        /*1596*/ 	.byte	0xff
	.zero		1


	//   ....[75]....
        /*1598*/ 	.word	0x0000b970
        /*159c*/ 	.word	0x00000000
        /*15a0*/ 	.word	0x00000000
        /*15a4*/ 	.short	0x010a
        /*15a6*/ 	.byte	0xff
	.zero		1


	//   ....[76]....
        /*15a8*/ 	.word	0x0000b9d0
        /*15ac*/ 	.word	0x00000000
        /*15b0*/ 	.word	0x00000000
        /*15b4*/ 	.short	0x010a
        /*15b6*/ 	.byte	0xff
	.zero		1


	//   ....[77]....
        /*15b8*/ 	.word	0x0000ba30
        /*15bc*/ 	.word	0x00000000
        /*15c0*/ 	.word	0x00000000
        /*15c4*/ 	.short	0x010a
        /*15c6*/ 	.byte	0xff
	.zero		1


	//   ....[78]....
        /*15c8*/ 	.word	0x0000ba90
        /*15cc*/ 	.word	0x00000000
        /*15d0*/ 	.word	0x00000000
        /*15d4*/ 	.short	0x010a
        /*15d6*/ 	.byte	0xff
	.zero		1


	//   ....[79]....
        /*15d8*/ 	.word	0x0000baf0
        /*15dc*/ 	.word	0x00000000
        /*15e0*/ 	.word	0x00000000
        /*15e4*/ 	.short	0x010a
        /*15e6*/ 	.byte	0xff
	.zero		1


	//   ....[80]....
        /*15e8*/ 	.word	0x0000bb50
        /*15ec*/ 	.word	0x00000000
        /*15f0*/ 	.word	0x00000000
        /*15f4*/ 	.short	0x010a
        /*15f6*/ 	.byte	0xff
	.zero		1


	//   ....[81]....
        /*15f8*/ 	.word	0x0000bbb0
        /*15fc*/ 	.word	0x00000000
        /*1600*/ 	.word	0x00000000
        /*1604*/ 	.short	0x010a
        /*1606*/ 	.byte	0xff
	.zero		1


	//   ....[82]....
        /*1608*/ 	.word	0x0000bc10
        /*160c*/ 	.word	0x00000000
        /*1610*/ 	.word	0x00000000
        /*1614*/ 	.short	0x010a
        /*1616*/ 	.byte	0xff
	.zero		1


	//   ....[83]....
        /*1618*/ 	.word	0x0000bc70
        /*161c*/ 	.word	0x00000000
        /*1620*/ 	.word	0x00000000
        /*1624*/ 	.short	0x010a
        /*1626*/ 	.byte	0xff
	.zero		1


	//   ....[84]....
        /*1628*/ 	.word	0x0000bcd0
        /*162c*/ 	.word	0x00000000
        /*1630*/ 	.word	0x00000000
        /*1634*/ 	.short	0x010a
        /*1636*/ 	.byte	0xff
	.zero		1


	//   ....[85]....
        /*1638*/ 	.word	0x0000bd30
        /*163c*/ 	.word	0x00000000
        /*1640*/ 	.word	0x00000000
        /*1644*/ 	.short	0x010a
        /*1646*/ 	.byte	0xff
	.zero		1


	//   ....[86]....
        /*1648*/ 	.word	0x0000bd90
        /*164c*/ 	.word	0x00000000
        /*1650*/ 	.word	0x00000000
        /*1654*/ 	.short	0x010a
        /*1656*/ 	.byte	0xff
	.zero		1


	//   ....[87]....
        /*1658*/ 	.word	0x0000bdf0
        /*165c*/ 	.word	0x00000000
        /*1660*/ 	.word	0x00000000
        /*1664*/ 	.short	0x010a
        /*1666*/ 	.byte	0xff
	.zero		1


	//   ....[88]....
        /*1668*/ 	.word	0x0000be50
        /*166c*/ 	.word	0x00000000
        /*1670*/ 	.word	0x00000000
        /*1674*/ 	.short	0x010a
        /*1676*/ 	.byte	0xff
	.zero		1


	//   ....[89]....
        /*1678*/ 	.word	0x0000beb0
        /*167c*/ 	.word	0x00000000
        /*1680*/ 	.word	0x00000000
        /*1684*/ 	.short	0x010a
        /*1686*/ 	.byte	0xff
	.zero		1


	//   ....[90]....
        /*1688*/ 	.word	0x0000bf10
        /*168c*/ 	.word	0x00000000
        /*1690*/ 	.word	0x00000000
        /*1694*/ 	.short	0x010a
        /*1696*/ 	.byte	0xff
	.zero		1


	//   ....[91]....
        /*1698*/ 	.word	0x0000bf70
        /*169c*/ 	.word	0x00000004
        /*16a0*/ 	.word	0x000004a8
        /*16a4*/ 	.short	0x010a
        /*16a6*/ 	.byte	0xff
	.zero		1


	//   ....[92]....
        /*16a8*/ 	.word	0x0000bfd0
        /*16ac*/ 	.word	0x00000004
        /*16b0*/ 	.word	0x000004a0
        /*16b4*/ 	.short	0x010a
        /*16b6*/ 	.byte	0xff
	.zero		1


	//   ....[93]....
        /*16b8*/ 	.word	0x0000c030
        /*16bc*/ 	.word	0x00000005
        /*16c0*/ 	.word	0x00000008
        /*16c4*/ 	.short	0x010a
        /*16c6*/ 	.byte	0xff
	.zero		1


	//   ....[94]....
        /*16c8*/ 	.word	0x0000c120
        /*16cc*/ 	.word	0x00000003
        /*16d0*/ 	.word	0x00000008
        /*16d4*/ 	.short	0x010a
        /*16d6*/ 	.byte	0xff
	.zero		1


	//   ....[95]....
        /*16d8*/ 	.word	0x0000c180
        /*16dc*/ 	.word	0x00000004
        /*16e0*/ 	.word	0x000004a0
        /*16e4*/ 	.short	0x010a
        /*16e6*/ 	.byte	0xff
	.zero		1


	//   ....[96]....
        /*16e8*/ 	.word	0x0000c1e0
        /*16ec*/ 	.word	0x00000004
        /*16f0*/ 	.word	0x000004c0
        /*16f4*/ 	.short	0x010a
        /*16f6*/ 	.byte	0xff
	.zero		1


	//   ....[97]....
        /*16f8*/ 	.word	0x0000c240
        /*16fc*/ 	.word	0x00000004
        /*1700*/ 	.word	0x00000000
        /*1704*/ 	.short	0x010a
        /*1706*/ 	.byte	0xff
	.zero		1


	//   ....[98]....
        /*1708*/ 	.word	0x0000c2a0
        /*170c*/ 	.word	0x00000000
        /*1710*/ 	.word	0x00000000
        /*1714*/ 	.short	0x010a
        /*1716*/ 	.byte	0xff
	.zero		1


	//   ....[99]....
        /*1718*/ 	.word	0x0000c300
        /*171c*/ 	.word	0x00000000
        /*1720*/ 	.word	0x000004d0
        /*1724*/ 	.short	0x010a
        /*1726*/ 	.byte	0xff
	.zero		1


	//   ....[100]....
        /*1728*/ 	.word	0x0000c360
        /*172c*/ 	.word	0x00000000
        /*1730*/ 	.word	0x000004a0
        /*1734*/ 	.short	0x010a
        /*1736*/ 	.byte	0xff
	.zero		1


	//   ....[101]....
        /*1738*/ 	.word	0x0000c3c0
        /*173c*/ 	.word	0x00000000
        /*1740*/ 	.word	0x00000498
        /*1744*/ 	.short	0x010a
        /*1746*/ 	.byte	0xff
	.zero		1


	//   ....[102]....
        /*1748*/ 	.word	0x0000c420
        /*174c*/ 	.word	0x00000000
        /*1750*/ 	.word	0x00000488
        /*1754*/ 	.short	0x010a
        /*1756*/ 	.byte	0xff
	.zero		1


	//   ....[103]....
        /*1758*/ 	.word	0x0000c480
        /*175c*/ 	.word	0x00000000
        /*1760*/ 	.word	0x000004a0
        /*1764*/ 	.short	0x010a
        /*1766*/ 	.byte	0xff
	.zero		1


	//   ....[104]....
        /*1768*/ 	.word	0x0000c4e0
        /*176c*/ 	.word	0x00000003
        /*1770*/ 	.word	0x00000480
        /*1774*/ 	.short	0x010a
        /*1776*/ 	.byte	0xff
	.zero		1


	//   ....[105]....
        /*1778*/ 	.word	0x0000c530
        /*177c*/ 	.word	0x00000058
        /*1780*/ 	.word	0x000004b0
        /*1784*/ 	.short	0x010a
        /*1786*/ 	.byte	0xff
	.zero		1


	//----- nvinfo : EIATTR_NUM_MBARRIERS
	.align		4
.L_47:
        /*1788*/ 	.byte	0x03, 0x38
        /*178a*/ 	.short	0x009b


	//----- nvinfo : EIATTR_EXIT_INSTR_OFFSETS
	.align		4
        /*178c*/ 	.byte	0x04, 0x1c
        /*178e*/ 	.short	(.L_49 - .L_48)


	//   ....[0]....
.L_48:
        /*1790*/ 	.word	0x00006230


	//   ....[1]....
        /*1794*/ 	.word	0x000064e0


	//   ....[2]....
        /*1798*/ 	.word	0x00006540


	//   ....[3]....
        /*179c*/ 	.word	0x00007650


	//   ....[4]....
        /*17a0*/ 	.word	0x00008450


	//   ....[5]....
        /*17a4*/ 	.word	0x00008490


	//   ....[6]....
        /*17a8*/ 	.word	0x0000a390


	//----- nvinfo : EIATTR_MAX_THREADS
	.align		4
.L_49:
        /*17ac*/ 	.byte	0x04, 0x05
        /*17ae*/ 	.short	(.L_51 - .L_50)
.L_50:
        /*17b0*/ 	.word	0x00000100
        /*17b4*/ 	.word	0x00000001
        /*17b8*/ 	.word	0x00000001


	//----- nvinfo : EIATTR_CRS_STACK_SIZE
	.align		4
.L_51:
        /*17bc*/ 	.byte	0x04, 0x1e
        /*17be*/ 	.short	(.L_53 - .L_52)
.L_52:
        /*17c0*/ 	.word	0x00000000


	//----- nvinfo : EIATTR_CBANK_PARAM_SIZE
	.align		4
.L_53:
        /*17c4*/ 	.byte	0x03, 0x19
        /*17c6*/ 	.short	0x0900


	//----- nvinfo : EIATTR_PARAM_CBANK
	.align		4
        /*17c8*/ 	.byte	0x04, 0x0a
        /*17ca*/ 	.short	(.L_55 - .L_54)
	.align		4
.L_54:
        /*17cc*/ 	.word	index@(.nv.constant0._ZN7cutlass13device_kernelINS_4conv6kernel13ConvUniversalINS1_16ConvProblemShapeILNS1_8OperatorE0ELi3EEENS1_10collective14CollectiveConvINS1_47MainloopSm100TmaUmmaWarpSpecializedImplicitGemmILS5_0ELi72ELi3ELi1ELi2EN4cute5tupleIJNSA_1CILi2EEENSC_ILi1EEESE_EEEEENSB_IJNSC_ILi128EEENSC_ILi64EEENSB_IJNSC_ILi32EEEEEEEEENS_12float_e4m3_tESM_NSA_8TiledMMAINSA_8MMA_AtomIJNSA_10MMA_TraitsINSA_25SM100_MMA_F8F6F4_2x1SM_SSEJSM_SM_fSH_SI_NSA_17integral_constantINSA_4UMMA5MajorELST_0EEESU_NSR_INSS_7ScaleInELSV_0EEESW_EEEEEENSA_6LayoutINSB_IJSE_SE_SE_EEENSB_IJNSC_ILi0EEES11_S11_EEEEENSB_IJNSA_10UnderscoreES14_S14_EEEEENS7_6detail27Sm100ImplicitGemmTileTraitsINSA_25SM100_TMA_2SM_LOAD_IM2COLENSA_14ComposedLayoutINSA_7SwizzleILi1ELi4ELi3EEENSA_18smem_ptr_flag_bitsILi8EEENSZ_INSB_IJNSC_ILi8EEESJ_EEENSB_IJSJ_SE_EEEEEEEvEENS18_INSA_18SM100_TMA_2SM_LOADES1J_vEEEENS_8epilogue10collective18CollectiveEpilogueINS1O_23Sm100TmaWarpSpecializedILi1ELi1ELi32ELb0ELb0EEEJNSB_IJSI_SI_SK_EEENSB_IJNSZ_ISI_SE_EES1U_EEESM_NSB_IJNSB_IJllllEEESE_S11_EEESM_S1X_NS1O_6fusion15FusionCallbacksIS1S_NS1Y_17LinearCombinationISM_fSM_fLNS_15FloatRoundStyleE2EEES1T_S1V_JEEENSA_5SM1004TMEM4LOAD26SM100_TMEM_LOAD_32dp32b32xENSA_20SM90_TMA_LOAD_IM2COLENS1A_INS1B_ILi2ELi4ELi3EEES1E_NSZ_INSB_IJS1F_SI_EEENSB_IJSI_SE_EEEEEEENSA_39AutoVectorizingCopyWithAssumedAlignmentILi128EEENSA_21SM90_TMA_STORE_IM2COLES2D_S2F_S2F_EEEvvEEEEvNT_6ParamsE)
        /*17d0*/ 	.short	0x0380
        /*17d2*/ 	.short	0x0900


	//----- nvinfo : EIATTR_SW_WAR
	.align		4
.L_55:
        /*17d4*/ 	.byte	0x04, 0x36
        /*17d6*/ 	.short	(.L_57 - .L_56)
.L_56:
        /*17d8*/ 	.word	0x00000008
.L_57:


//--------------------- .nv.callgraph             --------------------------
	.section	.nv.callgraph,"",@"SHT_CUDA_CALLGRAPH"
	.align	4
	.sectionentsize	8
	.align		4
        /*0000*/ 	.word	0x00000000
	.align		4
        /*0004*/ 	.word	0xffffffff
	.align		4
        /*0008*/ 	.word	index@(_ZN7cutlass13device_kernelINS_4conv6kernel13ConvUniversalINS1_16ConvProblemShapeILNS1_8OperatorE0ELi3EEENS1_10collective14CollectiveConvINS1_47MainloopSm100TmaUmmaWarpSpecializedImplicitGemmILS5_0ELi72ELi3ELi1ELi2EN4cute5tupleIJNSA_1CILi2EEENSC_ILi1EEESE_EEEEENSB_IJNSC_ILi128EEENSC_ILi64EEENSB_IJNSC_ILi32EEEEEEEEENS_12float_e4m3_tESM_NSA_8TiledMMAINSA_8MMA_AtomIJNSA_10MMA_TraitsINSA_25SM100_MMA_F8F6F4_2x1SM_SSEJSM_SM_fSH_SI_NSA_17integral_constantINSA_4UMMA5MajorELST_0EEESU_NSR_INSS_7ScaleInELSV_0EEESW_EEEEEENSA_6LayoutINSB_IJSE_SE_SE_EEENSB_IJNSC_ILi0EEES11_S11_EEEEENSB_IJNSA_10UnderscoreES14_S14_EEEEENS7_6detail27Sm100ImplicitGemmTileTraitsINSA_25SM100_TMA_2SM_LOAD_IM2COLENSA_14ComposedLayoutINSA_7SwizzleILi1ELi4ELi3EEENSA_18smem_ptr_flag_bitsILi8EEENSZ_INSB_IJNSC_ILi8EEESJ_EEENSB_IJSJ_SE_EEEEEEEvEENS18_INSA_18SM100_TMA_2SM_LOADES1J_vEEEENS_8epilogue10collective18CollectiveEpilogueINS1O_23Sm100TmaWarpSpecializedILi1ELi1ELi32ELb0ELb0EEEJNSB_IJSI_SI_SK_EEENSB_IJNSZ_ISI_SE_EES1U_EEESM_NSB_IJNSB_IJllllEEESE_S11_EEESM_S1X_NS1O_6fusion15FusionCallbacksIS1S_NS1Y_17LinearCombinationISM_fSM_fLNS_15FloatRoundStyleE2EEES1T_S1V_JEEENSA_5SM1004TMEM4LOAD26SM100_TMEM_LOAD_32dp32b32xENSA_20SM90_TMA_LOAD_IM2COLENS1A_INS1B_ILi2ELi4ELi3EEES1E_NSZ_INSB_IJS1F_SI_EEENSB_IJSI_SE_EEEEEEENSA_39AutoVectorizingCopyWithAssumedAlignmentILi128EEENSA_21SM90_TMA_STORE_IM2COLES2D_S2F_S2F_EEEvvEEEEvNT_6ParamsE)
	.align		4
        /*000c*/ 	.word	index@(__assertfail)
	.align		4
        /*0010*/ 	.word	0x00000000
	.align		4
        /*0014*/ 	.word	0xfffffffe
	.align		4
        /*0018*/ 	.word	0x00000000
	.align		4
        /*001c*/ 	.word	0xfffffffd
	.align		4
        /*0020*/ 	.word	0x00000000
	.align		4
        /*0024*/ 	.word	0xfffffffc


//--------------------- .nv.constant4             --------------------------
	.section	.nv.constant4,"a",@progbits
	.align	8
	.align		8
.nv.constant4:
        /*0000*/ 	.dword	__assertfail
	.align		8
        /*0008*/ 	.dword	__unnamed_1
	.align		8
        /*0010*/ 	.dword	__unnamed_2
	.align		8
        /*0018*/ 	.dword	_ZN39_INTERNAL_abba0b4b_4_k_cu_ac7344a4_32314cuda3std3__45__cpo5beginE
	.align		8
        /*0020*/ 	.dword	_ZN39_INTERNAL_abba0b4b_4_k_cu_ac7344a4_32314cuda3std3__45__cpo3endE
	.align		8
        /*0028*/ 	.dword	_ZN39_INTERNAL_abba0b4b_4_k_cu_ac7344a4_32314cuda3std3__45__cpo6cbeginE
	.align		8
        /*0030*/ 	.dword	_ZN39_INTERNAL_abba0b4b_4_k_cu_ac7344a4_32314cuda3std3__45__cpo4cendE
	.align		8
        /*0038*/ 	.dword	_ZN39_INTERNAL_abba0b4b_4_k_cu_ac7344a4_32314cuda3std3__441_GLOBAL__N__abba0b4b_4_k_cu_ac7344a4_32316ignoreE
	.align		8
        /*0040*/ 	.dword	_ZN39_INTERNAL_abba0b4b_4_k_cu_ac7344a4_32314cuda3std3__419piecewise_constructE
	.align		8
        /*0048*/ 	.dword	_ZN39_INTERNAL_abba0b4b_4_k_cu_ac7344a4_32314cuda3std3__48in_placeE
	.align		8
        /*0050*/ 	.dword	_ZN39_INTERNAL_abba0b4b_4_k_cu_ac7344a4_32314cuda3std6ranges3__45__cpo4swapE
	.align		8
        /*0058*/ 	.dword	_ZN39_INTERNAL_abba0b4b_4_k_cu_ac7344a4_32314cuda3std6ranges3__45__cpo9iter_moveE
	.align		8
        /*0060*/ 	.dword	_ZN39_INTERNAL_abba0b4b_4_k_cu_ac7344a4_32314cute7productE
	.align		8
        /*0068*/ 	.dword	_ZN39_INTERNAL_abba0b4b_4_k_cu_ac7344a4_32314cute1_E
	.align		8
        /*0070*/ 	.dword	$str$27
	.align		8
        /*0078*/ 	.dword	$str$28
	.align		8
        /*0080*/ 	.dword	$str$29
	.align		8
        /*0088*/ 	.dword	$str$30


//--------------------- .text._ZN7cutlass13device_kernelINS_4conv6kernel13ConvUniversalINS1_16ConvProblemShapeILNS1_8OperatorE0ELi3EEENS1_10collective14CollectiveConvINS1_47MainloopSm100TmaUmmaWarpSpecializedImplicitGemmILS5_0ELi72ELi3ELi1ELi2EN4cute5tupleIJNSA_1CILi2EEENSC_ILi1EEESE_EEEEENSB_IJNSC_ILi128EEENSC_ILi64EEENSB_IJNSC_ILi32EEEEEEEEENS_12float_e4m3_tESM_NSA_8TiledMMAINSA_8MMA_AtomIJNSA_10MMA_TraitsINSA_25SM100_MMA_F8F6F4_2x1SM_SSEJSM_SM_fSH_SI_NSA_17integral_constantINSA_4UMMA5MajorELST_0EEESU_NSR_INSS_7ScaleInELSV_0EEESW_EEEEEENSA_6LayoutINSB_IJSE_SE_SE_EEENSB_IJNSC_ILi0EEES11_S11_EEEEENSB_IJNSA_10UnderscoreES14_S14_EEEEENS7_6detail27Sm100ImplicitGemmTileTraitsINSA_25SM100_TMA_2SM_LOAD_IM2COLENSA_14ComposedLayoutINSA_7SwizzleILi1ELi4ELi3EEENSA_18smem_ptr_flag_bitsILi8EEENSZ_INSB_IJNSC_ILi8EEESJ_EEENSB_IJSJ_SE_EEEEEEEvEENS18_INSA_18SM100_TMA_2SM_LOADES1J_vEEEENS_8epilogue10collective18CollectiveEpilogueINS1O_23Sm100TmaWarpSpecializedILi1ELi1ELi32ELb0ELb0EEEJNSB_IJSI_SI_SK_EEENSB_IJNSZ_ISI_SE_EES1U_EEESM_NSB_IJNSB_IJllllEEESE_S11_EEESM_S1X_NS1O_6fusion15FusionCallbacksIS1S_NS1Y_17LinearCombinationISM_fSM_fLNS_15FloatRoundStyleE2EEES1T_S1V_JEEENSA_5SM1004TMEM4LOAD26SM100_TMEM_LOAD_32dp32b32xENSA_20SM90_TMA_LOAD_IM2COLENS1A_INS1B_ILi2ELi4ELi3EEES1E_NSZ_INSB_IJS1F_SI_EEENSB_IJSI_SE_EEEEEEENSA_39AutoVectorizingCopyWithAssumedAlignmentILi128EEENSA_21SM90_TMA_STORE_IM2COLES2D_S2F_S2F_EEEvvEEEEvNT_6ParamsE --------------------------
	.section	.text._ZN7cutlass13device_kernelINS_4conv6kernel13ConvUniversalINS1_16ConvProblemShapeILNS1_8OperatorE0ELi3EEENS1_10collective14CollectiveConvINS1_47MainloopSm100TmaUmmaWarpSpecializedImplicitGemmILS5_0ELi72ELi3ELi1ELi2EN4cute5tupleIJNSA_1CILi2EEENSC_ILi1EEESE_EEEEENSB_IJNSC_ILi128EEENSC_ILi64EEENSB_IJNSC_ILi32EEEEEEEEENS_12float_e4m3_tESM_NSA_8TiledMMAINSA_8MMA_AtomIJNSA_10MMA_TraitsINSA_25SM100_MMA_F8F6F4_2x1SM_SSEJSM_SM_fSH_SI_NSA_17integral_constantINSA_4UMMA5MajorELST_0EEESU_NSR_INSS_7ScaleInELSV_0EEESW_EEEEEENSA_6LayoutINSB_IJSE_SE_SE_EEENSB_IJNSC_ILi0EEES11_S11_EEEEENSB_IJNSA_10UnderscoreES14_S14_EEEEENS7_6detail27Sm100ImplicitGemmTileTraitsINSA_25SM100_TMA_2SM_LOAD_IM2COLENSA_14ComposedLayoutINSA_7SwizzleILi1ELi4ELi3EEENSA_18smem_ptr_flag_bitsILi8EEENSZ_INSB_IJNSC_ILi8EEESJ_EEENSB_IJSJ_SE_EEEEEEEvEENS18_INSA_18SM100_TMA_2SM_LOADES1J_vEEEENS_8epilogue10collective18CollectiveEpilogueINS1O_23Sm100TmaWarpSpecializedILi1ELi1ELi32ELb0ELb0EEEJNSB_IJSI_SI_SK_EEENSB_IJNSZ_ISI_SE_EES1U_EEESM_NSB_IJNSB_IJllllEEESE_S11_EEESM_S1X_NS1O_6fusion15FusionCallbacksIS1S_NS1Y_17LinearCombinationISM_fSM_fLNS_15FloatRoundStyleE2EEES1T_S1V_JEEENSA_5SM1004TMEM4LOAD26SM100_TMEM_LOAD_32dp32b32xENSA_20SM90_TMA_LOAD_IM2COLENS1A_INS1B_ILi2ELi4ELi3EEES1E_NSZ_INSB_IJS1F_SI_EEENSB_IJSI_SE_EEEEEEENSA_39AutoVectorizingCopyWithAssumedAlignmentILi128EEENSA_21SM90_TMA_STORE_IM2COLES2D_S2F_S2F_EEEvvEEEEvNT_6ParamsE,"ax",@progbits
	.align	128
.text._ZN7cutlass13device_kernelINS_4conv6kernel13ConvUniversalINS1_16ConvProblemShapeILNS1_8OperatorE0ELi3EEENS1_10collective14CollectiveConvINS1_47MainloopSm100TmaUmmaWarpSpecializedImplicitGemmILS5_0ELi72ELi3ELi1ELi2EN4cute5tupleIJNSA_1CILi2EEENSC_ILi1EEESE_EEEEENSB_IJNSC_ILi128EEENSC_ILi64EEENSB_IJNSC_ILi32EEEEEEEEENS_12float_e4m3_tESM_NSA_8TiledMMAINSA_8MMA_AtomIJNSA_10MMA_TraitsINSA_25SM100_MMA_F8F6F4_2x1SM_SSEJSM_SM_fSH_SI_NSA_17integral_constantINSA_4UMMA5MajorELST_0EEESU_NSR_INSS_7ScaleInELSV_0EEESW_EEEEEENSA_6LayoutINSB_IJSE_SE_SE_EEENSB_IJNSC_ILi0EEES11_S11_EEEEENSB_IJNSA_10UnderscoreES14_S14_EEEEENS7_6detail27Sm100ImplicitGemmTileTraitsINSA_25SM100_TMA_2SM_LOAD_IM2COLENSA_14ComposedLayoutINSA_7SwizzleILi1ELi4ELi3EEENSA_18smem_ptr_flag_bitsILi8EEENSZ_INSB_IJNSC_ILi8EEESJ_EEENSB_IJSJ_SE_EEEEEEEvEENS18_INSA_18SM100_TMA_2SM_LOADES1J_vEEEENS_8epilogue10collective18CollectiveEpilogueINS1O_23Sm100TmaWarpSpecializedILi1ELi1ELi32ELb0ELb0EEEJNSB_IJSI_SI_SK_EEENSB_IJNSZ_ISI_SE_EES1U_EEESM_NSB_IJNSB_IJllllEEESE_S11_EEESM_S1X_NS1O_6fusion15FusionCallbacksIS1S_NS1Y_17LinearCombinationISM_fSM_fLNS_15FloatRoundStyleE2EEES1T_S1V_JEEENSA_5SM1004TMEM4LOAD26SM100_TMEM_LOAD_32dp32b32xENSA_20SM90_TMA_LOAD_IM2COLENS1A_INS1B_ILi2ELi4ELi3EEES1E_NSZ_INSB_IJS1F_SI_EEENSB_IJSI_SE_EEEEEEENSA_39AutoVectorizingCopyWithAssumedAlignmentILi128EEENSA_21SM90_TMA_STORE_IM2COLES2D_S2F_S2F_EEEvvEEEEvNT_6ParamsE:
        .type           _ZN7cutlass13device_kernelINS_4conv6kernel13ConvUniversalINS1_16ConvProblemShapeILNS1_8OperatorE0ELi3EEENS1_10collective14CollectiveConvINS1_47MainloopSm100TmaUmmaWarpSpecializedImplicitGemmILS5_0ELi72ELi3ELi1ELi2EN4cute5tupleIJNSA_1CILi2EEENSC_ILi1EEESE_EEEEENSB_IJNSC_ILi128EEENSC_ILi64EEENSB_IJNSC_ILi32EEEEEEEEENS_12float_e4m3_tESM_NSA_8TiledMMAINSA_8MMA_AtomIJNSA_10MMA_TraitsINSA_25SM100_MMA_F8F6F4_2x1SM_SSEJSM_SM_fSH_SI_NSA_17integral_constantINSA_4UMMA5MajorELST_0EEESU_NSR_INSS_7ScaleInELSV_0EEESW_EEEEEENSA_6LayoutINSB_IJSE_SE_SE_EEENSB_IJNSC_ILi0EEES11_S11_EEEEENSB_IJNSA_10UnderscoreES14_S14_EEEEENS7_6detail27Sm100ImplicitGemmTileTraitsINSA_25SM100_TMA_2SM_LOAD_IM2COLENSA_14ComposedLayoutINSA_7SwizzleILi1ELi4ELi3EEENSA_18smem_ptr_flag_bitsILi8EEENSZ_INSB_IJNSC_ILi8EEESJ_EEENSB_IJSJ_SE_EEEEEEEvEENS18_INSA_18SM100_TMA_2SM_LOADES1J_vEEEENS_8epilogue10collective18CollectiveEpilogueINS1O_23Sm100TmaWarpSpecializedILi1ELi1ELi32ELb0ELb0EEEJNSB_IJSI_SI_SK_EEENSB_IJNSZ_ISI_SE_EES1U_EEESM_NSB_IJNSB_IJllllEEESE_S11_EEESM_S1X_NS1O_6fusion15FusionCallbacksIS1S_NS1Y_17LinearCombinationISM_fSM_fLNS_15FloatRoundStyleE2EEES1T_S1V_JEEENSA_5SM1004TMEM4LOAD26SM100_TMEM_LOAD_32dp32b32xENSA_20SM90_TMA_LOAD_IM2COLENS1A_INS1B_ILi2ELi4ELi3EEES1E_NSZ_INSB_IJS1F_SI_EEENSB_IJSI_SE_EEEEEEENSA_39AutoVectorizingCopyWithAssumedAlignmentILi128EEENSA_21SM90_TMA_STORE_IM2COLES2D_S2F_S2F_EEEvvEEEEvNT_6ParamsE,@function
        .size           _ZN7cutlass13device_kernelINS_4conv6kernel13ConvUniversalINS1_16ConvProblemShapeILNS1_8OperatorE0ELi3EEENS1_10collective14CollectiveConvINS1_47MainloopSm100TmaUmmaWarpSpecializedImplicitGemmILS5_0ELi72ELi3ELi1ELi2EN4cute5tupleIJNSA_1CILi2EEENSC_ILi1EEESE_EEEEENSB_IJNSC_ILi128EEENSC_ILi64EEENSB_IJNSC_ILi32EEEEEEEEENS_12float_e4m3_tESM_NSA_8TiledMMAINSA_8MMA_AtomIJNSA_10MMA_TraitsINSA_25SM100_MMA_F8F6F4_2x1SM_SSEJSM_SM_fSH_SI_NSA_17integral_constantINSA_4UMMA5MajorELST_0EEESU_NSR_INSS_7ScaleInELSV_0EEESW_EEEEEENSA_6LayoutINSB_IJSE_SE_SE_EEENSB_IJNSC_ILi0EEES11_S11_EEEEENSB_IJNSA_10UnderscoreES14_S14_EEEEENS7_6detail27Sm100ImplicitGemmTileTraitsINSA_25SM100_TMA_2SM_LOAD_IM2COLENSA_14ComposedLayoutINSA_7SwizzleILi1ELi4ELi3EEENSA_18smem_ptr_flag_bitsILi8EEENSZ_INSB_IJNSC_ILi8EEESJ_EEENSB_IJSJ_SE_EEEEEEEvEENS18_INSA_18SM100_TMA_2SM_LOADES1J_vEEEENS_8epilogue10collective18CollectiveEpilogueINS1O_23Sm100TmaWarpSpecializedILi1ELi1ELi32ELb0ELb0EEEJNSB_IJSI_SI_SK_EEENSB_IJNSZ_ISI_SE_EES1U_EEESM_NSB_IJNSB_IJllllEEESE_S11_EEESM_S1X_NS1O_6fusion15FusionCallbacksIS1S_NS1Y_17LinearCombinationISM_fSM_fLNS_15FloatRoundStyleE2EEES1T_S1V_JEEENSA_5SM1004TMEM4LOAD26SM100_TMEM_LOAD_32dp32b32xENSA_20SM90_TMA_LOAD_IM2COLENS1A_INS1B_ILi2ELi4ELi3EEES1E_NSZ_INSB_IJS1F_SI_EEENSB_IJSI_SE_EEEEEEENSA_39AutoVectorizingCopyWithAssumedAlignmentILi128EEENSA_21SM90_TMA_STORE_IM2COLES2D_S2F_S2F_EEEvvEEEEvNT_6ParamsE,(.L_x_344 - _ZN7cutlass13device_kernelINS_4conv6kernel13ConvUniversalINS1_16ConvProblemShapeILNS1_8OperatorE0ELi3EEENS1_10collective14CollectiveConvINS1_47MainloopSm100TmaUmmaWarpSpecializedImplicitGemmILS5_0ELi72ELi3ELi1ELi2EN4cute5tupleIJNSA_1CILi2EEENSC_ILi1EEESE_EEEEENSB_IJNSC_ILi128EEENSC_ILi64EEENSB_IJNSC_ILi32EEEEEEEEENS_12float_e4m3_tESM_NSA_8TiledMMAINSA_8MMA_AtomIJNSA_10MMA_TraitsINSA_25SM100_MMA_F8F6F4_2x1SM_SSEJSM_SM_fSH_SI_NSA_17integral_constantINSA_4UMMA5MajorELST_0EEESU_NSR_INSS_7ScaleInELSV_0EEESW_EEEEEENSA_6LayoutINSB_IJSE_SE_SE_EEENSB_IJNSC_ILi0EEES11_S11_EEEEENSB_IJNSA_10UnderscoreES14_S14_EEEEENS7_6detail27Sm100ImplicitGemmTileTraitsINSA_25SM100_TMA_2SM_LOAD_IM2COLENSA_14ComposedLayoutINSA_7SwizzleILi1ELi4ELi3EEENSA_18smem_ptr_flag_bitsILi8EEENSZ_INSB_IJNSC_ILi8EEESJ_EEENSB_IJSJ_SE_EEEEEEEvEENS18_INSA_18SM100_TMA_2SM_LOADES1J_vEEEENS_8epilogue10collective18CollectiveEpilogueINS1O_23Sm100TmaWarpSpecializedILi1ELi1ELi32ELb0ELb0EEEJNSB_IJSI_SI_SK_EEENSB_IJNSZ_ISI_SE_EES1U_EEESM_NSB_IJNSB_IJllllEEESE_S11_EEESM_S1X_NS1O_6fusion15FusionCallbacksIS1S_NS1Y_17LinearCombinationISM_fSM_fLNS_15FloatRoundStyleE2EEES1T_S1V_JEEENSA_5SM1004TMEM4LOAD26SM100_TMEM_LOAD_32dp32b32xENSA_20SM90_TMA_LOAD_IM2COLENS1A_INS1B_ILi2ELi4ELi3EEES1E_NSZ_INSB_IJS1F_SI_EEENSB_IJSI_SE_EEEEEEENSA_39AutoVectorizingCopyWithAssumedAlignmentILi128EEENSA_21SM90_TMA_STORE_IM2COLES2D_S2F_S2F_EEEvvEEEEvNT_6ParamsE)
        .other          _ZN7cutlass13device_kernelINS_4conv6kernel13ConvUniversalINS1_16ConvProblemShapeILNS1_8OperatorE0ELi3EEENS1_10collective14CollectiveConvINS1_47MainloopSm100TmaUmmaWarpSpecializedImplicitGemmILS5_0ELi72ELi3ELi1ELi2EN4cute5tupleIJNSA_1CILi2EEENSC_ILi1EEESE_EEEEENSB_IJNSC_ILi128EEENSC_ILi64EEENSB_IJNSC_ILi32EEEEEEEEENS_12float_e4m3_tESM_NSA_8TiledMMAINSA_8MMA_AtomIJNSA_10MMA_TraitsINSA_25SM100_MMA_F8F6F4_2x1SM_SSEJSM_SM_fSH_SI_NSA_17integral_constantINSA_4UMMA5MajorELST_0EEESU_NSR_INSS_7ScaleInELSV_0EEESW_EEEEEENSA_6LayoutINSB_IJSE_SE_SE_EEENSB_IJNSC_ILi0EEES11_S11_EEEEENSB_IJNSA_10UnderscoreES14_S14_EEEEENS7_6detail27Sm100ImplicitGemmTileTraitsINSA_25SM100_TMA_2SM_LOAD_IM2COLENSA_14ComposedLayoutINSA_7SwizzleILi1ELi4ELi3EEENSA_18smem_ptr_flag_bitsILi8EEENSZ_INSB_IJNSC_ILi8EEESJ_EEENSB_IJSJ_SE_EEEEEEEvEENS18_INSA_18SM100_TMA_2SM_LOADES1J_vEEEENS_8epilogue10collective18CollectiveEpilogueINS1O_23Sm100TmaWarpSpecializedILi1ELi1ELi32ELb0ELb0EEEJNSB_IJSI_SI_SK_EEENSB_IJNSZ_ISI_SE_EES1U_EEESM_NSB_IJNSB_IJllllEEESE_S11_EEESM_S1X_NS1O_6fusion15FusionCallbacksIS1S_NS1Y_17LinearCombinationISM_fSM_fLNS_15FloatRoundStyleE2EEES1T_S1V_JEEENSA_5SM1004TMEM4LOAD26SM100_TMEM_LOAD_32dp32b32xENSA_20SM90_TMA_LOAD_IM2COLENS1A_INS1B_ILi2ELi4ELi3EEES1E_NSZ_INSB_IJS1F_SI_EEENSB_IJSI_SE_EEEEEEENSA_39AutoVectorizingCopyWithAssumedAlignmentILi128EEENSA_21SM90_TMA_STORE_IM2COLES2D_S2F_S2F_EEEvvEEEEvNT_6ParamsE,@"STO_CUDA_ENTRY STV_DEFAULT"
_ZN7cutlass13device_kernelINS_4conv6kernel13ConvUniversalINS1_16ConvProblemShapeILNS1_8OperatorE0ELi3EEENS1_10collective14CollectiveConvINS1_47MainloopSm100TmaUmmaWarpSpecializedImplicitGemmILS5_0ELi72ELi3ELi1ELi2EN4cute5tupleIJNSA_1CILi2EEENSC_ILi1EEESE_EEEEENSB_IJNSC_ILi128EEENSC_ILi64EEENSB_IJNSC_ILi32EEEEEEEEENS_12float_e4m3_tESM_NSA_8TiledMMAINSA_8MMA_AtomIJNSA_10MMA_TraitsINSA_25SM100_MMA_F8F6F4_2x1SM_SSEJSM_SM_fSH_SI_NSA_17integral_constantINSA_4UMMA5MajorELST_0EEESU_NSR_INSS_7ScaleInELSV_0EEESW_EEEEEENSA_6LayoutINSB_IJSE_SE_SE_EEENSB_IJNSC_ILi0EEES11_S11_EEEEENSB_IJNSA_10UnderscoreES14_S14_EEEEENS7_6detail27Sm100ImplicitGemmTileTraitsINSA_25SM100_TMA_2SM_LOAD_IM2COLENSA_14ComposedLayoutINSA_7SwizzleILi1ELi4ELi3EEENSA_18smem_ptr_flag_bitsILi8EEENSZ_INSB_IJNSC_ILi8EEESJ_EEENSB_IJSJ_SE_EEEEEEEvEENS18_INSA_18SM100_TMA_2SM_LOADES1J_vEEEENS_8epilogue10collective18CollectiveEpilogueINS1O_23Sm100TmaWarpSpecializedILi1ELi1ELi32ELb0ELb0EEEJNSB_IJSI_SI_SK_EEENSB_IJNSZ_ISI_SE_EES1U_EEESM_NSB_IJNSB_IJllllEEESE_S11_EEESM_S1X_NS1O_6fusion15FusionCallbacksIS1S_NS1Y_17LinearCombinationISM_fSM_fLNS_15FloatRoundStyleE2EEES1T_S1V_JEEENSA_5SM1004TMEM4LOAD26SM100_TMEM_LOAD_32dp32b32xENSA_20SM90_TMA_LOAD_IM2COLENS1A_INS1B_ILi2ELi4ELi3EEES1E_NSZ_INSB_IJS1F_SI_EEENSB_IJSI_SE_EEEEEEENSA_39AutoVectorizingCopyWithAssumedAlignmentILi128EEENSA_21SM90_TMA_STORE_IM2COLES2D_S2F_S2F_EEEvvEEEEvNT_6ParamsE:
[----:B------:R-:W1:Y:S01]  /*0000*/  LDC R1, c[0x0][0x37c] ;  /* 0x0000df00ff017b82 */ /* 0x000e620000000800 */
[----:B------:R-:W2:Y:S01]  /*0010*/  S2R R69, SR_TID.X ;  /* 0x0000000000457919 */ /* 0x000ea20000002100 */
[----:B------:R-:W3:Y:S06]  /*0020*/  LDCU.64 UR8, c[0x0][0x990] ;  /* 0x00013200ff0877ac */ /* 0x000eec0008000a00 */
[----:B------:R-:W4:Y:S01]  /*0030*/  S2UR UR4, SR_CgaCtaId ;  /* 0x00000000000479c3 */ /* 0x000f220000008800 */
[----:B-1----:R-:W-:Y:S01]  /*0040*/  VIADD R1, R1, 0xfffffff8 ;  /* 0xfffffff801017836 */ /* 0x002fe20000000000 */
[----:B------:R-:W-:-:S02]  /*0050*/  PRMT R79, RZ, 0x7610, R79 ;  /* 0x00007610ff4f7816 */ /* 0x000fc4000000004f */
[----:B------:R-:W-:Y:S02]  /*0060*/  ELECT P1, URZ, PT ;  /* 0x0000000000ff782f */ /* 0x000fe40003820000 */
[----:B------:R-:W-:Y:S01]  /*0070*/  R2UR UR43, R1 ;  /* 0x00000000012b72ca */ /* 0x000fe200000e0000 */
[----:B---3--:R-:W-:-:S04]  /*0080*/  UISETP.NE.U32.AND UP0, UPT, UR8, URZ, UPT ;  /* 0x000000ff0800728c */ /* 0x008fc8000bf05070 */
[----:B------:R-:W-:Y:S02]  /*0090*/  UISETP.NE.AND.EX UP0, UPT, UR9, URZ, UPT, UP0 ;  /* 0x000000ff0900728c */ /* 0x000fe4000bf05300 */
[----:B----4-:R-:W-:Y:S02]  /*00a0*/  ULOP3.LUT UR26, UR4, 0x1, URZ, 0xc0, !UPT ;  /* 0x00000001041a7892 */ /* 0x010fe4000f8ec0ff */
[----:B------:R-:W-:Y:S01]  /*00b0*/  ULOP3.LUT UR25, UR4, 0x1, URZ, 0x3c, !UPT ;  /* 0x0000000104197892 */ /* 0x000fe2000f8e3cff */
[----:B--2---:R-:W-:-:S05]  /*00c0*/  SHF.R.U32.HI R80, RZ, 0x5, R69 ;  /* 0x00000005ff507819 */ /* 0x004fca0000011645 */
[----:B------:R-:W1:Y:S02]  /*00d0*/  SHFL.IDX PT, R0, R80, RZ, 0x1f ;  /* 0x00001fff50007589 */ /* 0x000e6400000e0000 */
[----:B-1----:R-:W-:Y:S01]  /*00e0*/  R2UR UR18, R0 ;  /* 0x00000000001272ca */ /* 0x002fe200000e0000 */
[----:B------:R-:W-:-:S14]  /*00f0*/  BRA.U UP0, `(.L_x_0) ;  /* 0x0000000100307547 */ /* 0x000fdc000b800000 */
[----:B------:R-:W1:Y:S02]  /*0100*/  LDCU.64 UR4, c[0x0][0x988] ;  /* 0x00013100ff0477ac */ /* 0x000e640008000a00 */
[----:B-1----:R-:W-:-:S04]  /*0110*/  UISETP.NE.U32.AND UP0, UPT, UR4, URZ, UPT ;  /* 0x000000ff0400728c */ /* 0x002fc8000bf05070 */
[----:B------:R-:W-:-:S09]  /*0120*/  UISETP.NE.AND.EX UP0, UPT, UR5, URZ, UPT, UP0 ;  /* 0x000000ff0500728c */ /* 0x000fd2000bf05300 */
[----:B------:R-:W-:Y:S05]  /*0130*/  BRA.U !UP0, `(.L_x_1) ;  /* 0x0000000108147547 */ /* 0x000fea000b800000 */
[----:B------:R-:W1:Y:S01]  /*0140*/  LDC.64 R2, c[0x0][0x988] ;  /* 0x00026200ff027b82 */ /* 0x000e620000000a00 */
[----:B------:R-:W1:Y:S02]  /*0150*/  LDCU.64 UR4, c[0x0][0x358] ;  /* 0x00006b00ff0477ac */ /* 0x000e640008000a00 */
[----:B-1----:R1:W5:Y:S01]  /*0160*/  LDG.E R39, desc[UR4][R2.64] ;  /* 0x0000000402277981 */ /* 0x002362000c1e1900 */
[----:B------:R-:W-:Y:S01]  /*0170*/  HFMA2 R79, -RZ, RZ, 0, 5.9604644775390625e-08 ;  /* 0x00000001ff4f7431 */ /* 0x000fe200000001ff */
[----:B------:R-:W-:Y:S05]  /*0180*/  BRA `(.L_x_0) ;  /* 0x00000000000c7947 */ /* 0x000fea0003800000 */
.L_x_1:
[----:B------:R-:W1:Y:S01]  /*0190*/  LDCU UR4, c[0x0][0x980] ;  /* 0x00013000ff0477ac */ /* 0x000e620008000800 */
[----:B------:R-:W-:Y:S01]  /*01a0*/  HFMA2 R79, -RZ, RZ, 0, 5.9604644775390625e-08 ;  /* 0x00000001ff4f7431 */ /* 0x000fe200000001ff */
[----:B-1----:R-:W-:-:S07]  /*01b0*/  MOV R39, UR4 ;  /* 0x0000000400277c02 */ /* 0x002fce0008000f00 */
.L_x_0:
[----:B------:R-:W2:Y:S02]  /*01c0*/  LDCU.64 UR4, c[0x0][0x9b0] ;  /* 0x00013600ff0477ac */ /* 0x000ea40008000a00 */
[----:B--2---:R-:W-:-:S04]  /*01d0*/  UISETP.NE.U32.AND UP0, UPT, UR4, URZ, UPT ;  /* 0x000000ff0400728c */ /* 0x004fc8000bf05070 */
[----:B------:R-:W-:-:S09]  /*01e0*/  UISETP.NE.AND.EX UP0, UPT, UR5, URZ, UPT, UP0 ;  /* 0x000000ff0500728c */ /* 0x000fd2000bf05300 */
[----:B------:R-:W-:Y:S05]  /*01f0*/  BRA.U UP0, `(.L_x_2) ;  /* 0x0000000100287547 */ /* 0x000fea000b800000 */
[----:B------:R-:W2:Y:S02]  /*0200*/  LDCU.64 UR4, c[0x0][0x9a8] ;  /* 0x00013500ff0477ac */ /* 0x000ea40008000a00 */
[----:B--2---:R-:W-:-:S04]  /*0210*/  UISETP.NE.U32.AND UP0, UPT, UR4, URZ, UPT ;  /* 0x000000ff0400728c */ /* 0x004fc8000bf05070 */
[----:B------:R-:W-:-:S09]  /*0220*/  UISETP.NE.AND.EX UP0, UPT, UR5, URZ, UPT, UP0 ;  /* 0x000000ff0500728c */ /* 0x000fd2000bf05300 */
[----:B------:R-:W-:Y:S05]  /*0230*/  BRA.U !UP0, `(.L_x_3) ;  /* 0x0000000108107547 */ /* 0x000fea000b800000 */
[----:B-1----:R-:W1:Y:S01]  /*0240*/  LDC.64 R2, c[0x0][0x9a8] ;  /* 0x00026a00ff027b82 */ /* 0x002e620000000a00 */
[----:B------:R-:W1:Y:S02]  /*0250*/  LDCU.64 UR4, c[0x0][0x358] ;  /* 0x00006b00ff0477ac */ /* 0x000e640008000a00 */
[----:B-1----:R2:W5:Y:S01]  /*0260*/  LDG.E R38, desc[UR4][R2.64] ;  /* 0x0000000402267981 */ /* 0x002562000c1e1900 */
[----:B------:R-:W-:Y:S05]  /*0270*/  BRA `(.L_x_2) ;  /* 0x0000000000087947 */ /* 0x000fea0003800000 */
.L_x_3:
[----:B------:R-:W2:Y:S02]  /*0280*/  LDCU UR4, c[0x0][0x9a0] ;  /* 0x00013400ff0477ac */ /* 0x000ea40008000800 */
[----:B--2---:R-:W-:Y:S02]  /*0290*/  MOV R38, UR4 ;  /* 0x0000000400267c02 */ /* 0x004fe40008000f00 */
.L_x_2:
[----:B------:R-:W-:Y:S01]  /*02a0*/  IMAD.U32 R0, RZ, RZ, UR18 ;  /* 0x00000012ff007e24 */ /* 0x000fe2000f8e00ff */
[----:B------:R-:W-:Y:S04]  /*02b0*/  BSSY.RECONVERGENT B0, `(.L_x_4) ;  /* 0x000000c000007945 */ /* 0x000fe80003800200 */
[C---:B------:R-:W-:Y:S02]  /*02c0*/  ISETP.NE.OR P2, PT, R0.reuse, 0x1, !P1 ;  /* 0x000000010000780c */ /* 0x040fe40004f45670 */
[----:B------:R-:W-:-:S11]  /*02d0*/  ISETP.NE.OR P0, PT, R0, 0x3, !P1 ;  /* 0x000000030000780c */ /* 0x000fd60004f05670 */
[----:B------:R-:W-:Y:S05]  /*02e0*/  @P2 BRA `(.L_x_5) ;  /* 0x0000000000202947 */ /* 0x000fea0003800000 */
[----:B------:R-:W3:Y:S02]  /*02f0*/  LDCU.64 UR4, c[0x0][0x348] ;  /* 0x00006900ff0477ac */ /* 0x000ee40008000a00 */
[----:B---3--:R-:W-:Y:S02]  /*0300*/  UIADD3 UR6, UP1, UPT, UR4, 0x80, URZ ;  /* 0x0000008004067890 */ /* 0x008fe4000ff3e0ff */
[----:B------:R-:W-:Y:S02]  /*0310*/  UIADD3 UR4, UP0, UPT, UR4, 0x200, URZ ;  /* 0x0000020004047890 */ /* 0x000fe4000ff1e0ff */
[----:B------:R-:W-:Y:S02]  /*0320*/  UIADD3.X UR7, UPT, UPT, URZ, UR5, URZ, UP1, !UPT ;  /* 0x00000005ff077290 */ /* 0x000fe40008ffe4ff */
[----:B------:R-:W-:-:S07]  /*0330*/  UIADD3.X UR5, UPT, UPT, URZ, UR5, URZ, UP0, !UPT ;  /* 0x00000005ff057290 */ /* 0x000fce00087fe4ff */
[----:B------:R3:W-:Y:S02]  /*0340*/  UTMACCTL.PF [UR6] ;  /* 0x00000000060079b9 */ /* 0x0007e40008040000 */
[----:B------:R3:W-:Y:S02]  /*0350*/  UTMACCTL.PF [UR4] ;  /* 0x00000000040079b9 */ /* 0x0007e40008040000 */
[----:B---3--:R-:W-:Y:S01]  /*0360*/  NOP ;  /* 0x0000000000007918 */ /* 0x008fe20000000000 */
.L_x_5:
[----:B------:R-:W-:Y:S05]  /*0370*/  BSYNC.RECONVERGENT B0 ;  /* 0x0000000000007941 */ /* 0x000fea0003800200 */
.L_x_4:
[----:B------:R-:W-:Y:S04]  /*0380*/  BSSY.RECONVERGENT B0, `(.L_x_6) ;  /* 0x000000a000007945 */ /* 0x000fe80003800200 */
        /* <DEDUP_REMOVED lines=9> */
.L_x_7:
[----:B------:R-:W-:Y:S05]  /*0420*/  BSYNC.RECONVERGENT B0 ;  /* 0x0000000000007941 */ /* 0x000fea0003800200 */
.L_x_6:
[----:B------:R-:W3:Y:S01]  /*0430*/  LDCU.64 UR4, c[0x0][0x988] ;  /* 0x00013100ff0477ac */ /* 0x000ee20008000a00 */
[----:B------:R-:W-:Y:S02]  /*0440*/  UISETP.EQ.U32.AND UP1, UPT, UR8, URZ, UPT ;  /* 0x000000ff0800728c */ /* 0x000fe4000bf22070 */
[----:B------:R-:W-:Y:S02]  /*0450*/  UPLOP3.LUT UP3, UPT, UPT, UPT, UPT, 0x80, 0x8 ;  /* 0x000000000008789c */ /* 0x000fe40003f6f070 */
[----:B---3--:R-:W-:-:S04]  /*0460*/  UISETP.NE.U32.AND UP0, UPT, UR4, URZ, UPT ;  /* 0x000000ff0400728c */ /* 0x008fc8000bf05070 */
[----:B------:R-:W-:-:S04]  /*0470*/  UISETP.NE.AND.EX UP2, UPT, UR5, URZ, UPT, UP0 ;  /* 0x000000ff0500728c */ /* 0x000fc8000bf45300 */
[----:B------:R-:W-:-:S04]  /*0480*/  UISETP.EQ.OR.EX UP4, UPT, UR9, URZ, !UP2, UP1 ;  /* 0x000000ff0900728c */ /* 0x000fc8000d782710 */
[----:B------:R-:W-:-:S06]  /*0490*/  UP2UR UR4, UPR, URZ, 0x10 ;  /* 0x00000010ff047883 */ /* 0x000fcc0008000000 */
[----:B------:R-:W-:Y:S01]  /*04a0*/  MOV R82, UR4 ;  /* 0x0000000400527c02 */ /* 0x000fe20008000f00 */
[----:B------:R-:W-:Y:S06]  /*04b0*/  BRA.U !UP4, `(.L_x_8) ;  /* 0x000000010c207547 */ /* 0x000fec000b800000 */
[----:B------:R-:W-:Y:S01]  /*04c0*/  UISETP.NE.U32.AND UP1, UPT, UR8, URZ, UPT ;  /* 0x000000ff0800728c */ /* 0x000fe2000bf25070 */
[----:B-----5:R-:W-:Y:S01]  /*04d0*/  FSETP.NEU.AND P0, PT, R39, RZ, PT ;  /* 0x000000ff2700720b */ /* 0x020fe20003f0d000 */
[----:B------:R-:W-:Y:S02]  /*04e0*/  USEL UR4, URZ, 0xffffffff, UP2 ;  /* 0xffffffffff047887 */ /* 0x000fe40009000000 */
[----:B------:R-:W-:-:S10]  /*04f0*/  UISETP.NE.AND.EX UP1, UPT, UR9, URZ, UPT, UP1 ;  /* 0x000000ff0900728c */ /* 0x000fd4000bf25310 */
[----:B------:R-:W-:Y:S01]  /*0500*/  VOTEU.ANY UP0, P0 ;  /* 0x0000000000ff7886 */ /* 0x000fe20000000100 */
[----:B------:R-:W-:-:S04]  /*0510*/  @!UP1 USEL UR4, URZ, 0xffffffff, UP0 ;  /* 0xffffffffff049887 */ /* 0x000fc80008000000 */
[----:B------:R-:W-:-:S04]  /*0520*/  ULOP3.LUT UR4, UR4, 0x1, URZ, 0xc0, !UPT ;  /* 0x0000000104047892 */ /* 0x000fc8000f8ec0ff */
[----:B------:R-:W-:-:S11]  /*0530*/  UISETP.NE.U32.AND UP3, UPT, UR4, 0x1, UPT ;  /* 0x000000010400788c */ /* 0x000fd6000bf65070 */
.L_x_8:
[----:B------:R-:W3:Y:S01]  /*0540*/  SHFL.IDX PT, R0, R80, RZ, 0x1f ;  /* 0x00001fff50007589 */ /* 0x000ee200000e0000 */
[----:B------:R-:W-:Y:S02]  /*0550*/  UISETP.NE.AND UP5, UPT, UR18, 0x2, UPT ;  /* 0x000000021200788c */ /* 0x000fe4000bfa5270 */
[----:B------:R-:W-:Y:S02]  /*0560*/  UISETP.NE.AND UP0, UPT, UR18, 0x2, UPT ;  /* 0x000000021200788c */ /* 0x000fe4000bf05270 */
[----:B------:R-:W-:Y:S02]  /*0570*/  UISETP.NE.OR UP1, UPT, UR26, URZ, UP5 ;  /* 0x000000ff1a00728c */ /* 0x000fe4000af25670 */
[----:B------:R-:W-:-:S04]  /*0580*/  USEL UR42, URZ, 0x1, UP0 ;  /* 0x00000001ff2a7887 */ /* 0x000fc80008000000 */
[----:B------:R-:W-:Y:S02]  /*0590*/  PLOP3.LUT P3, PT, P1, PT, UP1, 0xae, 0xea ;  /* 0x0000000000ea781c */ /* 0x000fe40000f6f51e */
[----:B---3--:R-:W-:-:S13]  /*05a0*/  ISETP.NE.AND P0, PT, R0, RZ, PT ;  /* 0x000000ff0000720c */ /* 0x008fda0003f05270 */
[----:B------:R-:W-:Y:S05]  /*05b0*/  @P0 BRA `(.L_x_9) ;  /* 0x0000000800740947 */ /* 0x000fea0003800000 */
[----:B------:R-:W-:Y:S01]  /*05c0*/  ELECT P0, URZ, PT ;  /* 0x0000000000ff782f */ /* 0x000fe20003800000 */
[----:B------:R-:W-:-:S12]  /*05d0*/  BSSY.RECONVERGENT B0, `(.L_x_9) ;  /* 0x000009b000007945 */ /* 0x000fd80003800200 */
[----:B------:R-:W-:Y:S05]  /*05e0*/  @!P0 BRA `(.L_x_10) ;  /* 0x0000000800648947 */ /* 0x000fea0003800000 */
[----:B------:R-:W3:Y:S01]  /*05f0*/  S2UR UR5, SR_CgaCtaId ;  /* 0x00000000000579c3 */ /* 0x000ee20000008800 */
[----:B------:R-:W-:Y:S01]  /*0600*/  UMOV UR4, 0x400 ;  /* 0x0000040000047882 */ /* 0x000fe20000000000 */
[----:B------:R-:W-:Y:S02]  /*0610*/  UMOV UR6, 0x1 ;  /* 0x0000000100067882 */ /* 0x000fe40000000000 */
[----:B------:R-:W-:-:S04]  /*0620*/  UIADD3 UR6, UPT, UPT, -UR6, 0x100000, URZ ;  /* 0x0010000006067890 */ /* 0x000fc8000fffe1ff */
[----:B------:R-:W-:Y:S02]  /*0630*/  USHF.L.U32 UR7, UR6, 0xb, URZ ;  /* 0x0000000b06077899 */ /* 0x000fe400080006ff */
[----:B------:R-:W-:Y:S02]  /*0640*/  USHF.L.U32 UR6, UR6, 0x1, URZ ;  /* 0x0000000106067899 */ /* 0x000fe400080006ff */
[----:B---3--:R-:W-:Y:S01]  /*0650*/  ULEA UR4, UR5, UR4, 0x18 ;  /* 0x0000000405047291 */ /* 0x008fe2000f8ec0ff */
[----:B------:R-:W3:Y:S11]  /*0660*/  FENCE.VIEW.ASYNC.S ;  /* 0x00000000000073c6 */ /* 0x000ef60000000000 */
[----:B---3--:R3:W4:Y:S01]  /*0670*/  SYNCS.EXCH.64 URZ, [UR4], UR6 ;  /* 0x0000000604ff75b2 */ /* 0x0087220008000100 */
[----:B------:R3:W1:Y:S01]  /*0680*/  SYNCS.EXCH.64 URZ, [UR4+0x240], UR6 ;  /* 0x0002400604ff75b2 */ /* 0x0006620008000100 */
        /* <DEDUP_REMOVED lines=141> */
[----:B------:R3:W1:Y:S02]  /*0f60*/  SYNCS.EXCH.64 URZ, [UR4+0x478], UR6 ;  /* 0x0004780604ff75b2 */ /* 0x0006640008000100 */
[----:B---34-:R-:W-:Y:S01]  /*0f70*/  NOP ;  /* 0x0000000000007918 */ /* 0x018fe20000000000 */
.L_x_10:
[----:B------:R-:W-:Y:S05]  /*0f80*/  BSYNC.RECONVERGENT B0 ;  /* 0x0000000000007941 */ /* 0x000fea0003800200 */
.L_x_9:
[----:B------:R-:W3:Y:S01]  /*0f90*/  SHFL.IDX PT, R0, R80, RZ, 0x1f ;  /* 0x00001fff50007589 */ /* 0x000ee200000e0000 */
[----:B------:R-:W-:Y:S01]  /*0fa0*/  NOP ;  /* 0x0000000000007918 */ /* 0x000fe20000000000 */
[----:B---3--:R-:W-:-:S13]  /*0fb0*/  ISETP.NE.AND P0, PT, R0, 0x1, PT ;  /* 0x000000010000780c */ /* 0x008fda0003f05270 */
[----:B------:R-:W-:Y:S05]  /*0fc0*/  @P0 BRA `(.L_x_11) ;  /* 0x0000000000400947 */ /* 0x000fea0003800000 */
[----:B------:R-:W3:Y:S01]  /*0fd0*/  S2UR UR5, SR_CgaCtaId ;  /* 0x00000000000579c3 */ /* 0x000ee20000008800 */
[----:B------:R-:W-:Y:S01]  /*0fe0*/  UMOV UR4, 0x400 ;  /* 0x0000040000047882 */ /* 0x000fe20000000000 */
[----:B------:R-:W-:Y:S01]  /*0ff0*/  UMOV UR8, 0x20 ;  /* 0x0000002000087882 */ /* 0x000fe20000000000 */
[----:B------:R-:W-:Y:S01]  /*1000*/  UMOV UR6, 0x80 ;  /* 0x0000008000067882 */ /* 0x000fe20000000000 */
[----:B------:R-:W-:-:S04]  /*1010*/  UIADD3 UR8, UPT, UPT, -UR8, 0x100000, URZ ;  /* 0x0010000008087890 */ /* 0x000fc8000fffe1ff */
[----:B------:R-:W-:Y:S02]  /*1020*/  USHF.L.U32 UR9, UR8, 0xb, URZ ;  /* 0x0000000b08097899 */ /* 0x000fe400080006ff */
[----:B------:R-:W-:Y:S02]  /*1030*/  USHF.L.U32 UR8, UR8, 0x1, URZ ;  /* 0x0000000108087899 */ /* 0x000fe400080006ff */
[----:B------:R-:W-:-:S04]  /*1040*/  UIADD3 UR6, UPT, UPT, -UR6, 0x100000, URZ ;  /* 0x0010000006067890 */ /* 0x000fc8000fffe1ff */
[----:B------:R-:W-:Y:S02]  /*1050*/  USHF.L.U32 UR7, UR6, 0xb, URZ ;  /* 0x0000000b06077899 */ /* 0x000fe400080006ff */
[----:B------:R-:W-:Y:S01]  /*1060*/  USHF.L.U32 UR6, UR6, 0x1, URZ ;  /* 0x0000000106067899 */ /* 0x000fe200080006ff */
[----:B------:R-:W-:Y:S01]  /*1070*/  ELECT P0, URZ, PT ;  /* 0x0000000000ff782f */ /* 0x000fe20003800000 */
[----:B---3--:R-:W-:Y:S01]  /*1080*/  ULEA UR4, UR5, UR4, 0x18 ;  /* 0x0000000405047291 */ /* 0x008fe2000f8ec0ff */
[----:B------:R-:W3:Y:S11]  /*1090*/  FENCE.VIEW.ASYNC.S ;  /* 0x00000000000073c6 */ /* 0x000ef60000000000 */
[----:B---3--:R3:W4:Y:S01]  /*10a0*/  SYNCS.EXCH.64 URZ, [UR4+0x480], UR8 ;  /* 0x0004800804ff75b2 */ /* 0x0087220008000100 */
[----:B------:R3:W1:Y:S01]  /*10b0*/  SYNCS.EXCH.64 URZ, [UR4+0x488], UR6 ;  /* 0x0004880604ff75b2 */ /* 0x0006620008000100 */
[----:B------:R-:W-:Y:S01]  /*10c0*/  NOP ;  /* 0x0000000000007918 */ /* 0x000fe20000000000 */
.L_x_11:
[----:B------:R-:W2:Y:S01]  /*10d0*/  SHFL.IDX PT, R0, R80, RZ, 0x1f ;  /* 0x00001fff50007589 */ /* 0x000ea200000e0000 */
[----:B------:R-:W-:Y:S01]  /*10e0*/  NOP ;  /* 0x0000000000007918 */ /* 0x000fe20000000000 */
[----:B--2---:R-:W-:-:S13]  /*10f0*/  ISETP.NE.AND P0, PT, R0, 0x3, PT ;  /* 0x000000030000780c */ /* 0x004fda0003f05270 */
[----:B------:R-:W-:Y:S05]  /*1100*/  @P0 BRA `(.L_x_12) ;  /* 0x0000000000300947 */ /* 0x000fea0003800000 */
[----:B------:R-:W2:Y:S01]  /*1110*/  S2UR UR5, SR_CgaCtaId ;  /* 0x00000000000579c3 */ /* 0x000ea20000008800 */
[----:B---3--:R-:W-:Y:S01]  /*1120*/  UMOV UR4, 0x400 ;  /* 0x0000040000047882 */ /* 0x008fe20000000000 */
[----:B------:R-:W-:Y:S01]  /*1130*/  UMOV UR6, 0x20 ;  /* 0x0000002000067882 */ /* 0x000fe20000000000 */
[----:B------:R-:W-:Y:S01]  /*1140*/  ELECT P0, URZ, PT ;  /* 0x0000000000ff782f */ /* 0x000fe20003800000 */
[----:B------:R-:W-:-:S04]  /*1150*/  UIADD3 UR6, UPT, UPT, -UR6, 0x100000, URZ ;  /* 0x0010000006067890 */ /* 0x000fc8000fffe1ff */
[----:B------:R-:W-:Y:S02]  /*1160*/  USHF.L.U32 UR7, UR6, 0xb, URZ ;  /* 0x0000000b06077899 */ /* 0x000fe400080006ff */
[----:B------:R-:W-:Y:S02]  /*1170*/  USHF.L.U32 UR6, UR6, 0x1, URZ ;  /* 0x0000000106067899 */ /* 0x000fe400080006ff */
[----:B--2---:R-:W-:Y:S01]  /*1180*/  ULEA UR4, UR5, UR4, 0x18 ;  /* 0x0000000405047291 */ /* 0x004fe2000f8ec0ff */
[----:B------:R-:W2:Y:S11]  /*1190*/  FENCE.VIEW.ASYNC.S ;  /* 0x00000000000073c6 */ /* 0x000eb60000000000 */
[----:B--2---:R2:W3:Y:S01]  /*11a0*/  SYNCS.EXCH.64 URZ, [UR4+0x490], UR6 ;  /* 0x0004900604ff75b2 */ /* 0x0044e20008000100 */
[----:B------:R2:W1:Y:S01]  /*11b0*/  SYNCS.EXCH.64 URZ, [UR4+0x498], UR6 ;  /* 0x0004980604ff75b2 */ /* 0x0004620008000100 */
[----:B------:R-:W-:Y:S01]  /*11c0*/  NOP ;  /* 0x0000000000007918 */ /* 0x000fe20000000000 */
.L_x_12:
[----:B------:R-:W4:Y:S01]  /*11d0*/  SHFL.IDX PT, R0, R80, RZ, 0x1f ;  /* 0x00001fff50007589 */ /* 0x000f2200000e0000 */
[----:B------:R-:W-:Y:S01]  /*11e0*/  NOP ;  /* 0x0000000000007918 */ /* 0x000fe20000000000 */
[----:B----4-:R-:W-:-:S13]  /*11f0*/  ISETP.NE.AND P0, PT, R0, 0x4, PT ;  /* 0x000000040000780c */ /* 0x010fda0003f05270 */
[----:B------:R-:W-:Y:S05]  /*1200*/  @P0 BRA `(.L_x_13) ;  /* 0x0000000000440947 */ /* 0x000fea0003800000 */
[----:B------:R-:W4:Y:S01]  /*1210*/  S2UR UR5, SR_CgaCtaId ;  /* 0x00000000000579c3 */ /* 0x000f220000008800 */
[----:B--23--:R-:W-:Y:S01]  /*1220*/  UMOV UR4, 0x1e0 ;  /* 0x000001e000047882 */ /* 0x00cfe20000000000 */
[----:B------:R-:W-:Y:S01]  /*1230*/  UMOV UR6, 0x400 ;  /* 0x0000040000067882 */ /* 0x000fe20000000000 */
[----:B------:R-:W-:Y:S01]  /*1240*/  USEL UR4, UR4, 0x1a0, UP3 ;  /* 0x000001a004047887 */ /* 0x000fe20009800000 */
[----:B------:R-:W-:Y:S01]  /*1250*/  UMOV UR8, 0x1 ;  /* 0x0000000100087882 */ /* 0x000fe20000000000 */
[----:B------:R-:W-:Y:S01]  /*1260*/  ELECT P0, URZ, PT ;  /* 0x0000000000ff782f */ /* 0x000fe20003800000 */
[----:B------:R-:W-:-:S04]  /*1270*/  UIADD3 UR8, UPT, UPT, -UR8, 0x100000, URZ ;  /* 0x0010000008087890 */ /* 0x000fc8000fffe1ff */
[----:B------:R-:W-:Y:S02]  /*1280*/  USHF.L.U32 UR9, UR8, 0xb, URZ ;  /* 0x0000000b08097899 */ /* 0x000fe400080006ff */
[----:B------:R-:W-:Y:S02]  /*1290*/  USHF.L.U32 UR8, UR8, 0x1, URZ ;  /* 0x0000000108087899 */ /* 0x000fe400080006ff */
[----:B----4-:R-:W-:Y:S02]  /*12a0*/  ULEA UR6, UR5, UR6, 0x18 ;  /* 0x0000000605067291 */ /* 0x010fe4000f8ec0ff */
[----:B------:R-:W-:-:S04]  /*12b0*/  UIADD3 UR4, UPT, UPT, -UR4, 0x100000, URZ ;  /* 0x0010000004047890 */ /* 0x000fc8000fffe1ff */
[----:B------:R-:W-:Y:S02]  /*12c0*/  USHF.L.U32 UR5, UR4, 0xb, URZ ;  /* 0x0000000b04057899 */ /* 0x000fe400080006ff */
[----:B------:R-:W-:Y:S01]  /*12d0*/  USHF.L.U32 UR4, UR4, 0x1, URZ ;  /* 0x0000000104047899 */ /* 0x000fe200080006ff */
[----:B------:R-:W2:Y:S03]  /*12e0*/  FENCE.VIEW.ASYNC.S ;  /* 0x00000000000073c6 */ /* 0x000ea60000000000 */
[----:B--2---:R4:W2:Y:S08]  /*12f0*/  SYNCS.EXCH.64 URZ, [UR6+0x4a0], UR8 ;  /* 0x0004a00806ff75b2 */ /* 0x0048b00008000100 */
[----:B------:R4:W3:Y:S02]  /*1300*/  SYNCS.EXCH.64 URZ, [UR6+0x4a8], UR4 ;  /* 0x0004a80406ff75b2 */ /* 0x0008e40008000100 */
[----:B----4-:R-:W-:Y:S01]  /*1310*/  NOP ;  /* 0x0000000000007918 */ /* 0x010fe20000000000 */
.L_x_13:
[----:B------:R-:W4:Y:S01]  /*1320*/  SHFL.IDX PT, R0, R80, RZ, 0x1f ;  /* 0x00001fff50007589 */ /* 0x000f2200000e0000 */
[----:B------:R-:W-:Y:S01]  /*1330*/  ISETP.NE.OR P1, PT, RZ, UR18, !P1 ;  /* 0x00000012ff007c0c */ /* 0x000fe2000cf25670 */
[----:B------:R-:W-:Y:S01]  /*1340*/  NOP ;  /* 0x0000000000007918 */ /* 0x000fe20000000000 */
[----:B----4-:R-:W-:-:S13]  /*1350*/  ISETP.NE.AND P0, PT, R0, 0x5, PT ;  /* 0x000000050000780c */ /* 0x010fda0003f05270 */
[----:B------:R-:W-:Y:S05]  /*1360*/  @P0 BRA `(.L_x_14) ;  /* 0x0000000000480947 */ /* 0x000fea0003800000 */
[----:B------:R-:W4:Y:S01]  /*1370*/  S2UR UR5, SR_CgaCtaId ;  /* 0x00000000000579c3 */ /* 0x000f220000008800 */
[----:B--23--:R-:W-:Y:S01]  /*1380*/  UMOV UR4, 0x400 ;  /* 0x0000040000047882 */ /* 0x00cfe20000000000 */
        /* <DEDUP_REMOVED lines=9> */
[----:B----4-:R-:W-:Y:S01]  /*1420*/  ULEA UR4, UR5, UR4, 0x18 ;  /* 0x0000000405047291 */ /* 0x010fe2000f8ec0ff */
[----:B------:R-:W2:Y:S11]  /*1430*/  FENCE.VIEW.ASYNC.S ;  /* 0x00000000000073c6 */ /* 0x000eb60000000000 */
[----:B--2---:R4:W2:Y:S01]  /*1440*/  SYNCS.EXCH.64 URZ, [UR4+0x4b0], UR6 ;  /* 0x0004b00604ff75b2 */ /* 0x0048a20008000100 */
[----:B------:R4:W3:Y:S01]  /*1450*/  SYNCS.EXCH.64 URZ, [UR4+0x4c0], UR8 ;  /* 0x0004c00804ff75b2 */ /* 0x0008e20008000100 */
[----:B------:R4:W1:Y:S01]  /*1460*/  SYNCS.EXCH.64 URZ, [UR4+0x4b8], UR6 ;  /* 0x0004b80604ff75b2 */ /* 0x0008620008000100 */
[----:B------:R4:W1:Y:S02]  /*1470*/  SYNCS.EXCH.64 URZ, [UR4+0x4c8], UR8 ;  /* 0x0004c80804ff75b2 */ /* 0x0008640008000100 */
[----:B----4-:R-:W-:Y:S01]  /*1480*/  NOP ;  /* 0x0000000000007918 */ /* 0x010fe20000000000 */
.L_x_14:
[----:B--23--:R-:W2:Y:S01]  /*1490*/  S2UR UR7, SR_CgaCtaId ;  /* 0x00000000000779c3 */ /* 0x00cea20000008800 */
[----:B------:R-:W-:Y:S01]  /*14a0*/  VOTEU.ALL UP0, P1 ;  /* 0x0000000000ff7886 */ /* 0x000fe20000800000 */
[----:B------:R-:W-:Y:S01]  /*14b0*/  UMOV UR4, 0x20 ;  /* 0x0000002000047882 */ /* 0x000fe20000000000 */
[----:B------:R-:W-:Y:S01]  /*14c0*/  NOP ;  /* 0x0000000000007918 */ /* 0x000fe20000000000 */
[----:B-1----:R-:W-:Y:S01]  /*14d0*/  LOP3.LUT R3, R69, 0x1f, RZ, 0xc0, !PT ;  /* 0x0000001f45037812 */ /* 0x002fe200078ec0ff */
[----:B------:R-:W-:Y:S01]  /*14e0*/  UISETP.NE.AND UP4, UPT, UR18, URZ, UPT ;  /* 0x000000ff1200728c */ /* 0x000fe2000bf85270 */
[----:B------:R-:W-:Y:S01]  /*14f0*/  @!UP0 UMOV UR6, 0x400 ;  /* 0x0000040000068882 */ /* 0x000fe20000000000 */
[----:B------:R-:W-:-:S04]  /*1500*/  @!UP0 UIADD3 UR4, UPT, UPT, -UR4, 0x100000, URZ ;  /* 0x0010000004048890 */ /* 0x000fc8000fffe1ff */
[----:B------:R-:W-:Y:S02]  /*1510*/  @!UP0 USHF.L.U32 UR5, UR4, 0xb, URZ ;  /* 0x0000000b04058899 */ /* 0x000fe400080006ff */
[----:B------:R-:W-:Y:S02]  /*1520*/  @!UP0 USHF.L.U32 UR4, UR4, 0x1, URZ ;  /* 0x0000000104048899 */ /* 0x000fe400080006ff */
[----:B--2---:R-:W-:Y:S01]  /*1530*/  @!UP0 ULEA UR6, UR7, UR6, 0x18 ;  /* 0x0000000607068291 */ /* 0x004fe2000f8ec0ff */
[----:B------:R-:W1:Y:S01]  /*1540*/  LDCU UR7, c[0x0][0x36c] ;  /* 0x00006d80ff0777ac */ /* 0x000e620008000800 */
[----:B------:R-:W-:Y:S01]  /*1550*/  VOTEU.ALL UP0, P1 ;  /* 0x0000000000ff7886 */ /* 0x000fe20000800000 */
[----:B------:R-:W2:Y:S09]  /*1560*/  FENCE.VIEW.ASYNC.S ;  /* 0x00000000000073c6 */ /* 0x000eb20000000000 */
[----:B--2---:R2:W3:Y:S01]  /*1570*/  @!UP0 SYNCS.EXCH.64 URZ, [UR6+0x4d0], UR4 ;  /* 0x0004d00406ff85b2 */ /* 0x0044e20008000100 */
[----:B-1----:R-:W-:-:S09]  /*1580*/  UISETP.EQ.U32.AND UP6, UPT, UR7, 0x1, UPT ;  /* 0x000000010700788c */ /* 0x002fd2000bfc2070 */
[----:B--2---:R-:W-:Y:S05]  /*1590*/  BRA.U !UP6, `(.L_x_15) ;  /* 0x000000010e087547 */ /* 0x004fea000b800000 */
[----:B---3--:R-:W-:Y:S01]  /*15a0*/  UCGABAR_ARV ;  /* 0x00000000000079c7 */ /* 0x008fe20008000000 */
[----:B------:R-:W-:Y:S05]  /*15b0*/  BRA `(.L_x_16) ;  /* 0x0000000000047947 */ /* 0x000fea0003800000 */
.L_x_15:
[----:B---3--:R-:W-:Y:S01]  /*15c0*/  NOP ;  /* 0x0000000000007918 */ /* 0x008fe20000000000 */
.L_x_16:
[----:B------:R-:W1:Y:S01]  /*15d0*/  S2UR UR20, SR_CTAID.X ;  /* 0x00000000001479c3 */ /* 0x000e620000002500 */
[----:B------:R-:W-:-:S05]  /*15e0*/  CS2R.32 R81, SR_CgaSize ;  /* 0x0000000000517805 */ /* 0x000fca0000008a00 */
[----:B------:R-:W-:-:S05]  /*15f0*/  IMAD R81, R81, -0xa0, RZ ;  /* 0xffffff6051517824 */ /* 0x000fca00078e02ff */
[----:B------:R-:W-:-:S14]  /*1600*/  R2UR UR5, R81 ;  /* 0x00000000510572ca */ /* 0x000fdc00000e0000 */
[----:B------:R-:W2:Y:S01]  /*1610*/  LDCU UR5, c[0x0][UR5+0x2b0] ;  /* 0x00005600050577ac */ /* 0x000ea20008000800 */
[----:B------:R-:W-:-:S05]  /*1620*/  CS2R.32 R81, SR_CgaSize ;  /* 0x0000000000517805 */ /* 0x000fca0000008a00 */
[----:B------:R-:W-:-:S05]  /*1630*/  IMAD R81, R81, -0xa0, RZ ;  /* 0xffffff6051517824 */ /* 0x000fca00078e02ff */
[----:B------:R-:W-:-:S14]  /*1640*/  R2UR UR4, R81 ;  /* 0x00000000510472ca */ /* 0x000fdc00000e0000 */
[----:B------:R-:W3:Y:S01]  /*1650*/  LDCU UR4, c[0x0][UR4+0x2b4] ;  /* 0x00005680040477ac */ /* 0x000ee20008000800 */
[----:B------:R-:W4:Y:S01]  /*1660*/  S2UR UR51, SR_CTAID.Y ;  /* 0x00000000003379c3 */ /* 0x000f220000002600 */
[----:B------:R-:W-:-:S05]  /*1670*/  CS2R.32 R81, SR_CgaSize ;  /* 0x0000000000517805 */ /* 0x000fca0000008a00 */
[----:B------:R-:W-:-:S05]  /*1680*/  IMAD R81, R81, -0xa0, RZ ;  /* 0xffffff6051517824 */ /* 0x000fca00078e02ff */
[----:B------:R-:W-:-:S14]  /*1690*/  R2UR UR7, R81 ;  /* 0x00000000510772ca */ /* 0x000fdc00000e0000 */
[----:B------:R-:W3:Y:S01]  /*16a0*/  LDCU UR7, c[0x0][UR7+0x2a4] ;  /* 0x00005480070777ac */ /* 0x000ee20008000800 */
[----:B------:R-:W-:-:S05]  /*16b0*/  CS2R.32 R81, SR_CgaSize ;  /* 0x0000000000517805 */ /* 0x000fca0000008a00 */
[----:B------:R-:W-:-:S05]  /*16c0*/  IMAD R81, R81, -0xa0, RZ ;  /* 0xffffff6051517824 */ /* 0x000fca00078e02ff */
[----:B------:R-:W-:-:S14]  /*16d0*/  R2UR UR63, R81 ;  /* 0x00000000513f72ca */ /* 0x000fdc00000e0000 */
[----:B------:R-:W3:Y:S01]  /*16e0*/  LDCU UR63, c[0x0][UR63+0x2a0] ;  /* 0x000054003f3f77ac */ /* 0x000ee20008000800 */
[----:B------:R-:W3:Y:S01]  /*16f0*/  LDCU UR19, c[0x0][0xc24] ;  /* 0x00018480ff1377ac */ /* 0x000ee20008000800 */
[----:B------:R-:W3:Y:S01]  /*1700*/  LDCU UR39, c[0x0][0xc24] ;  /* 0x00018480ff2777ac */ /* 0x000ee20008000800 */
[----:B-1----:R-:W-:Y:S01]  /*1710*/  I2FP.F32.U32 R2, UR20 ;  /* 0x0000001400027c45 */ /* 0x002fe20008201000 */
[----:B------:R-:W1:Y:S04]  /*1720*/  LDCU UR23, c[0x0][0xc30] ;  /* 0x00018600ff1777ac */ /* 0x000e680008000800 */
[----:B--2---:R-:W-:Y:S01]  /*1730*/  FMUL R2, R2, UR5 ;  /* 0x0000000502027c20 */ /* 0x004fe20008400000 */
[----:B----4-:R-:W-:-:S05]  /*1740*/  I2FP.F32.U32 R0, UR51 ;  /* 0x0000003300007c45 */ /* 0x010fca0008201000 */
[----:B------:R-:W2:Y:S01]  /*1750*/  F2I.U32.TRUNC.NTZ R2, R2 ;  /* 0x0000000200027305 */ /* 0x000ea2000020f000 */
[----:B---3--:R-:W-:-:S07]  /*1760*/  FMUL R0, R0, UR4 ;  /* 0x0000000400007c20 */ /* 0x008fce0008400000 */
[----:B------:R-:W3:Y:S01]  /*1770*/  F2I.U32.TRUNC.NTZ R0, R0 ;  /* 0x0000000000007305 */ /* 0x000ee2000020f000 */
[----:B--2---:R-:W-:Y:S02]  /*1780*/  R2UR UR4, R2 ;  /* 0x00000000020472ca */ /* 0x004fe400000e0000 */
[----:B------:R-:W-:Y:S02]  /*1790*/  PRMT R2, RZ, 0x7610, R2 ;  /* 0x00007610ff027816 */ /* 0x000fe40000000002 */
[----:B---3--:R-:W-:Y:S02]  /*17a0*/  R2UR UR6, R0 ;  /* 0x00000000000672ca */ /* 0x008fe400000e0000 */
[----:B------:R-:W-:-:S07]  /*17b0*/  PRMT R0, RZ, 0x7610, R0 ;  /* 0x00007610ff007816 */ /* 0x000fce0000000000 */
[----:B------:R-:W-:-:S04]  /*17c0*/  UIADD3 UR5, UPT, UPT, -UR4, URZ, URZ ;  /* 0x000000ff04057290 */ /* 0x000fc8000fffe1ff */
[----:B------:R-:W-:Y:S02]  /*17d0*/  UIMAD UR63, UR63, UR5, UR20 ;  /* 0x000000053f3f72a4 */ /* 0x000fe4000f8e0214 */
[----:B------:R-:W-:-:S04]  /*17e0*/  UIADD3 UR4, UPT, UPT, -UR6, URZ, URZ ;  /* 0x000000ff06047290 */ /* 0x000fc8000fffe1ff */
[----:B------:R-:W-:-:S06]  /*17f0*/  UIMAD UR4, UR7, UR4, UR51 ;  /* 0x00000004070472a4 */ /* 0x000fcc000f8e0233 */
[----:B------:R-:W-:Y:S01]  /*1800*/  IMAD.U32 R81, RZ, RZ, UR4 ;  /* 0x00000004ff517e24 */ /* 0x000fe2000f8e00ff */
[----:B-1----:R-:W-:Y:S06]  /*1810*/  BRA.U UP4, `(.L_x_17) ;  /* 0x00000001042c7547 */ /* 0x002fec000b800000 */
[----:B------:R-:W-:Y:S01]  /*1820*/  R2UR UR4, R81 ;  /* 0x00000000510472ca */ /* 0x000fe200000e0000 */
[----:B------:R-:W-:-:S12]  /*1830*/  UMOV UR7, 0x3 ;  /* 0x0000000300077882 */ /* 0x000fd80000000000 */
[----:B------:R-:W-:Y:S02]  /*1840*/  UISETP.NE.AND UP0, UPT, UR4, URZ, UPT ;  /* 0x000000ff0400728c */ /* 0x000fe4000bf05270 */
[----:B------:R-:W-:Y:S02]  /*1850*/  ULOP3.LUT UR4, UR63, 0xfffffffe, URZ, 0xc0, !UPT ;  /* 0xfffffffe3f047892 */ /* 0x000fe4000f8ec0ff */
[----:B------:R-:W-:Y:S02]  /*1860*/  UISETP.LT.U32.OR UP0, UPT, UR63, 0x2, !UP0 ;  /* 0x000000023f00788c */ /* 0x000fe4000c701470 */
[----:B------:R-:W-:Y:S02]  /*1870*/  USHF.L.U32 UR4, UR7, UR4, URZ ;  /* 0x0000000407047299 */ /* 0x000fe400080006ff */
[----:B------:R-:W-:Y:S02]  /*1880*/  USEL UR6, URZ, 0x1, !UP0 ;  /* 0x00000001ff067887 */ /* 0x000fe4000c000000 */
[----:B------:R-:W-:-:S02]  /*1890*/  USEL UR5, URZ, 0x2, !UP0 ;  /* 0x00000002ff057887 */ /* 0x000fc4000c000000 */
[----:B------:R-:W-:Y:S02]  /*18a0*/  IMAD.U32 R0, RZ, RZ, UR4 ;  /* 0x00000004ff007e24 */ /* 0x000fe4000f8e00ff */
[----:B------:R-:W-:-:S06]  /*18b0*/  UIADD3 UR5, UPT, UPT, UR6, UR5, URZ ;  /* 0x0000000506057290 */ /* 0x000fcc000fffe0ff */
[----:B------:R-:W-:-:S07]  /*18c0*/  MOV R2, UR5 ;  /* 0x0000000500027c02 */ /* 0x000fce0008000f00 */
.L_x_17:
[----:B------:R-:W1:Y:S01]  /*18d0*/  S2UR UR45, SR_CTAID.Z ;  /* 0x00000000002d79c3 */ /* 0x000e620000002700 */
[----:B------:R-:W-:Y:S01]  /*18e0*/  UISETP.GE.AND UP0, UPT, UR19, 0x1, UPT ;  /* 0x000000011300788c */ /* 0x000fe2000bf06270 */
[----:B------:R-:W-:-:S08]  /*18f0*/  UMOV UR49, UR20 ;  /* 0x0000001400317c82 */ /* 0x000fd00008000000 */
[----:B------:R-:W-:Y:S05]  /*1900*/  BRA.U !UP0, `(.L_x_18) ;  /* 0x0000000108d47547 */ /* 0x000fea000b800000 */
[----:B------:R-:W2:Y:S01]  /*1910*/  LDCU.128 UR12, c[0x0][0xc10] ;  /* 0x00018200ff0c77ac */ /* 0x000ea20008000c00 */
[----:B------:R-:W3:Y:S01]  /*1920*/  LDCU UR21, c[0x0][0xc0c] ;  /* 0x00018180ff1577ac */ /* 0x000ee20008000800 */
[----:B------:R-:W4:Y:S01]  /*1930*/  LDCU UR6, c[0x0][0x370] ;  /* 0x00006e00ff0677ac */ /* 0x000f220008000800 */
[----:B------:R-:W1:Y:S01]  /*1940*/  LDCU UR7, c[0x0][0x374] ;  /* 0x00006e80ff0777ac */ /* 0x000e620008000800 */
[----:B------:R-:W1:Y:S01]  /*1950*/  LDCU UR22, c[0x0][0xc20] ;  /* 0x00018400ff1677ac */ /* 0x000e620008000800 */
[----:B--2---:R-:W-:Y:S02]  /*1960*/  UIMAD.WIDE.U32 UR4, UR20, UR12, URZ ;  /* 0x0000000c140472a5 */ /* 0x004fe4000f8e00ff */
[----:B---3--:R-:W-:Y:S01]  /*1970*/  UISETP.NE.AND UP0, UPT, UR21, 0x1, UPT ;  /* 0x000000011500788c */ /* 0x008fe2000bf05270 */
[----:B------:R-:W2:Y:S01]  /*1980*/  LDCU.64 UR8, c[0x0][0xc28] ;  /* 0x00018500ff0877ac */ /* 0x000ea20008000a00 */
[----:B----4-:R-:W-:-:S03]  /*1990*/  UIMAD.WIDE.U32 UR10, UR6, UR12, URZ ;  /* 0x0000000c060a72a5 */ /* 0x010fc6000f8e00ff */
[----:B------:R-:W-:Y:S01]  /*19a0*/  UMOV UR4, UR5 ;  /* 0x0000000500047c82 */ /* 0x000fe20008000000 */
[----:B------:R-:W-:Y:S02]  /*19b0*/  UISETP.NE.AND UP1, UPT, UR19, 0x1, UPT ;  /* 0x000000011300788c */ /* 0x000fe4000bf25270 */
[----:B------:R-:W-:Y:S01]  /*19c0*/  USHF.R.U32.HI UR4, URZ, UR13, UR4 ;  /* 0x0000000dff047299 */ /* 0x000fe20008011604 */
[----:B------:R-:W-:Y:S01]  /*19d0*/  UMOV UR10, UR11 ;  /* 0x0000000b000a7c82 */ /* 0x000fe20008000000 */
[----:B------:R-:W-:Y:S02]  /*19e0*/  UIMAD.WIDE.U32 UR16, UR51, UR15, URZ ;  /* 0x0000000f331072a5 */ /* 0x000fe4000f8e00ff */
[----:B------:R-:W-:Y:S02]  /*19f0*/  USEL UR5, UR20, UR4, !UP0 ;  /* 0x0000000414057287 */ /* 0x000fe4000c000000 */
[----:B------:R-:W-:Y:S02]  /*1a00*/  @UP0 USHF.R.U32.HI UR6, URZ, UR13, UR10 ;  /* 0x0000000dff060299 */ /* 0x000fe4000801160a */
[----:B------:R-:W-:-:S02]  /*1a10*/  UISETP.NE.AND UP0, UPT, UR14, 0x1, UPT ;  /* 0x000000010e00788c */ /* 0x000fc4000bf05270 */
[----:B-1----:R-:W-:Y:S02]  /*1a20*/  UIMAD.WIDE.U32 UR10, UR7, UR15, URZ ;  /* 0x0000000f070a72a5 */ /* 0x002fe4000f8e00ff */
[----:B--2---:R-:W-:Y:S01]  /*1a30*/  UIMAD.WIDE.U32 UR12, UR6, UR8, URZ ;  /* 0x00000008060c72a5 */ /* 0x004fe2000f8e00ff */
[----:B------:R-:W-:Y:S01]  /*1a40*/  UMOV UR4, UR17 ;  /* 0x0000001100047c82 */ /* 0x000fe20008000000 */
[----:B------:R-:W-:-:S03]  /*1a50*/  UIADD3 UR49, UPT, UPT, -UR5, URZ, URZ ;  /* 0x000000ff05317290 */ /* 0x000fc6000fffe1ff */
[----:B------:R-:W-:Y:S01]  /*1a60*/  UMOV UR10, UR11 ;  /* 0x0000000b000a7c82 */ /* 0x000fe20008000000 */
[----:B------:R-:W-:Y:S02]  /*1a70*/  USHF.R.U32.HI UR4, URZ, UR22, UR4 ;  /* 0x00000016ff047299 */ /* 0x000fe40008011604 */
[----:B------:R-:W-:Y:S01]  /*1a80*/  @UP0 USHF.R.U32.HI UR7, URZ, UR22, UR10 ;  /* 0x00000016ff070299 */ /* 0x000fe2000801160a */
[----:B------:R-:W-:Y:S01]  /*1a90*/  UMOV UR12, UR13 ;  /* 0x0000000d000c7c82 */ /* 0x000fe20008000000 */
[----:B------:R-:W-:Y:S02]  /*1aa0*/  USEL UR4, UR51, UR4, !UP0 ;  /* 0x0000000433047287 */ /* 0x000fe4000c000000 */
[----:B------:R-:W-:Y:S02]  /*1ab0*/  UIMAD.WIDE.U32 UR10, UR7, UR8, URZ ;  /* 0x00000008070a72a5 */ /* 0x000fe4000f8e00ff */
[----:B------:R-:W-:Y:S02]  /*1ac0*/  @UP1 USHF.R.U32.HI UR6, URZ, UR9, UR12 ;  /* 0x00000009ff061299 */ /* 0x000fe4000801160c */
[----:B------:R-:W-:-:S02]  /*1ad0*/  UIMAD.WIDE.U32 UR12, UR4, UR8, URZ ;  /* 0x00000008040c72a5 */ /* 0x000fc4000f8e00ff */
[----:B------:R-:W-:Y:S01]  /*1ae0*/  UIMAD UR49, UR21, UR49, UR20 ;  /* 0x00000031153172a4 */ /* 0x000fe2000f8e0214 */
[----:B------:R-:W-:Y:S02]  /*1af0*/  UMOV UR10, UR11 ;  /* 0x0000000b000a7c82 */ /* 0x000fe40008000000 */
[----:B------:R-:W-:Y:S02]  /*1b00*/  @UP1 USHF.R.U32.HI UR7, URZ, UR9, UR10 ;  /* 0x00000009ff071299 */ /* 0x000fe4000801160a */
[----:B------:R-:W-:Y:S02]  /*1b10*/  UIMAD UR10, UR6, UR19, URZ ;  /* 0x00000013060a72a4 */ /* 0x000fe4000f8e02ff */
[----:B------:R-:W-:-:S04]  /*1b20*/  UIMAD UR7, UR7, UR19, URZ ;  /* 0x00000013070772a4 */ /* 0x000fc8000f8e02ff */
[----:B------:R-:W-:-:S03]  /*1b30*/  UISETP.GE.AND UP0, UPT, UR4, UR7, UPT ;  /* 0x000000070400728c */ /* 0x000fc6000bf06270 */
[----:B------:R-:W-:Y:S01]  /*1b40*/  UMOV UR7, UR13 ;  /* 0x0000000d00077c82 */ /* 0x000fe20008000000 */
[----:B------:R-:W-:Y:S02]  /*1b50*/  UISETP.GE.OR UP0, UPT, UR5, UR10, UP0 ;  /* 0x0000000a0500728c */ /* 0x000fe40008706670 */
[----:B------:R-:W-:Y:S02]  /*1b60*/  UIMAD.WIDE.U32 UR10, UR5, UR8, URZ ;  /* 0x00000008050a72a5 */ /* 0x000fe4000f8e00ff */
[----:B------:R-:W-:Y:S02]  /*1b70*/  USHF.R.U32.HI UR7, URZ, UR9, UR7 ;  /* 0x00000009ff077299 */ /* 0x000fe40008011607 */
[----:B------:R-:W-:Y:S02]  /*1b80*/  UIADD3 UR10, UPT, UPT, -UR4, URZ, URZ ;  /* 0x000000ff040a7290 */ /* 0x000fe4000fffe1ff */
[----:B------:R-:W-:Y:S02]  /*1b90*/  USEL UR7, UR4, UR7, !UP1 ;  /* 0x0000000704077287 */ /* 0x000fe4000c800000 */
[----:B------:R-:W-:Y:S01]  /*1ba0*/  UIMAD UR10, UR14, UR10, UR51 ;  /* 0x0000000a0e0a72a4 */ /* 0x000fe2000f8e0233 */
[----:B------:R-:W-:-:S02]  /*1bb0*/  @!UP0 UMOV UR8, UR11 ;  /* 0x0000000b00088c82 */ /* 0x000fc40008000000 */
[----:B------:R-:W-:Y:S02]  /*1bc0*/  @!UP0 USHF.R.U32.HI UR8, URZ, UR9, UR8 ;  /* 0x00000009ff088299 */ /* 0x000fe40008011608 */
[----:B------:R-:W-:Y:S02]  /*1bd0*/  UIADD3 UR9, UPT, UPT, -UR7, URZ, URZ ;  /* 0x000000ff07097290 */ /* 0x000fe4000fffe1ff */
[----:B------:R-:W-:Y:S02]  /*1be0*/  @!UP0 USEL UR8, UR5, UR8, !UP1 ;  /* 0x0000000805088287 */ /* 0x000fe4000c800000 */
[----:B------:R-:W-:Y:S02]  /*1bf0*/  UIMAD UR9, UR19, UR9, UR4 ;  /* 0x00000009130972a4 */ /* 0x000fe4000f8e0204 */
[----:B------:R-:W-:Y:S02]  /*1c00*/  @!UP0 UIADD3 UR7, UPT, UPT, UR7, -UR8, URZ ;  /* 0x8000000807078290 */ /* 0x000fe4000fffe0ff */
[----:B------:R-:W-:-:S02]  /*1c10*/  @!UP0 UIMAD UR6, UR9, UR6, UR8 ;  /* 0x00000006090682a4 */ /* 0x000fc4000f8e0208 */
[----:B------:R-:W-:-:S04]  /*1c20*/  @!UP0 UIMAD UR4, UR7, UR19, UR5 ;  /* 0x00000013070482a4 */ /* 0x000fc8000f8e0205 */
[----:B------:R-:W-:Y:S01]  /*1c30*/  UIMAD UR51, UR4, UR14, UR10 ;  /* 0x0000000e043372a4 */ /* 0x000fe2000f8e020a */
[----:B------:R-:W-:Y:S02]  /*1c40*/  @!UP0 UMOV UR5, UR6 ;  /* 0x0000000600058c82 */ /* 0x000fe40008000000 */
[----:B------:R-:W-:-:S12]  /*1c50*/  UIMAD UR49, UR5, UR21, UR49 ;  /* 0x00000015053172a4 */ /* 0x000fd8000f8e0231 */
.L_x_18:
[----:B------:R-:W-:-:S09]  /*1c60*/  UISETP.NE.AND UP0, UPT, UR23, 0x1, UPT ;  /* 0x000000011700788c */ /* 0x000fd2000bf05270 */
[----:B------:R-:W-:Y:S05]  /*1c70*/  BRA.U UP0, `(.L_x_19) ;  /* 0x0000000100407547 */ /* 0x000fea000b800000 */
[----:B------:R-:W2:Y:S01]  /*1c80*/  LDCU.128 UR8, c[0x0][0xc10] ;  /* 0x00018200ff0877ac */ /* 0x000ea20008000c00 */
[----:B------:R-:W3:Y:S01]  /*1c90*/  LDCU UR12, c[0x0][0xc0c] ;  /* 0x00018180ff0c77ac */ /* 0x000ee20008000800 */
[----:B------:R-:W4:Y:S01]  /*1ca0*/  LDCU UR13, c[0x0][0xc20] ;  /* 0x00018400ff0d77ac */ /* 0x000f220008000800 */
[----:B--2---:R-:W-:Y:S02]  /*1cb0*/  UIMAD.WIDE.U32 UR4, UR49, UR8, URZ ;  /* 0x00000008310472a5 */ /* 0x004fe4000f8e00ff */
[----:B------:R-:W-:Y:S02]  /*1cc0*/  UIMAD.WIDE.U32 UR6, UR51, UR11, URZ ;  /* 0x0000000b330672a5 */ /* 0x000fe4000f8e00ff */
[----:B---3--:R-:W-:Y:S02]  /*1cd0*/  UISETP.NE.AND UP0, UPT, UR12, 0x1, UPT ;  /* 0x000000010c00788c */ /* 0x008fe4000bf05270 */
[----:B------:R-:W-:-:S03]  /*1ce0*/  USHF.R.U32.HI UR5, URZ, UR9, UR5 ;  /* 0x00000009ff057299 */ /* 0x000fc60008011605 */
[----:B------:R-:W-:Y:S01]  /*1cf0*/  UMOV UR4, UR7 ;  /* 0x0000000700047c82 */ /* 0x000fe20008000000 */
[----:B------:R-:W-:Y:S02]  /*1d00*/  USEL UR5, UR49, UR5, !UP0 ;  /* 0x0000000531057287 */ /* 0x000fe4000c000000 */
[----:B------:R-:W-:Y:S02]  /*1d10*/  UISETP.NE.AND UP0, UPT, UR10, 0x1, UPT ;  /* 0x000000010a00788c */ /* 0x000fe4000bf05270 */
[----:B----4-:R-:W-:-:S04]  /*1d20*/  USHF.R.U32.HI UR4, URZ, UR13, UR4 ;  /* 0x0000000dff047299 */ /* 0x010fc80008011604 */
[----:B------:R-:W-:-:S04]  /*1d30*/  USEL UR4, UR51, UR4, !UP0 ;  /* 0x0000000433047287 */ /* 0x000fc8000c000000 */
[----:B------:R-:W-:Y:S02]  /*1d40*/  UIADD3 UR6, UPT, UPT, -UR4, UR5, URZ ;  /* 0x0000000504067290 */ /* 0x000fe4000fffe1ff */
[----:B------:R-:W-:Y:S02]  /*1d50*/  UIADD3 UR4, UPT, UPT, UR4, -UR5, URZ ;  /* 0x8000000504047290 */ /* 0x000fe4000fffe0ff */
[----:B------:R-:W-:Y:S02]  /*1d60*/  UIMAD UR51, UR6, UR10, UR51 ;  /* 0x0000000a063372a4 */ /* 0x000fe4000f8e0233 */
[----:B------:R-:W-:-:S12]  /*1d70*/  UIMAD UR49, UR4, UR12, UR49 ;  /* 0x0000000c043172a4 */ /* 0x000fd8000f8e0231 */
.L_x_19:
[----:B------:R-:W-:Y:S05]  /*1d80*/  BRA.U !UP6, `(.L_x_20) ;  /* 0x000000010e0c7547 */ /* 0x000fea000b800000 */
[----:B------:R-:W-:Y:S01]  /*1d90*/  UCGABAR_WAIT ;  /* 0x0000000000007dc7 */ /* 0x000fe20008000000 */
[----:B------:R-:W-:Y:S01]  /*1da0*/  CCTL.IVALL ;  /* 0x00000000ff00798f */ /* 0x000fe20002000000 */
[----:B------:R-:W-:Y:S05]  /*1db0*/  BRA `(.L_x_21) ;  /* 0x0000000000047947 */ /* 0x000fea0003800000 */
.L_x_20:
[----:B------:R-:W-:Y:S06]  /*1dc0*/  BAR.SYNC.DEFER_BLOCKING 0x0 ;  /* 0x0000000000007b1d */ /* 0x000fec0000010000 */
.L_x_21:
[----:B------:R-:W-:Y:S05]  /*1dd0*/  BRA.U UP5, `(.L_x_22) ;  /* 0x00000045051c7547 */ /* 0x000fea000b800000 */
[----:B------:R-:W2:Y:S01]  /*1de0*/  LDCU UR5, c[0x0][0x388] ;  /* 0x00007100ff0577ac */ /* 0x000ea20008000800 */
[----:B------:R-:W-:Y:S01]  /*1df0*/  PLOP3.LUT P1, PT, PT, PT, UP3, 0x80, 0x8 ;  /* 0x000000000008781c */ /* 0x000fe20003f2f038 */
[----:B------:R-:W-:Y:S01]  /*1e00*/  IMAD.MOV.U32 R2, RZ, RZ, RZ ;  /* 0x000000ffff027224 */ /* 0x000fe200078e00ff */
[----:B------:R-:W-:Y:S01]  /*1e10*/  ISETP.EQ.OR P2, PT, R3, RZ, P3 ;  /* 0x000000ff0300720c */ /* 0x000fe20001f42670 */
[----:B------:R-:W3:Y:S01]  /*1e20*/  LDCU UR8, c[0x0][0x38c] ;  /* 0x00007180ff0877ac */ /* 0x000ee20008000800 */
[----:B------:R-:W-:Y:S01]  /*1e30*/  PLOP3.LUT P1, PT, P1, PT, PT, 0x8, 0x80 ;  /* 0x000000000080781c */ /* 0x000fe20000f2e170 */
[----:B------:R-:W4:Y:S01]  /*1e40*/  LDCU.64 UR6, c[0x0][0x390] ;  /* 0x00007200ff0677ac */ /* 0x000f220008000a00 */
[----:B------:R-:W-:Y:S01]  /*1e50*/  UISETP.NE.AND UP1, UPT, UR18, URZ, UPT ;  /* 0x000000ff1200728c */ /* 0x000fe2000bf25270 */
[----:B------:R-:W1:Y:S01]  /*1e60*/  LDCU UR54, c[0x0][0x370] ;  /* 0x00006e00ff3677ac */ /* 0x000e620008000800 */
[----:B--2---:R-:W-:Y:S02]  /*1e70*/  UIADD3 UR5, UPT, UPT, UR5, 0x1f, URZ ;  /* 0x0000001f05057890 */ /* 0x004fe4000fffe0ff */
[----:B------:R-:W-:-:S02]  /*1e80*/  USEL UR38, UR42, 0x2, UP1 ;  /* 0x000000022a267887 */ /* 0x000fc40008800000 */
[----:B------:R-:W-:Y:S01]  /*1e90*/  USHF.R.S32.HI UR4, URZ, 0x1f, UR5 ;  /* 0x0000001fff047899 */ /* 0x000fe20008011405 */
[----:B------:R-:W2:Y:S03]  /*1ea0*/  LDCU.64 UR46, c[0x0][0x348] ;  /* 0x00006900ff2e77ac */ /* 0x000ea60008000a00 */
[----:B------:R-:W-:Y:S02]  /*1eb0*/  ULEA.HI UR4, UR4, UR5, URZ, 0x5 ;  /* 0x0000000504047291 */ /* 0x000fe4000f8f28ff */
[----:B------:R-:W-:Y:S02]  /*1ec0*/  USHF.L.U32 UR5, UR20, 0x5, URZ ;  /* 0x0000000514057899 */ /* 0x000fe400080006ff */
[----:B------:R-:W-:Y:S02]  /*1ed0*/  USHF.R.S32.HI UR4, URZ, 0x5, UR4 ;  /* 0x00000005ff047899 */ /* 0x000fe40008011404 */
[----:B------:R-:W-:-:S02]  /*1ee0*/  ULOP3.LUT UR57, UR5, 0x20, URZ, 0xc0, !UPT ;  /* 0x0000002005397892 */ /* 0x000fc4000f8ec0ff */
[----:B---3--:R-:W-:Y:S02]  /*1ef0*/  UIMAD UR4, UR4, UR8, URZ ;  /* 0x00000008040472a4 */ /* 0x008fe4000f8e02ff */
[----:B------:R-:W-:Y:S02]  /*1f00*/  USHF.L.U32 UR58, UR20, 0x6, URZ ;  /* 0x00000006143a7899 */ /* 0x000fe400080006ff */
[----:B----4-:R-:W-:Y:S01]  /*1f10*/  UIMAD UR4, UR4, UR6, URZ ;  /* 0x00000006040472a4 */ /* 0x010fe2000f8e02ff */
[----:B------:R-:W3:Y:S03]  /*1f20*/  LDCU UR53, c[0x0][0x374] ;  /* 0x00006e80ff3577ac */ /* 0x000ee60008000800 */
[----:B------:R-:W-:Y:S01]  /*1f30*/  UIMAD UR55, UR4, UR7, URZ ;  /* 0x00000007043772a4 */ /* 0x000fe2000f8e02ff */
[----:B------:R-:W-:Y:S01]  /*1f40*/  UMOV UR27, 0x1 ;  /* 0x00000001001b7882 */ /* 0x000fe20000000000 */
[----:B------:R-:W-:-:S02]  /*1f50*/  UMOV UR31, URZ ;  /* 0x000000ff001f7c82 */ /* 0x000fc40008000000 */
[----:B------:R-:W-:Y:S02]  /*1f60*/  UISETP.NE.AND UP2, UPT, UR55, URZ, UPT ;  /* 0x000000ff3700728c */ /* 0x000fe4000bf45270 */
[----:B------:R-:W-:Y:S01]  /*1f70*/  UISETP.LT.U32.AND UP0, UPT, UR55, 0x48, UPT ;  /* 0x000000483700788c */ /* 0x000fe2000bf01070 */
[----:B------:R-:W-:Y:S01]  /*1f80*/  UMOV UR36, URZ ;  /* 0x000000ff00247c82 */ /* 0x000fe20008000000 */
[----:B------:R-:W-:Y:S02]  /*1f90*/  UMOV UR42, URZ ;  /* 0x000000ff002a7c82 */ /* 0x000fe40008000000 */
[----:B------:R-:W-:-:S04]  /*1fa0*/  USEL UR4, UR55, 0x48, UP0 ;  /* 0x0000004837047887 */ /* 0x000fc80008000000 */
[----:B------:R-:W-:Y:S02]  /*1fb0*/  UIADD3 UR5, UPT, UPT, UR4, -0x1, URZ ;  /* 0xffffffff04057890 */ /* 0x000fe4000fffe0ff */
[----:B------:R-:W-:Y:S02]  /*1fc0*/  @!UP2 UIADD3 UR5, UPT, UPT, UR4, URZ, URZ ;  /* 0x000000ff0405a290 */ /* 0x000fe4000fffe0ff */
[----:B------:R-:W-:Y:S02]  /*1fd0*/  UIADD3 UR52, UPT, UPT, UR55, -UR4, URZ ;  /* 0x8000000437347290 */ /* 0x000fe4000fffe0ff */
[----:B-123--:R-:W-:-:S12]  /*1fe0*/  UIADD3 UR56, UPT, UPT, UR5, 0x1, URZ ;  /* 0x0000000105387890 */ /* 0x00efd8000fffe0ff */
.L_x_40:
[----:B------:R-:W1:Y:S01]  /*1ff0*/  S2UR UR30, SR_CgaCtaId ;  /* 0x00000000001e79c3 */ /* 0x000e620000008800 */
[----:B------:R-:W-:Y:S01]  /*2000*/  UMOV UR4, 0x400 ;  /* 0x0000040000047882 */ /* 0x000fe20000000000 */
[----:B------:R-:W-:Y:S01]  /*2010*/  MOV R0, UR27 ;  /* 0x0000001b00007c02 */ /* 0x000fe20008000f00 */
[----:B------:R-:W-:Y:S02]  /*2020*/  UISETP.NE.AND UP0, UPT, UR55, URZ, UPT ;  /* 0x000000ff3700728c */ /* 0x000fe4000bf05270 */
[----:B------:R-:W-:Y:S01]  /*2030*/  ULEA UR19, UR51, UR57, 0x6 ;  /* 0x0000003933137291 */ /* 0x000fe2000f8e30ff */
[----:B------:R-:W-:Y:S01]  /*2040*/  SHF.L.U32 R0, R0, 0x1f, RZ ;  /* 0x0000001f00007819 */ /* 0x000fe200000006ff */
[----:B------:R-:W-:Y:S01]  /*2050*/  UMOV UR28, URZ ;  /* 0x000000ff001c7c82 */ /* 0x000fe20008000000 */
[----:B------:R-:W-:Y:S01]  /*2060*/  UMOV UR22, URZ ;  /* 0x000000ff00167c82 */ /* 0x000fe20008000000 */
[----:B------:R-:W-:Y:S01]  /*2070*/  UMOV UR21, URZ ;  /* 0x000000ff00157c82 */ /* 0x000fe20008000000 */
[----:B------:R-:W-:Y:S01]  /*2080*/  UMOV UR20, URZ ;  /* 0x000000ff00147c82 */ /* 0x000fe20008000000 */
[----:B-1----:R-:W-:-:S04]  /*2090*/  ULEA UR30, UR30, UR4, 0x18 ;  /* 0x000000041e1e7291 */ /* 0x002fc8000f8ec0ff */
[----:B------:R-:W-:-:S09]  /*20a0*/  ULEA UR4, UR31, UR30, 0x3 ;  /* 0x0000001e1f047291 */ /* 0x000fd2000f8e18ff */
[----:B------:R1:W2:Y:S01]  /*20b0*/  SYNCS.PHASECHK.TRANS64.TRYWAIT P0, [UR4+0x240], R0 ;  /* 0x00024000ff0075a7 */ /* 0x0002a20008001104 */
[----:B------:R-:W-:-:S04]  /*20c0*/  ULEA.HI UR4, UR49, UR49, URZ, 0x1 ;  /* 0x0000003131047291 */ /* 0x000fc8000f8f08ff */
[----:B------:R-:W-:-:S04]  /*20d0*/  USHF.L.U32 UR4, UR4, 0x6, URZ ;  /* 0x0000000604047899 */ /* 0x000fc800080006ff */
[----:B------:R-:W-:-:S04]  /*20e0*/  ULOP3.LUT UR4, UR4, 0xffffff80, URZ, 0xc0, !UPT ;  /* 0xffffff8004047892 */ /* 0x000fc8000f8ec0ff */
[----:B------:R-:W-:Y:S01]  /*20f0*/  ULOP3.LUT UR43, UR4, 0x40, UR58, 0xf8, !UPT ;  /* 0x00000040042b7892 */ /* 0x000fe2000f8ef83a */
[----:B------:R-:W-:Y:S11]  /*2100*/  BRA.U !UP0, `(.L_x_23) ;  /* 0x0000000508ac7547 */ /* 0x000ff6000b800000 */
[----:B------:R-:W3:Y:S01]  /*2110*/  LDCU.128 UR12, c[0x0][0x480] ;  /* 0x00009000ff0c77ac */ /* 0x000ee20008000c00 */
[----:B------:R-:W4:Y:S01]  /*2120*/  LDCU.128 UR8, c[0x0][0x490] ;  /* 0x00009200ff0877ac */ /* 0x000f220008000c00 */
[----:B------:R-:W1:Y:S01]  /*2130*/  LDCU.64 UR20, c[0x0][0x4c0] ;  /* 0x00009800ff1477ac */ /* 0x000e620008000a00 */
[----:B------:R-:W1:Y:S01]  /*2140*/  LDCU.64 UR16, c[0x0][0x4f0] ;  /* 0x00009e00ff1077ac */ /* 0x000e620008000a00 */
[----:B------:R-:W1:Y:S01]  /*2150*/  LDCU UR18, c[0x0][0x4c8] ;  /* 0x00009900ff1277ac */ /* 0x000e620008000800 */
[----:B---3--:R-:W-:Y:S02]  /*2160*/  UIMAD.WIDE.U32 UR4, UR43, UR13, URZ ;  /* 0x0000000d2b0472a5 */ /* 0x008fe4000f8e00ff */
[----:B------:R-:W-:Y:S02]  /*2170*/  UISETP.NE.AND UP0, UPT, UR12, 0x1, UPT ;  /* 0x000000010c00788c */ /* 0x000fe4000bf05270 */
[----:B------:R-:W-:Y:S01]  /*2180*/  USHF.R.U32.HI UR5, URZ, UR14, UR5 ;  /* 0x0000000eff057299 */ /* 0x000fe20008011605 */
[----:B------:R-:W3:Y:S03]  /*2190*/  LDCU UR49, c[0x0][0x38c] ;  /* 0x00007180ff3177ac */ /* 0x000ee60008000800 */
[----:B------:R-:W-:-:S02]  /*21a0*/  USEL UR5, UR43, UR5, !UP0 ;  /* 0x000000052b057287 */ /* 0x000fc4000c000000 */
[----:B------:R-:W-:Y:S02]  /*21b0*/  UISETP.NE.AND UP0, UPT, UR15, 0x1, UPT ;  /* 0x000000010f00788c */ /* 0x000fe4000bf05270 */
[----:B----4-:R-:W-:Y:S01]  /*21c0*/  UIMAD.WIDE.U32 UR6, UR5, UR8, URZ ;  /* 0x00000008050672a5 */ /* 0x010fe2000f8e00ff */
[----:B------:R-:W4:Y:S01]  /*21d0*/  LDCU UR8, c[0x0][0x4a0] ;  /* 0x00009400ff0877ac */ /* 0x000f220008000800 */
[----:B------:R-:W1:Y:S05]  /*21e0*/  LDCU UR23, c[0x0][0x4cc] ;  /* 0x00009980ff1777ac */ /* 0x000e6a0008000800 */
[----:B------:R-:W-:Y:S01]  /*21f0*/  UMOV UR4, UR7 ;  /* 0x0000000700047c82 */ /* 0x000fe20008000000 */
[----:B------:R-:W1:Y:S01]  /*2200*/  LDCU.64 UR40, c[0x0][0x390] ;  /* 0x00007200ff2877ac */ /* 0x000e620008000a00 */
[----:B------:R-:W-:Y:S01]  /*2210*/  USHF.R.U32.HI UR4, URZ, UR9, UR4 ;  /* 0x00000009ff047299 */ /* 0x000fe20008011604 */
[----:B------:R-:W1:Y:S03]  /*2220*/  LDCU UR9, c[0x0][0x4ec] ;  /* 0x00009d80ff0977ac */ /* 0x000e660008000800 */
[----:B------:R-:W-:-:S02]  /*2230*/  USEL UR4, UR5, UR4, !UP0 ;  /* 0x0000000405047287 */ /* 0x000fc4000c000000 */
[----:B------:R-:W-:Y:S02]  /*2240*/  UISETP.NE.AND UP0, UPT, UR10, 0x1, UPT ;  /* 0x000000010a00788c */ /* 0x000fe4000bf05270 */
[----:B------:R-:W-:Y:S01]  /*2250*/  UIMAD.WIDE.U32 UR6, UR4, UR11, URZ ;  /* 0x0000000b040672a5 */ /* 0x000fe2000f8e00ff */
[----:B------:R-:W1:Y:S01]  /*2260*/  LDCU.64 UR24, c[0x0][0x4d0] ;  /* 0x00009a00ff1877ac */ /* 0x000e620008000a00 */
[----:B------:R-:W-:-:S05]  /*2270*/  UIADD3 UR42, UPT, UPT, UR56, UR36, URZ ;  /* 0x00000024382a7290 */ /* 0x000fca000fffe0ff */
[----:B------:R-:W-:Y:S01]  /*2280*/  UMOV UR6, UR7 ;  /* 0x0000000700067c82 */ /* 0x000fe20008000000 */
[----:B------:R-:W-:Y:S02]  /*2290*/  UIADD3 UR7, UPT, UPT, -UR4, URZ, URZ ;  /* 0x000000ff04077290 */ /* 0x000fe4000fffe1ff */
[----:B----4-:R-:W-:Y:S02]  /*22a0*/  USHF.R.U32.HI UR6, URZ, UR8, UR6 ;  /* 0x00000008ff067299 */ /* 0x010fe40008011606 */
[----:B------:R-:W-:Y:S02]  /*22b0*/  UIADD3 UR8, UPT, UPT, -UR5, URZ, URZ ;  /* 0x000000ff05087290 */ /* 0x000fe4000fffe1ff */
[----:B------:R-:W-:Y:S02]  /*22c0*/  USEL UR14, UR4, UR6, !UP0 ;  /* 0x00000006040e7287 */ /* 0x000fe4000c000000 */
[----:B------:R-:W-:Y:S02]  /*22d0*/  UIMAD UR7, UR15, UR7, UR5 ;  /* 0x000000070f0772a4 */ /* 0x000fe4000f8e0205 */
[----:B------:R-:W-:-:S02]  /*22e0*/  UIADD3 UR6, UPT, UPT, -UR14, URZ, URZ ;  /* 0x000000ff0e067290 */ /* 0x000fc4000fffe1ff */
[----:B------:R-:W-:Y:S02]  /*22f0*/  UIMAD UR8, UR12, UR8, UR43 ;  /* 0x000000080c0872a4 */ /* 0x000fe4000f8e022b */
[----:B------:R-:W-:Y:S02]  /*2300*/  UIMAD UR13, UR10, UR6, UR4 ;  /* 0x000000060a0d72a4 */ /* 0x000fe4000f8e0204 */
[----:B-1----:R-:W-:Y:S02]  /*2310*/  UIMAD UR11, UR8, UR20, UR9 ;  /* 0x00000014080b72a4 */ /* 0x002fe4000f8e0209 */
[----:B------:R-:W-:Y:S01]  /*2320*/  UIMAD UR12, UR7, UR21, UR16 ;  /* 0x00000015070c72a4 */ /* 0x000fe2000f8e0210 */
[----:B------:R-:W1:Y:S02]  /*2330*/  LDCU.64 UR4, c[0x0][0x4f8] ;  /* 0x00009f00ff0477ac */ /* 0x000e640008000a00 */
[----:B------:R-:W4:Y:S01]  /*2340*/  LDCU UR6, c[0x0][0x500] ;  /* 0x0000a000ff0677ac */ /* 0x000f220008000800 */
[----:B------:R-:W-:Y:S01]  /*2350*/  UIMAD UR13, UR13, UR18, UR17 ;  /* 0x000000120d0d72a4 */ /* 0x000fe2000f8e0211 */
[----:B------:R-:W-:Y:S01]  /*2360*/  UMOV UR28, URZ ;  /* 0x000000ff001c7c82 */ /* 0x000fe20008000000 */
[----:B------:R-:W-:Y:S01]  /*2370*/  UMOV UR7, UR31 ;  /* 0x0000001f00077c82 */ /* 0x000fe20008000000 */
[----:B------:R-:W-:Y:S01]  /*2380*/  UMOV UR20, URZ ;  /* 0x000000ff00147c82 */ /* 0x000fe20008000000 */
[----:B------:R-:W-:Y:S01]  /*2390*/  UMOV UR21, URZ ;  /* 0x000000ff00157c82 */ /* 0x000fe20008000000 */
[----:B---3--:R-:W-:-:S07]  /*23a0*/  UMOV UR22, URZ ;  /* 0x000000ff00167c82 */ /* 0x008fce0008000000 */
.L_x_29:
[----:B------:R-:W-:Y:S01]  /*23b0*/  @!P3 MOV R3, 0x1800 ;  /* 0x000018000003b802 */ /* 0x000fe20000000f00 */
[----:B------:R-:W-:Y:S01]  /*23c0*/  ULEA UR9, UR7, UR30, 0x3 ;  /* 0x0000001e07097291 */ /* 0x000fe2000f8e18ff */
[----:B--2---:R-:W-:Y:S11]  /*23d0*/  @P0 BRA `(.L_x_24) ;  /* 0x0000000000100947 */ /* 0x004ff60003800000 */
[----:B------:R-:W-:Y:S04]  /*23e0*/  MOV R4, UR27 ;  /* 0x0000001b00047c02 */ /* 0x000fe80008000f00 */
[----:B------:R-:W-:Y:S04]  /*23f0*/  SHF.L.U32 R4, R4, 0x1f, RZ ;  /* 0x0000001f04047819 */ /* 0x000fe800000006ff */
[----:B------:R-:W2:Y:S02]  /*2400*/  SYNCS.PHASECHK.TRANS64.TRYWAIT P0, [UR9+0x240], R4 ;  /* 0x00024004ff0075a7 */ /* 0x000ea40008001109 */
[----:B--2---:R-:W-:Y:S05]  /*2410*/  @!P0 BRA `(.L_x_25) ;  /* 0x0000007c00e08947 */ /* 0x004fea0003800000 */
.L_x_24:
[----:B------:R3:W-:Y:S01]  /*2420*/  @!P3 SYNCS.ARRIVE.TRANS64 RZ, [UR9], R3 ;  /* 0x00000003ffffb9a7 */ /* 0x0007e20008000009 */
[----:B------:R-:W-:Y:S04]  /*2430*/  ULOP3.LUT UR8, UR38, 0x2, URZ, 0xfc, !UPT ;  /* 0x0000000226087892 */ /* 0x000fe8000f8efcff */
[----:B------:R-:W-:Y:S09]  /*2440*/  UISETP.NE.AND UP0, UPT, UR8, 0x2, UPT ;  /* 0x000000020800788c */ /* 0x000ff2000bf05270 */
[----:B------:R-:W-:Y:S05]  /*2450*/  BRA.U UP0, `(.L_x_26) ;  /* 0x0000000100047547 */ /* 0x000fea000b800000 */
[----:B-1--4-:R-:W-:Y:S05]  /*2460*/  BPT.TRAP 0x1 ;  /* 0x000000040000795c */ /* 0x012fea0000300000 */
.L_x_26:
[----:B------:R-:W-:Y:S04]  /*2470*/  BSSY.RECONVERGENT B0, `(.L_x_27) ;  /* 0x0000003000007945 */ /* 0x000fe80003800200 */
[----:B------:R-:W-:Y:S05]  /*2480*/  @P2 BRA `(.L_x_28) ;  /* 0x0000000000042947 */ /* 0x000fea0003800000 */
[----:B-1--4-:R-:W-:Y:S05]  /*2490*/  BPT.TRAP 0x1 ;  /* 0x000000040000795c */ /* 0x012fea0000300000 */
.L_x_28:
[----:B-1--4-:R-:W-:Y:S05]  /*24a0*/  BSYNC.RECONVERGENT B0 ;  /* 0x0000000000007941 */ /* 0x012fea0003800200 */
.L_x_27:
[----:B------:R-:W-:Y:S02]  /*24b0*/  UIADD3 UR8, UPT, UPT, UR7, 0x1, URZ ;  /* 0x0000000107087890 */ /* 0x000fe4000fffe0ff */
[----:B------:R-:W-:Y:S02]  /*24c0*/  UIMAD UR15, UR20, UR23, UR4 ;  /* 0x00000017140f72a4 */ /* 0x000fe4000f8e0204 */
[----:B------:R-:W-:Y:S02]  /*24d0*/  UISETP.NE.AND UP0, UPT, UR8, 0x48, UPT ;  /* 0x000000480800788c */ /* 0x000fe4000bf05270 */
[----:B------:R-:W-:Y:S02]  /*24e0*/  ULEA UR17, UR7, UR30, 0xb ;  /* 0x0000001e07117291 */ /* 0x000fe4000f8e58ff */
[----:B------:R-:W-:Y:S02]  /*24f0*/  USEL UR10, URZ, 0x1, UP0 ;  /* 0x00000001ff0a7887 */ /* 0x000fe40008000000 */
[----:B------:R-:W-:Y:S02]  /*2500*/  USEL UR31, UR8, URZ, UP0 ;  /* 0x000000ff081f7287 */ /* 0x000fe40008000000 */
[----:B------:R-:W-:Y:S02]  /*2510*/  ULOP3.LUT UR27, UR27, UR10, URZ, 0x3c, !UPT ;  /* 0x0000000a1b1b7292 */ /* 0x000fe4000f8e3cff */
[----:B------:R-:W-:Y:S02]  /*2520*/  ULEA UR8, UR31, UR30, 0x3 ;  /* 0x0000001e1f087291 */ /* 0x000fe4000f8e18ff */
[----:B------:R-:W-:Y:S02]  /*2530*/  ULEA UR16, UR7, UR30, 0xa ;  /* 0x0000001e07107291 */ /* 0x000fe4000f8e50ff */
[----:B------:R-:W-:Y:S01]  /*2540*/  UIADD3 UR34, UP0, UPT, UR46, 0x80, URZ ;  /* 0x000000802e227890 */ /* 0x000fe2000ff1e0ff */
[----:B--2---:R-:W-:Y:S01]  /*2550*/  MOV R0, UR27 ;  /* 0x0000001b00007c02 */ /* 0x004fe20008000f00 */
[----:B------:R-:W-:Y:S02]  /*2560*/  ULOP3.LUT UR9, UR9, 0xfefffff8, URZ, 0xc0, !UPT ;  /* 0xfefffff809097892 */ /* 0x000fe4000f8ec0ff */
[----:B------:R-:W-:Y:S01]  /*2570*/  USHF.L.U32 UR10, UR28, 0x5, URZ ;  /* 0x000000051c0a7899 */ /* 0x000fe200080006ff */
[----:B------:R-:W-:Y:S01]  /*2580*/  SHF.L.U32 R0, R0, 0x1f, RZ ;  /* 0x0000001f00007819 */ /* 0x000fe200000006ff */
[----:B------:R-:W-:Y:S02]  /*2590*/  UIADD3.X UR35, UPT, UPT, URZ, UR47, URZ, UP0, !UPT ;  /* 0x0000002fff237290 */ /* 0x000fe400087fe4ff */
[----:B------:R-:W-:Y:S01]  /*25a0*/  UIADD3 UR32, UP3, UPT, UR46, 0x200, URZ ;  /* 0x000002002e207890 */ /* 0x000fe2000ff7e0ff */
[----:B------:R1:W2:Y:S01]  /*25b0*/  SYNCS.PHASECHK.TRANS64.TRYWAIT P0, [UR8+0x240], R0 ;  /* 0x00024000ff0075a7 */ /* 0x0002a20008001108 */
[----:B------:R-:W-:Y:S02]  /*25c0*/  UIMAD UR8, UR21, UR24, UR5 ;  /* 0x00000018150872a4 */ /* 0x000fe4000f8e0205 */
[----:B------:R-:W-:Y:S02]  /*25d0*/  UIMAD UR7, UR22, UR25, UR6 ;  /* 0x00000019160772a4 */ /* 0x000fe4000f8e0206 */
[----:B------:R-:W-:Y:S02]  /*25e0*/  ULEA UR15, UR8, UR15, 0x5 ;  /* 0x0000000f080f7291 */ /* 0x000fe4000f8e28ff */
[----:B------:R-:W-:Y:S02]  /*25f0*/  UIADD3 UR8, UPT, UPT, UR17, 0x2800, URZ ;  /* 0x0000280011087890 */ /* 0x000fe4000fffe0ff */
[----:B------:R-:W-:Y:S02]  /*2600*/  ULEA UR7, UR7, UR15, 0xa ;  /* 0x0000000f07077291 */ /* 0x000fe4000f8e50ff */
[----:B------:R-:W-:Y:S02]  /*2610*/  UIADD3.X UR33, UPT, UPT, URZ, UR47, URZ, UP3, !UPT ;  /* 0x0000002fff217290 */ /* 0x000fe40009ffe4ff */
[----:B------:R-:W-:Y:S02]  /*2620*/  UPRMT UR7, UR7, 0x5410, URZ ;  /* 0x0000541007077896 */ /* 0x000fe400080000ff */
[----:B------:R-:W-:Y:S02]  /*2630*/  UIADD3 UR16, UPT, UPT, UR16, 0x26800, URZ ;  /* 0x0002680010107890 */ /* 0x000fe4000fffe0ff */
[----:B------:R-:W-:Y:S02]  /*2640*/  UIADD3 UR37, UPT, UPT, UR20, 0x1, URZ ;  /* 0x0000000114257890 */ /* 0x000fe4000fffe0ff */
[----:B------:R-:W-:Y:S02]  /*2650*/  UIADD3 UR29, UPT, UPT, UR21, 0x1, URZ ;  /* 0x00000001151d7890 */ /* 0x000fe4000fffe0ff */
[----:B------:R-:W-:Y:S02]  /*2660*/  UISETP.NE.AND UP2, UPT, UR37, UR49, UPT ;  /* 0x000000312500728c */ /* 0x000fe4000bf45270 */
[----:B------:R-:W-:Y:S02]  /*2670*/  UIADD3 UR26, UPT, UPT, UR22, 0x1, URZ ;  /* 0x00000001161a7890 */ /* 0x000fe4000fffe0ff */
[----:B------:R-:W-:Y:S01]  /*2680*/  UIADD3 UR36, UPT, UPT, UR36, 0x1, URZ ;  /* 0x0000000124247890 */ /* 0x000fe2000fffe0ff */
[----:B------:R-:W-:Y:S01]  /*2690*/  UMOV UR44, 0x0 ;  /* 0x00000000002c7882 */ /* 0x000fe20000000000 */
[----:B------:R-:W-:Y:S01]  /*26a0*/  UMOV UR45, 0x10000000 ;  /* 0x10000000002d7882 */ /* 0x000fe20000000000 */
[----:B------:R-:W-:Y:S01]  /*26b0*/  UMOV UR17, UR9 ;  /* 0x0000000900117c82 */ /* 0x000fe20008000000 */
[----:B------:R4:W-:Y:S01]  /*26c0*/  UTMALDG.5D.IM2COL.2CTA [UR8], [UR34], UR7, desc[UR44] ;  /* 0x00002c08220073b4 */ /* 0x0009e20008261007 */
[----:B------:R-:W-:Y:S02]  /*26d0*/  UMOV UR18, UR10 ;  /* 0x0000000a00127c82 */ /* 0x000fe40008000000 */
[----:B------:R-:W-:Y:S04]  /*26e0*/  @UP2 UIADD3 UR29, UPT, UPT, UR21, URZ, URZ ;  /* 0x000000ff151d2290 */ /* 0x000fe8000fffe0ff */
[----:B------:R-:W-:Y:S01]  /*26f0*/  UISETP.NE.AND UP1, UPT, UR29, UR40, UPT ;  /* 0x000000281d00728c */ /* 0x000fe2000bf25270 */
[----:B------:R3:W-:Y:S10]  /*2700*/  UTMALDG.5D.2CTA [UR16], [UR32], desc[UR44] ;  /* 0x00002c10200075b4 */ /* 0x0007f40008221000 */
[----:B------:R-:W-:Y:S04]  /*2710*/  @UP1 UIADD3 UR26, UPT, UPT, UR22, URZ, URZ ;  /* 0x000000ff161a1290 */ /* 0x000fe8000fffe0ff */
[----:B------:R-:W-:Y:S02]  /*2720*/  UISETP.NE.AND UP0, UPT, UR26, UR41, UPT ;  /* 0x000000291a00728c */ /* 0x000fe4000bf05270 */
[----:B----4-:R-:W-:Y:S09]  /*2730*/  UIADD3 UR8, UPT, UPT, UR28, 0x1, URZ ;  /* 0x000000011c087890 */ /* 0x010ff2000fffe0ff */
[----:B------:R-:W-:Y:S01]  /*2740*/  @UP0 UIADD3 UR8, UPT, UPT, UR28, URZ, URZ ;  /* 0x000000ff1c080290 */ /* 0x000fe2000fffe0ff */
[----:B------:R-:W-:Y:S01]  /*2750*/  UMOV UR7, UR31 ;  /* 0x0000001f00077c82 */ /* 0x000fe20008000000 */
[----:B---3--:R-:W-:Y:S02]  /*2760*/  USEL UR22, UR26, URZ, UP0 ;  /* 0x000000ff1a167287 */ /* 0x008fe40008000000 */
[----:B------:R-:W-:Y:S02]  /*2770*/  UISETP.NE.AND UP0, UPT, UR36, UR42, UPT ;  /* 0x0000002a2400728c */ /* 0x000fe4000bf05270 */
[----:B------:R-:W-:Y:S02]  /*2780*/  USEL UR20, UR37, URZ, UP2 ;  /* 0x000000ff25147287 */ /* 0x000fe40009000000 */
[----:B------:R-:W-:Y:S01]  /*2790*/  USEL UR21, UR29, URZ, UP1 ;  /* 0x000000ff1d157287 */ /* 0x000fe20008800000 */
[----:B------:R-:W-:Y:S04]  /*27a0*/  UMOV UR28, UR8 ;  /* 0x00000008001c7c82 */ /* 0x000fe80008000000 */
[----:B-1----:R-:W-:Y:S07]  /*27b0*/  BRA.U UP0, `(.L_x_29) ;  /* 0xfffffff900fc7547 */ /* 0x002fee000b83ffff */
.L_x_23:
[----:B------:R-:W-:Y:S01]  /*27c0*/  ULEA UR4, UR31, UR30, 0x3 ;  /* 0x0000001e1f047291 */ /* 0x000fe2000f8e18ff */
[----:B-1----:R-:W-:Y:S01]  /*27d0*/  MOV R0, UR27 ;  /* 0x0000001b00007c02 */ /* 0x002fe20008000f00 */
[----:B------:R-:W-:Y:S01]  /*27e0*/  @!P1 SYNCS.ARRIVE.TRANS64.A1T0 RZ, [UR30+0x498], RZ ;  /* 0x000498ffffff99a7 */ /* 0x000fe2000810001e */
[----:B------:R-:W-:Y:S02]  /*27f0*/  UISETP.GE.AND UP0, UPT, UR52, 0x1, UPT ;  /* 0x000000013400788c */ /* 0x000fe4000bf06270 */
[----:B------:R-:W-:-:S04]  /*2800*/  SHF.L.U32 R0, R0, 0x1f, RZ ;  /* 0x0000001f00007819 */ /* 0x000fc800000006ff */
[----:B--2---:R1:W2:Y:S03]  /*2810*/  SYNCS.PHASECHK.TRANS64.TRYWAIT P0, [UR4+0x240], R0 ;  /* 0x00024000ff0075a7 */ /* 0x0042a60008001104 */
[----:B------:R-:W-:Y:S05]  /*2820*/  BRA.U !UP0, `(.L_x_30) ;  /* 0x0000000508a47547 */ /* 0x000fea000b800000 */
[----:B------:R-:W3:Y:S01]  /*2830*/  LDCU.128 UR8, c[0x0][0x480] ;  /* 0x00009000ff0877ac */ /* 0x000ee20008000c00 */
[----:B------:R-:W4:Y:S01]  /*2840*/  LDCU.128 UR32, c[0x0][0x490] ;  /* 0x00009200ff2077ac */ /* 0x000f220008000c00 */
[----:B------:R-:W1:Y:S01]  /*2850*/  LDCU UR13, c[0x0][0x4c8] ;  /* 0x00009900ff0d77ac */ /* 0x000e620008000800 */
        /* <DEDUP_REMOVED lines=10> */
[----:B------:R-:W1:Y:S05]  /*2900*/  LDCU.64 UR40, c[0x0][0x390] ;  /* 0x00007200ff2877ac */ /* 0x000e6a0008000a00 */
[----:B------:R-:W-:Y:S01]  /*2910*/  UMOV UR4, UR7 ;  /* 0x0000000700047c82 */ /* 0x000fe20008000000 */
[----:B------:R-:W1:Y:S01]  /*2920*/  LDCU.64 UR24, c[0x0][0x4d0] ;  /* 0x00009a00ff1877ac */ /* 0x000e620008000a00 */
[----:B------:R-:W-:Y:S01]  /*2930*/  USHF.R.U32.HI UR4, URZ, UR33, UR4 ;  /* 0x00000021ff047299 */ /* 0x000fe20008011604 */
[----:B------:R-:W4:Y:S03]  /*2940*/  LDCU.64 UR32, c[0x0][0x4c0] ;  /* 0x00009800ff2077ac */ /* 0x000f260008000a00 */
[----:B------:R-:W-:-:S02]  /*2950*/  USEL UR4, UR5, UR4, !UP0 ;  /* 0x0000000405047287 */ /* 0x000fc4000c000000 */
[----:B------:R-:W-:Y:S02]  /*2960*/  UISETP.NE.AND UP0, UPT, UR34, 0x1, UPT ;  /* 0x000000012200788c */ /* 0x000fe4000bf05270 */
[----:B------:R-:W-:Y:S02]  /*2970*/  UIMAD.WIDE.U32 UR6, UR4, UR35, URZ ;  /* 0x00000023040672a5 */ /* 0x000fe4000f8e00ff */
[----:B------:R-:W-:Y:S01]  /*2980*/  UIADD3 UR42, UPT, UPT, UR52, UR42, URZ ;  /* 0x0000002a342a7290 */ /* 0x000fe2000fffe0ff */
[----:B------:R-:W-:-:S04]  /*2990*/  UMOV UR37, UR52 ;  /* 0x0000003400257c82 */ /* 0x000fc80008000000 */
[----:B------:R-:W-:Y:S01]  /*29a0*/  UMOV UR6, UR7 ;  /* 0x0000000700067c82 */ /* 0x000fe20008000000 */
[----:B------:R-:W-:Y:S02]  /*29b0*/  UIADD3 UR7, UPT, UPT, -UR5, URZ, URZ ;  /* 0x000000ff05077290 */ /* 0x000fe4000fffe1ff */
[----:B---3--:R-:W-:Y:S02]  /*29c0*/  USHF.R.U32.HI UR6, URZ, UR9, UR6 ;  /* 0x00000009ff067299 */ /* 0x008fe40008011606 */
[----:B------:R-:W-:Y:S02]  /*29d0*/  UIMAD UR7, UR8, UR7, UR43 ;  /* 0x00000007080772a4 */ /* 0x000fe4000f8e022b */
[----:B------:R-:W-:Y:S02]  /*29e0*/  USEL UR14, UR4, UR6, !UP0 ;  /* 0x00000006040e7287 */ /* 0x000fe4000c000000 */
[----:B------:R-:W-:Y:S02]  /*29f0*/  UIADD3 UR6, UPT, UPT, -UR4, URZ, URZ ;  /* 0x000000ff04067290 */ /* 0x000fe4000fffe1ff */
[----:B------:R-:W-:-:S02]  /*2a00*/  UIADD3 UR9, UPT, UPT, -UR14, URZ, URZ ;  /* 0x000000ff0e097290 */ /* 0x000fc4000fffe1ff */
[----:B------:R-:W-:Y:S02]  /*2a10*/  UIMAD UR12, UR11, UR6, UR5 ;  /* 0x000000060b0c72a4 */ /* 0x000fe4000f8e0205 */
[----:B------:R-:W-:Y:S02]  /*2a20*/  UIMAD UR9, UR34, UR9, UR4 ;  /* 0x00000009220972a4 */ /* 0x000fe4000f8e0204 */
[----:B----4-:R-:W-:Y:S01]  /*2a30*/  UIMAD UR11, UR7, UR32, UR10 ;  /* 0x00000020070b72a4 */ /* 0x010fe2000f8e020a */
[----:B------:R-:W3:Y:S02]  /*2a40*/  LDCU UR43, c[0x0][0x38c] ;  /* 0x00007180ff2b77ac */ /* 0x000ee40008000800 */
[----:B------:R-:W4:Y:S01]  /*2a50*/  LDCU UR6, c[0x0][0x500] ;  /* 0x0000a000ff0677ac */ /* 0x000f220008000800 */
[----:B------:R-:W2:Y:S01]  /*2a60*/  LDCU.64 UR4, c[0x0][0x4f8] ;  /* 0x00009f00ff0477ac */ /* 0x000ea20008000a00 */
[----:B-1----:R-:W-:Y:S02]  /*2a70*/  UIMAD UR12, UR12, UR33, UR16 ;  /* 0x000000210c0c72a4 */ /* 0x002fe4000f8e0210 */
[----:B------:R-:W-:Y:S01]  /*2a80*/  UIMAD UR13, UR9, UR13, UR17 ;  /* 0x0000000d090d72a4 */ /* 0x000fe2000f8e0211 */
[----:B------:R-:W-:-:S11]  /*2a90*/  UMOV UR7, UR31 ;  /* 0x0000001f00077c82 */ /* 0x000fd60008000000 */
.L_x_36:
[----:B------:R-:W-:Y:S01]  /*2aa0*/  @!P3 MOV R3, 0x1800 ;  /* 0x000018000003b802 */ /* 0x000fe20000000f00 */
[----:B------:R-:W-:Y:S01]  /*2ab0*/  ULEA UR9, UR7, UR30, 0x3 ;  /* 0x0000001e07097291 */ /* 0x000fe2000f8e18ff */
[----:B--23--:R-:W-:Y:S11]  /*2ac0*/  @P0 BRA `(.L_x_31) ;  /* 0x0000000000100947 */ /* 0x00cff60003800000 */
[----:B------:R-:W-:Y:S04]  /*2ad0*/  MOV R4, UR27 ;  /* 0x0000001b00047c02 */ /* 0x000fe80008000f00 */
[----:B------:R-:W-:Y:S04]  /*2ae0*/  SHF.L.U32 R4, R4, 0x1f, RZ ;  /* 0x0000001f04047819 */ /* 0x000fe800000006ff */
[----:B------:R-:W1:Y:S02]  /*2af0*/  SYNCS.PHASECHK.TRANS64.TRYWAIT P0, [UR9+0x240], R4 ;  /* 0x00024004ff0075a7 */ /* 0x000e640008001109 */
[----:B-1----:R-:W-:Y:S05]  /*2b00*/  @!P0 BRA `(.L_x_32) ;  /* 0x00000078003c8947 */ /* 0x002fea0003800000 */
.L_x_31:
[----:B------:R2:W-:Y:S01]  /*2b10*/  @!P3 SYNCS.ARRIVE.TRANS64 RZ, [UR9], R3 ;  /* 0x00000003ffffb9a7 */ /* 0x0005e20008000009 */
[----:B------:R-:W-:Y:S04]  /*2b20*/  ULOP3.LUT UR8, UR38, 0x2, URZ, 0xfc, !UPT ;  /* 0x0000000226087892 */ /* 0x000fe8000f8efcff */
[----:B------:R-:W-:Y:S09]  /*2b30*/  UISETP.NE.AND UP0, UPT, UR8, 0x2, UPT ;  /* 0x000000020800788c */ /* 0x000ff2000bf05270 */
[----:B------:R-:W-:Y:S05]  /*2b40*/  BRA.U UP0, `(.L_x_33) ;  /* 0x0000000100047547 */ /* 0x000fea000b800000 */
[----:B---34-:R-:W-:Y:S05]  /*2b50*/  BPT.TRAP 0x1 ;  /* 0x000000040000795c */ /* 0x018fea0000300000 */
.L_x_33:
[----:B------:R-:W-:Y:S04]  /*2b60*/  BSSY.RECONVERGENT B0, `(.L_x_34) ;  /* 0x0000003000007945 */ /* 0x000fe80003800200 */
[----:B------:R-:W-:Y:S05]  /*2b70*/  @P2 BRA `(.L_x_35) ;  /* 0x0000000000042947 */ /* 0x000fea0003800000 */
[----:B---34-:R-:W-:Y:S05]  /*2b80*/  BPT.TRAP 0x1 ;  /* 0x000000040000795c */ /* 0x018fea0000300000 */
.L_x_35:
[----:B---34-:R-:W-:Y:S05]  /*2b90*/  BSYNC.RECONVERGENT B0 ;  /* 0x0000000000007941 */ /* 0x018fea0003800200 */
.L_x_34:
[----:B------:R-:W-:Y:S02]  /*2ba0*/  UIADD3 UR8, UPT, UPT, UR7, 0x1, URZ ;  /* 0x0000000107087890 */ /* 0x000fe4000fffe0ff */
[----:B------:R-:W-:Y:S02]  /*2bb0*/  UIMAD UR16, UR20, UR23, UR4 ;  /* 0x00000017141072a4 */ /* 0x000fe4000f8e0204 */
[----:B------:R-:W-:Y:S02]  /*2bc0*/  UISETP.NE.AND UP0, UPT, UR8, 0x48, UPT ;  /* 0x000000480800788c */ /* 0x000fe4000bf05270 */
[----:B------:R-:W-:Y:S02]  /*2bd0*/  UIMAD UR15, UR21, UR24, UR5 ;  /* 0x00000018150f72a4 */ /* 0x000fe4000f8e0205 */
[----:B------:R-:W-:Y:S02]  /*2be0*/  USEL UR10, URZ, 0x1, UP0 ;  /* 0x00000001ff0a7887 */ /* 0x000fe40008000000 */
[----:B------:R-:W-:Y:S02]  /*2bf0*/  USEL UR31, UR8, URZ, UP0 ;  /* 0x000000ff081f7287 */ /* 0x000fe40008000000 */
[----:B------:R-:W-:Y:S02]  /*2c00*/  ULOP3.LUT UR27, UR27, UR10, URZ, 0x3c, !UPT ;  /* 0x0000000a1b1b7292 */ /* 0x000fe4000f8e3cff */
[----:B------:R-:W-:Y:S02]  /*2c10*/  ULEA UR8, UR31, UR30, 0x3 ;  /* 0x0000001e1f087291 */ /* 0x000fe4000f8e18ff */
[----:B------:R-:W-:Y:S02]  /*2c20*/  ULEA UR17, UR7, UR30, 0xa ;  /* 0x0000001e07117291 */ /* 0x000fe4000f8e50ff */
[----:B------:R-:W-:Y:S01]  /*2c30*/  ULEA UR15, UR15, UR16, 0x5 ;  /* 0x000000100f0f7291 */ /* 0x000fe2000f8e28ff */
[----:B-1----:R-:W-:Y:S01]  /*2c40*/  MOV R0, UR27 ;  /* 0x0000001b00007c02 */ /* 0x002fe20008000f00 */
[----:B------:R-:W-:Y:S02]  /*2c50*/  UIADD3 UR34, UP0, UPT, UR46, 0x80, URZ ;  /* 0x000000802e227890 */ /* 0x000fe4000ff1e0ff */
[----:B------:R-:W-:Y:S01]  /*2c60*/  ULOP3.LUT UR9, UR9, 0xfefffff8, URZ, 0xc0, !UPT ;  /* 0xfefffff809097892 */ /* 0x000fe2000f8ec0ff */
[----:B------:R-:W-:Y:S01]  /*2c70*/  SHF.L.U32 R0, R0, 0x1f, RZ ;  /* 0x0000001f00007819 */ /* 0x000fe200000006ff */
[----:B------:R-:W-:Y:S02]  /*2c80*/  USHF.L.U32 UR10, UR28, 0x5, URZ ;  /* 0x000000051c0a7899 */ /* 0x000fe400080006ff */
[----:B------:R-:W-:Y:S01]  /*2c90*/  UIADD3.X UR35, UPT, UPT, URZ, UR47, URZ, UP0, !UPT ;  /* 0x0000002fff237290 */ /* 0x000fe200087fe4ff */
[----:B------:R1:W3:Y:S01]  /*2ca0*/  SYNCS.PHASECHK.TRANS64.TRYWAIT P0, [UR8+0x240], R0 ;  /* 0x00024000ff0075a7 */ /* 0x0002e20008001108 */
[----:B------:R-:W-:Y:S02]  /*2cb0*/  ULEA UR8, UR7, UR30, 0xb ;  /* 0x0000001e07087291 */ /* 0x000fe4000f8e58ff */
[----:B------:R-:W-:Y:S02]  /*2cc0*/  UIMAD UR7, UR22, UR25, UR6 ;  /* 0x00000019160772a4 */ /* 0x000fe4000f8e0206 */
[----:B------:R-:W-:Y:S02]  /*2cd0*/  UIADD3 UR8, UPT, UPT, UR8, 0x2800, URZ ;  /* 0x0000280008087890 */ /* 0x000fe4000fffe0ff */
[----:B------:R-:W-:Y:S02]  /*2ce0*/  ULEA UR7, UR7, UR15, 0xa ;  /* 0x0000000f07077291 */ /* 0x000fe4000f8e50ff */
[----:B------:R-:W-:Y:S02]  /*2cf0*/  UIADD3 UR32, UP3, UPT, UR46, 0x200, URZ ;  /* 0x000002002e207890 */ /* 0x000fe4000ff7e0ff */
[----:B------:R-:W-:Y:S02]  /*2d00*/  UPRMT UR7, UR7, 0x5410, URZ ;  /* 0x0000541007077896 */ /* 0x000fe400080000ff */
[----:B------:R-:W-:Y:S02]  /*2d10*/  UIADD3.X UR33, UPT, UPT, URZ, UR47, URZ, UP3, !UPT ;  /* 0x0000002fff217290 */ /* 0x000fe40009ffe4ff */
[----:B------:R-:W-:Y:S02]  /*2d20*/  UIADD3 UR16, UPT, UPT, UR17, 0x26800, URZ ;  /* 0x0002680011107890 */ /* 0x000fe4000fffe0ff */
[----:B------:R-:W-:Y:S02]  /*2d30*/  UIADD3 UR36, UPT, UPT, UR20, 0x1, URZ ;  /* 0x0000000114247890 */ /* 0x000fe4000fffe0ff */
[----:B------:R-:W-:Y:S02]  /*2d40*/  UIADD3 UR29, UPT, UPT, UR21, 0x1, URZ ;  /* 0x00000001151d7890 */ /* 0x000fe4000fffe0ff */
[----:B------:R-:W-:Y:S02]  /*2d50*/  UISETP.NE.AND UP2, UPT, UR36, UR43, UPT ;  /* 0x0000002b2400728c */ /* 0x000fe4000bf45270 */
[----:B------:R-:W-:Y:S01]  /*2d60*/  UIADD3 UR26, UPT, UPT, UR22, 0x1, URZ ;  /* 0x00000001161a7890 */ /* 0x000fe2000fffe0ff */
[----:B------:R-:W-:Y:S01]  /*2d70*/  UMOV UR44, 0x0 ;  /* 0x00000000002c7882 */ /* 0x000fe20000000000 */
[----:B------:R-:W-:Y:S01]  /*2d80*/  UMOV UR45, 0x10000000 ;  /* 0x10000000002d7882 */ /* 0x000fe20000000000 */
[----:B------:R-:W-:Y:S01]  /*2d90*/  UMOV UR17, UR9 ;  /* 0x0000000900117c82 */ /* 0x000fe20008000000 */
[----:B------:R4:W-:Y:S01]  /*2da0*/  UTMALDG.5D.IM2COL.2CTA [UR8], [UR34], UR7, desc[UR44] ;  /* 0x00002c08220073b4 */ /* 0x0009e20008261007 */
[----:B------:R-:W-:Y:S04]  /*2db0*/  UMOV UR18, UR10 ;  /* 0x0000000a00127c82 */ /* 0x000fe80008000000 */
[----:B------:R-:W-:Y:S04]  /*2dc0*/  @UP2 UIADD3 UR29, UPT, UPT, UR21, URZ, URZ ;  /* 0x000000ff151d2290 */ /* 0x000fe8000fffe0ff */
[----:B------:R-:W-:Y:S01]  /*2dd0*/  UISETP.NE.AND UP1, UPT, UR29, UR40, UPT ;  /* 0x000000281d00728c */ /* 0x000fe2000bf25270 */
[----:B------:R2:W-:Y:S10]  /*2de0*/  UTMALDG.5D.2CTA [UR16], [UR32], desc[UR44] ;  /* 0x00002c10200075b4 */ /* 0x0005f40008221000 */
[----:B------:R-:W-:Y:S04]  /*2df0*/  @UP1 UIADD3 UR26, UPT, UPT, UR22, URZ, URZ ;  /* 0x000000ff161a1290 */ /* 0x000fe8000fffe0ff */
[----:B------:R-:W-:Y:S02]  /*2e00*/  UISETP.NE.AND UP0, UPT, UR26, UR41, UPT ;  /* 0x000000291a00728c */ /* 0x000fe4000bf05270 */
[----:B----4-:R-:W-:Y:S09]  /*2e10*/  UIADD3 UR8, UPT, UPT, UR28, 0x1, URZ ;  /* 0x000000011c087890 */ /* 0x010ff2000fffe0ff */
[----:B------:R-:W-:Y:S02]  /*2e20*/  @UP0 UIADD3 UR8, UPT, UPT, UR28, URZ, URZ ;  /* 0x000000ff1c080290 */ /* 0x000fe4000fffe0ff */
[----:B------:R-:W-:Y:S02]  /*2e30*/  UIADD3 UR7, UPT, UPT, UR37, -0x1, URZ ;  /* 0xffffffff25077890 */ /* 0x000fe4000fffe0ff */
[----:B--2---:R-:W-:Y:S02]  /*2e40*/  USEL UR22, UR26, URZ, UP0 ;  /* 0x000000ff1a167287 */ /* 0x004fe40008000000 */
[----:B------:R-:W-:Y:S02]  /*2e50*/  UISETP.GT.U32.AND UP0, UPT, UR37, 0x1, UPT ;  /* 0x000000012500788c */ /* 0x000fe4000bf04070 */
[----:B------:R-:W-:Y:S02]  /*2e60*/  USEL UR20, UR36, URZ, UP2 ;  /* 0x000000ff24147287 */ /* 0x000fe40009000000 */
[----:B------:R-:W-:Y:S01]  /*2e70*/  USEL UR21, UR29, URZ, UP1 ;  /* 0x000000ff1d157287 */ /* 0x000fe20008800000 */
[----:B------:R-:W-:Y:S01]  /*2e80*/  UMOV UR37, UR7 ;  /* 0x0000000700257c82 */ /* 0x000fe20008000000 */
[----:B------:R-:W-:Y:S01]  /*2e90*/  UMOV UR7, UR31 ;  /* 0x0000001f00077c82 */ /* 0x000fe20008000000 */
[----:B------:R-:W-:Y:S02]  /*2ea0*/  UMOV UR28, UR8 ;  /* 0x00000008001c7c82 */ /* 0x000fe40008000000 */
[----:B-1----:R-:W-:Y:S07]  /*2eb0*/  BRA.U UP0, `(.L_x_36) ;  /* 0xfffffff900f87547 */ /* 0x002fee000b83ffff */
.L_x_30:
[----:B------:R-:W-:Y:S01]  /*2ec0*/  SHF.L.U32 R3, R2, 0x1f, RZ ;  /* 0x0000001f02037819 */ /* 0x000fe200000006ff */
[----:B------:R-:W-:-:S03]  /*2ed0*/  NOP ;  /* 0x0000000000007918 */ /* 0x000fc60000000000 */
[----:B--23--:R-:W2:Y:S02]  /*2ee0*/  SYNCS.PHASECHK.TRANS64.TRYWAIT P0, [UR30+0x4a0], R3 ;  /* 0x0004a003ff0075a7 */ /* 0x00cea4000800111e */
[----:B--2---:R-:W-:Y:S05]  /*2ef0*/  @!P0 BRA `(.L_x_37) ;  /* 0x0000007400588947 */ /* 0x004fea0003800000 */
.L_x_178:
[----:B------:R-:W2:Y:S01]  /*2f00*/  LDS.128 R4, [UR30+0x4e0] ;  /* 0x0004e01eff047984 */ /* 0x000ea20008000c00 */
[----:B------:R-:W-:Y:S02]  /*2f10*/  UIADD3 UR4, UPT, UPT, UR30, 0x4a8, URZ ;  /* 0x000004a81e047890 */ /* 0x000fe4000fffe0ff */
[----:B------:R-:W-:Y:S01]  /*2f20*/  UISETP.GE.AND UP0, UPT, UR39, 0x1, UPT ;  /* 0x000000012700788c */ /* 0x000fe2000bf06270 */
[----:B------:R-:W-:Y:S01]  /*2f30*/  @!PT LDS RZ, [RZ] ;  /* 0x00000000fffff984 */ /* 0x000fe20000000800 */
[----:B------:R-:W-:Y:S01]  /*2f40*/  @!PT LDS RZ, [RZ] ;  /* 0x00000000fffff984 */ /* 0x000fe20000000800 */
[----:B------:R-:W-:Y:S01]  /*2f50*/  @!PT LDS RZ, [RZ] ;  /* 0x00000000fffff984 */ /* 0x000fe20000000800 */
[----:B------:R-:W-:Y:S01]  /*2f60*/  @!PT LDS RZ, [RZ] ;  /* 0x00000000fffff984 */ /* 0x000fe20000000800 */
[----:B------:R3:W-:Y:S06]  /*2f70*/  MEMBAR.ALL.CTA ;  /* 0x0000000000007992 */ /* 0x0007ec0000008000 */
[----:B---3--:R-:W3:Y:S01]  /*2f80*/  FENCE.VIEW.ASYNC.S ;  /* 0x00000000000073c6 */ /* 0x008ee20000000000 */
[----:B------:R-:W-:-:S09]  /*2f90*/  UPRMT UR4, URZ, 0x654, UR4 ;  /* 0x00000654ff047896 */ /* 0x000fd20008000004 */
[----:B---3--:R-:W-:Y:S01]  /*2fa0*/  SYNCS.ARRIVE.TRANS64.RED.A1T0 RZ, [UR4], RZ ;  /* 0x000000ffffff79a7 */ /* 0x008fe20008100404 */
[----:B--2---:R-:W-:-:S13]  /*2fb0*/  LOP3.LUT P0, RZ, R6, 0x1, RZ, 0xc0, !PT ;  /* 0x0000000106ff7812 */ /* 0x004fda000780c0ff */
[----:B------:R-:W-:Y:S01]  /*2fc0*/  VOTEU.ANY UP1, P0 ;  /* 0x0000000000ff7886 */ /* 0x000fe20000020100 */
[----:B------:R-:W-:-:S13]  /*2fd0*/  PLOP3.LUT P0, PT, PT, PT, UP1, 0x80, 0x8 ;  /* 0x000000000008781c */ /* 0x000fda0003f0f018 */
[----:B-1----:R-:W-:Y:S02]  /*2fe0*/  @P0 MOV R0, R4 ;  /* 0x0000000400000202 */ /* 0x002fe40000000f00 */
[----:B------:R-:W-:Y:S02]  /*2ff0*/  @P0 LOP3.LUT R4, R5, 0xffff, RZ, 0xc0, !PT ;  /* 0x0000ffff05040812 */ /* 0x000fe400078ec0ff */
[----:B------:R-:W-:Y:S02]  /*3000*/  @P0 R2UR UR6, R0 ;  /* 0x00000000000602ca */ /* 0x000fe400000e0000 */
[----:B------:R-:W-:-:S11]  /*3010*/  @P0 R2UR UR5, R4 ;  /* 0x00000000040502ca */ /* 0x000fd600000e0000 */
[----:B------:R-:W-:Y:S02]  /*3020*/  @UP1 UMOV UR50, UR6 ;  /* 0x0000000600321c82 */ /* 0x000fe40008000000 */
[----:B------:R-:W-:Y:S01]  /*3030*/  @UP1 UMOV UR48, UR5 ;  /* 0x0000000500301c82 */ /* 0x000fe20008000000 */
[----:B------:R-:W-:Y:S05]  /*3040*/  BRA.U !UP0, `(.L_x_38) ;  /* 0x0000000108d47547 */ /* 0x000fea000b800000 */
[----:B------:R-:W1:Y:S01]  /*3050*/  LDCU.128 UR16, c[0x0][0xc10] ;  /* 0x00018200ff1077ac */ /* 0x000e620008000c00 */
[----:B------:R-:W2:Y:S01]  /*3060*/  LDCU UR20, c[0x0][0xc20] ;  /* 0x00018400ff1477ac */ /* 0x000ea20008000800 */
[----:B------:R-:W3:Y:S01]  /*3070*/  LDCU UR13, c[0x0][0xc0c] ;  /* 0x00018180ff0d77ac */ /* 0x000ee20008000800 */
[----:B------:R-:W4:Y:S01]  /*3080*/  LDCU.64 UR14, c[0x0][0xc28] ;  /* 0x00018500ff0e77ac */ /* 0x000f220008000a00 */
[----:B------:R-:W-:Y:S02]  /*3090*/  UISETP.NE.AND UP3, UPT, UR39, 0x1, UPT ;  /* 0x000000012700788c */ /* 0x000fe4000bf65270 */
[----:B-1----:R-:W-:Y:S02]  /*30a0*/  UIMAD.WIDE.U32 UR4, UR53, UR19, URZ ;  /* 0x00000013350472a5 */ /* 0x002fe4000f8e00ff */
[----:B------:R-:W-:Y:S02]  /*30b0*/  UIMAD.WIDE.U32 UR6, UR54, UR16, URZ ;  /* 0x00000010360672a5 */ /* 0x000fe4000f8e00ff */
[----:B------:R-:W-:-:S02]  /*30c0*/  UISETP.NE.AND UP0, UPT, UR18, 0x1, UPT ;  /* 0x000000011200788c */ /* 0x000fc4000bf05270 */
[----:B------:R-:W-:Y:S01]  /*30d0*/  UIMAD.WIDE.U32 UR10, UR48, UR19, URZ ;  /* 0x00000013300a72a5 */ /* 0x000fe2000f8e00ff */
[----:B------:R-:W-:Y:S01]  /*30e0*/  UMOV UR4, UR5 ;  /* 0x0000000500047c82 */ /* 0x000fe20008000000 */
[----:B---3--:R-:W-:Y:S02]  /*30f0*/  UISETP.NE.AND UP2, UPT, UR13, 0x1, UPT ;  /* 0x000000010d00788c */ /* 0x008fe4000bf45270 */
[----:B--2---:R-:W-:Y:S02]  /*3100*/  USHF.R.U32.HI UR5, URZ, UR20, UR4 ;  /* 0x00000014ff057299 */ /* 0x004fe40008011604 */
[----:B------:R-:W-:Y:S01]  /*3110*/  UIMAD.WIDE.U32 UR8, UR50, UR16, URZ ;  /* 0x00000010320872a5 */ /* 0x000fe2000f8e00ff */
[----:B------:R-:W-:Y:S01]  /*3120*/  UMOV UR4, UR7 ;  /* 0x0000000700047c82 */ /* 0x000fe20008000000 */
[----:B------:R-:W-:Y:S02]  /*3130*/  USEL UR5, UR53, UR5, !UP0 ;  /* 0x0000000535057287 */ /* 0x000fe4000c000000 */
[----:B------:R-:W-:-:S02]  /*3140*/  USHF.R.U32.HI UR4, URZ, UR17, UR4 ;  /* 0x00000011ff047299 */ /* 0x000fc40008011604 */
[----:B----4-:R-:W-:Y:S02]  /*3150*/  UIMAD.WIDE.U32 UR6, UR5, UR14, URZ ;  /* 0x0000000e050672a5 */ /* 0x010fe4000f8e00ff */
[----:B------:R-:W-:Y:S01]  /*3160*/  USEL UR12, UR54, UR4, !UP2 ;  /* 0x00000004360c7287 */ /* 0x000fe2000d000000 */
[----:B------:R-:W-:Y:S02]  /*3170*/  UMOV UR8, UR9 ;  /* 0x0000000900087c82 */ /* 0x000fe40008000000 */
[----:B------:R-:W-:Y:S01]  /*3180*/  UMOV UR4, UR11 ;  /* 0x0000000b00047c82 */ /* 0x000fe20008000000 */
[----:B------:R-:W-:Y:S01]  /*3190*/  UIMAD.WIDE.U32 UR10, UR12, UR14, URZ ;  /* 0x0000000e0c0a72a5 */ /* 0x000fe2000f8e00ff */
[----:B------:R-:W-:Y:S01]  /*31a0*/  UMOV UR6, UR7 ;  /* 0x0000000700067c82 */ /* 0x000fe20008000000 */
[----:B------:R-:W-:Y:S02]  /*31b0*/  USHF.R.U32.HI UR4, URZ, UR20, UR4 ;  /* 0x00000014ff047299 */ /* 0x000fe40008011604 */
[----:B------:R-:W-:-:S02]  /*31c0*/  @UP3 USHF.R.U32.HI UR5, URZ, UR15, UR6 ;  /* 0x0000000fff053299 */ /* 0x000fc40008011606 */
[----:B------:R-:W-:Y:S01]  /*31d0*/  USHF.R.U32.HI UR17, URZ, UR17, UR8 ;  /* 0x00000011ff117299 */ /* 0x000fe20008011608 */
[----:B------:R-:W-:Y:S01]  /*31e0*/  UMOV UR6, UR11 ;  /* 0x0000000b00067c82 */ /* 0x000fe20008000000 */
[----:B------:R-:W-:Y:S02]  /*31f0*/  USEL UR4, UR48, UR4, !UP0 ;  /* 0x0000000430047287 */ /* 0x000fe4000c000000 */
[----:B------:R-:W-:Y:S02]  /*3200*/  @UP3 USHF.R.U32.HI UR12, URZ, UR15, UR6 ;  /* 0x0000000fff0c3299 */ /* 0x000fe40008011606 */
[----:B------:R-:W-:Y:S02]  /*3210*/  UIMAD UR6, UR39, UR5, URZ ;  /* 0x00000005270672a4 */ /* 0x000fe4000f8e02ff */
[----:B------:R-:W-:Y:S02]  /*3220*/  USEL UR5, UR50, UR17, !UP2 ;  /* 0x0000001132057287 */ /* 0x000fe4000d000000 */
[----:B------:R-:W-:-:S02]  /*3230*/  UIMAD UR8, UR39, UR12, URZ ;  /* 0x0000000c270872a4 */ /* 0x000fc4000f8e02ff */
[----:B------:R-:W-:Y:S02]  /*3240*/  UISETP.GE.AND UP0, UPT, UR4, UR6, UPT ;  /* 0x000000060400728c */ /* 0x000fe4000bf06270 */
[----:B------:R-:W-:Y:S02]  /*3250*/  UIMAD.WIDE.U32 UR6, UR4, UR14, URZ ;  /* 0x0000000e040672a5 */ /* 0x000fe4000f8e00ff */
[----:B------:R-:W-:Y:S02]  /*3260*/  UISETP.GE.OR UP0, UPT, UR5, UR8, UP0 ;  /* 0x000000080500728c */ /* 0x000fe40008706670 */
[----:B------:R-:W-:Y:S02]  /*3270*/  UIMAD.WIDE.U32 UR8, UR5, UR14, URZ ;  /* 0x0000000e050872a5 */ /* 0x000fe4000f8e00ff */
[----:B------:R-:W-:Y:S01]  /*3280*/  UIADD3 UR10, UPT, UPT, -UR4, URZ, URZ ;  /* 0x000000ff040a7290 */ /* 0x000fe2000fffe1ff */
[----:B------:R-:W-:Y:S02]  /*3290*/  UMOV UR6, UR7 ;  /* 0x0000000700067c82 */ /* 0x000fe40008000000 */
[----:B------:R-:W-:-:S02]  /*32a0*/  USHF.R.U32.HI UR6, URZ, UR15, UR6 ;  /* 0x0000000fff067299 */ /* 0x000fc40008011606 */
[----:B------:R-:W-:Y:S02]  /*32b0*/  UIMAD UR10, UR18, UR10, UR48 ;  /* 0x0000000a120a72a4 */ /* 0x000fe4000f8e0230 */
[----:B------:R-:W-:Y:S01]  /*32c0*/  USEL UR6, UR4, UR6, !UP3 ;  /* 0x0000000604067287 */ /* 0x000fe2000d800000 */
[----:B------:R-:W-:Y:S01]  /*32d0*/  @!UP0 UMOV UR7, UR9 ;  /* 0x0000000900078c82 */ /* 0x000fe20008000000 */
[----:B------:R-:W-:Y:S02]  /*32e0*/  UIADD3 UR9, UPT, UPT, -UR5, URZ, URZ ;  /* 0x000000ff05097290 */ /* 0x000fe4000fffe1ff */
[----:B------:R-:W-:Y:S02]  /*32f0*/  @!UP0 USHF.R.U32.HI UR7, URZ, UR15, UR7 ;  /* 0x0000000fff078299 */ /* 0x000fe40008011607 */
[----:B------:R-:W-:Y:S02]  /*3300*/  UIADD3 UR8, UPT, UPT, -UR6, URZ, URZ ;  /* 0x000000ff06087290 */ /* 0x000fe4000fffe1ff */
[----:B------:R-:W-:-:S02]  /*3310*/  @!UP0 USEL UR7, UR5, UR7, !UP3 ;  /* 0x0000000705078287 */ /* 0x000fc4000d800000 */
[----:B------:R-:W-:Y:S02]  /*3320*/  UIMAD UR8, UR39, UR8, UR4 ;  /* 0x00000008270872a4 */ /* 0x000fe4000f8e0204 */
[----:B------:R-:W-:Y:S02]  /*3330*/  @!UP0 UIADD3 UR6, UPT, UPT, UR6, -UR7, URZ ;  /* 0x8000000706068290 */ /* 0x000fe4000fffe0ff */
[----:B------:R-:W-:Y:S02]  /*3340*/  @!UP0 UIMAD UR7, UR8, UR12, UR7 ;  /* 0x0000000c080782a4 */ /* 0x000fe4000f8e0207 */
[----:B------:R-:W-:Y:S02]  /*3350*/  @!UP0 UIMAD UR4, UR39, UR6, UR5 ;  /* 0x00000006270482a4 */ /* 0x000fe4000f8e0205 */
[----:B------:R-:W-:Y:S02]  /*3360*/  UIMAD UR6, UR13, UR9, UR50 ;  /* 0x000000090d0672a4 */ /* 0x000fe4000f8e0232 */
[----:B------:R-:W-:Y:S01]  /*3370*/  UIMAD UR48, UR4, UR18, UR10 ;  /* 0x00000012043072a4 */ /* 0x000fe2000f8e020a */
[----:B------:R-:W-:-:S02]  /*3380*/  @!UP0 UMOV UR5, UR7 ;  /* 0x0000000700058c82 */ /* 0x000fc40008000000 */
[----:B------:R-:W-:-:S12]  /*3390*/  UIMAD UR50, UR5, UR13, UR6 ;  /* 0x0000000d053272a4 */ /* 0x000fd8000f8e0206 */
.L_x_38:
[----:B------:R-:W1:Y:S02]  /*33a0*/  LDCU UR4, c[0x0][0xc30] ;  /* 0x00018600ff0477ac */ /* 0x000e640008000800 */
[----:B-1----:R-:W-:-:S09]  /*33b0*/  UISETP.NE.AND UP0, UPT, UR4, 0x1, UPT ;  /* 0x000000010400788c */ /* 0x002fd2000bf05270 */
[----:B------:R-:W-:Y:S05]  /*33c0*/  BRA.U UP0, `(.L_x_39) ;  /* 0x0000000100447547 */ /* 0x000fea000b800000 */
[----:B------:R-:W1:Y:S01]  /*33d0*/  LDCU.128 UR8, c[0x0][0xc10] ;  /* 0x00018200ff0877ac */ /* 0x000e620008000c00 */
[----:B------:R-:W2:Y:S01]  /*33e0*/  LDCU UR12, c[0x0][0xc0c] ;  /* 0x00018180ff0c77ac */ /* 0x000ea20008000800 */
[----:B------:R-:W3:Y:S01]  /*33f0*/  LDCU UR13, c[0x0][0xc20] ;  /* 0x00018400ff0d77ac */ /* 0x000ee20008000800 */
[----:B-1----:R-:W-:Y:S02]  /*3400*/  UIMAD.WIDE.U32 UR6, UR50, UR8, URZ ;  /* 0x00000008320672a5 */ /* 0x002fe4000f8e00ff */
[----:B------:R-:W-:Y:S02]  /*3410*/  UIMAD.WIDE.U32 UR4, UR48, UR11, URZ ;  /* 0x0000000b300472a5 */ /* 0x000fe4000f8e00ff */
[----:B--2---:R-:W-:Y:S02]  /*3420*/  UISETP.NE.AND UP2, UPT, UR12, 0x1, UPT ;  /* 0x000000010c00788c */ /* 0x004fe4000bf45270 */
[----:B------:R-:W-:Y:S01]  /*3430*/  UISETP.NE.AND UP0, UPT, UR10, 0x1, UPT ;  /* 0x000000010a00788c */ /* 0x000fe2000bf05270 */
[----:B------:R-:W-:-:S02]  /*3440*/  UMOV UR6, UR7 ;  /* 0x0000000700067c82 */ /* 0x000fc40008000000 */
[----:B------:R-:W-:Y:S01]  /*3450*/  UMOV UR4, UR5 ;  /* 0x0000000500047c82 */ /* 0x000fe20008000000 */
[----:B------:R-:W-:Y:S02]  /*3460*/  USHF.R.U32.HI UR6, URZ, UR9, UR6 ;  /* 0x00000009ff067299 */ /* 0x000fe40008011606 */
[----:B---3--:R-:W-:Y:S02]  /*3470*/  USHF.R.U32.HI UR4, URZ, UR13, UR4 ;  /* 0x0000000dff047299 */ /* 0x008fe40008011604 */
[----:B------:R-:W-:Y:S02]  /*3480*/  USEL UR5, UR50, UR6, !UP2 ;  /* 0x0000000632057287 */ /* 0x000fe4000d000000 */
[----:B------:R-:W-:-:S04]  /*3490*/  USEL UR4, UR48, UR4, !UP0 ;  /* 0x0000000430047287 */ /* 0x000fc8000c000000 */
[----:B------:R-:W-:Y:S02]  /*34a0*/  UIADD3 UR6, UPT, UPT, UR5, -UR4, URZ ;  /* 0x8000000405067290 */ /* 0x000fe4000fffe0ff */
[----:B------:R-:W-:Y:S02]  /*34b0*/  UIADD3 UR4, UPT, UPT, -UR5, UR4, URZ ;  /* 0x0000000405047290 */ /* 0x000fe4000fffe1ff */
[----:B------:R-:W-:Y:S02]  /*34c0*/  UIMAD UR48, UR6, UR10, UR48 ;  /* 0x0000000a063072a4 */ /* 0x000fe4000f8e0230 */
[----:B------:R-:W-:-:S12]  /*34d0*/  UIMAD UR50, UR4, UR12, UR50 ;  /* 0x0000000c043272a4 */ /* 0x000fd8000f8e0232 */
.L_x_39:
[----:B------:R-:W-:Y:S01]  /*34e0*/  R2UR UR4, R81 ;  /* 0x00000000510472ca */ /* 0x000fe200000e0000 */
[----:B------:R-:W-:Y:S01]  /*34f0*/  UIADD3 UR49, UPT, UPT, UR50, UR63, URZ ;  /* 0x0000003f32317290 */ /* 0x000fe2000fffe0ff */
[----:B------:R-:W-:Y:S01]  /*3500*/  PLOP3.LUT P1, PT, PT, PT, PT, 0x80, 0x8 ;  /* 0x000000000008781c */ /* 0x000fe20003f2f070 */
[----:B------:R-:W-:Y:S01]  /*3510*/  UMOV UR36, UR42 ;  /* 0x0000002a00247c82 */ /* 0x000fe20008000000 */
[----:B------:R-:W-:-:S09]  /*3520*/  LOP3.LUT R2, R2, 0x1, RZ, 0x3c, !PT ;  /* 0x0000000102027812 */ /* 0x000fd200078e3cff */
[----:B------:R-:W-:Y:S01]  /*3530*/  UIADD3 UR51, UPT, UPT, UR48, UR4, URZ ;  /* 0x0000000430337290 */ /* 0x000fe2000fffe0ff */
[----:B------:R-:W-:Y:S11]  /*3540*/  BRA.U UP1, `(.L_x_40) ;  /* 0xffffffe901a87547 */ /* 0x000ff6000b83ffff */
[----:B------:R-:W-:Y:S01]  /*3550*/  UIADD3 UR30, UPT, UPT, UR30, 0x240, URZ ;  /* 0x000002401e1e7890 */ /* 0x000fe2000fffe0ff */
[----:B------:R-:W-:-:S03]  /*3560*/  MOV R2, UR27 ;  /* 0x0000001b00027c02 */ /* 0x000fc60008000f00 */
[----:B------:R-:W-:Y:S01]  /*3570*/  ULEA UR4, UR31, UR30, 0x3 ;  /* 0x0000001e1f047291 */ /* 0x000fe2000f8e18ff */
[----:B------:R-:W-:-:S08]  /*3580*/  SHF.L.U32 R2, R2, 0x1f, RZ ;  /* 0x0000001f02027819 */ /* 0x000fd000000006ff */
[----:B------:R-:W1:Y:S02]  /*3590*/  SYNCS.PHASECHK.TRANS64.TRYWAIT P0, [UR4], R2 ;  /* 0x00000002ff0075a7 */ /* 0x000e640008001104 */
[----:B-1----:R-:W-:Y:S05]  /*35a0*/  @!P0 BRA `(.L_x_41) ;  /* 0x0000006c00c48947 */ /* 0x002fea0003800000 */
.L_x_180:
[----:B------:R-:W-:-:S04]  /*35b0*/  UIADD3 UR4, UPT, UPT, UR31, 0x1, URZ ;  /* 0x000000011f047890 */ /* 0x000fc8000fffe0ff */
[----:B------:R-:W-:-:S04]  /*35c0*/  UISETP.NE.AND UP0, UPT, UR4, 0x48, UPT ;  /* 0x000000480400788c */ /* 0x000fc8000bf05270 */
[----:B------:R-:W-:Y:S02]  /*35d0*/  USEL UR5, URZ, 0x1, UP0 ;  /* 0x00000001ff057887 */ /* 0x000fe40008000000 */
[----:B------:R-:W-:Y:S02]  /*35e0*/  USEL UR4, UR4, URZ, UP0 ;  /* 0x000000ff04047287 */ /* 0x000fe40008000000 */
[----:B------:R-:W-:Y:S02]  /*35f0*/  ULOP3.LUT UR6, UR27, UR5, URZ, 0x3c, !UPT ;  /* 0x000000051b067292 */ /* 0x000fe4000f8e3cff */
[----:B------:R-:W-:-:S04]  /*3600*/  ULEA UR5, UR4, UR30, 0x3 ;  /* 0x0000001e04057291 */ /* 0x000fc8000f8e18ff */
[----:B-1----:R-:W-:-:S04]  /*3610*/  MOV R2, UR6 ;  /* 0x0000000600027c02 */ /* 0x002fc80008000f00 */
[----:B------:R-:W-:-:S04]  /*3620*/  SHF.L.U32 R2, R2, 0x1f, RZ ;  /* 0x0000001f02027819 */ /* 0x000fc800000006ff */
[----:B------:R-:W1:Y:S02]  /*3630*/  SYNCS.PHASECHK.TRANS64.TRYWAIT P0, [UR5], R2 ;  /* 0x00000002ff0075a7 */ /* 0x000e640008001105 */
[----:B-1----:R-:W-:Y:S05]  /*3640*/  @!P0 BRA `(.L_x_42) ;  /* 0x0000006c00b48947 */ /* 0x002fea0003800000 */
.L_x_182:
        /* <DEDUP_REMOVED lines=10> */
.L_x_184:
        /* <DEDUP_REMOVED lines=10> */
.L_x_186:
        /* <DEDUP_REMOVED lines=10> */
.L_x_188:
        /* <DEDUP_REMOVED lines=10> */
.L_x_190:
        /* <DEDUP_REMOVED lines=10> */
.L_x_192:
        /* <DEDUP_REMOVED lines=10> */
.L_x_194:
        /* <DEDUP_REMOVED lines=10> */
.L_x_196:
        /* <DEDUP_REMOVED lines=10> */
.L_x_198:
        /* <DEDUP_REMOVED lines=10> */
.L_x_200:
        /* <DEDUP_REMOVED lines=10> */
.L_x_202:
        /* <DEDUP_REMOVED lines=10> */
.L_x_204:
        /* <DEDUP_REMOVED lines=10> */
.L_x_206:
        /* <DEDUP_REMOVED lines=10> */
.L_x_208:
        /* <DEDUP_REMOVED lines=10> */
.L_x_210:
        /* <DEDUP_REMOVED lines=10> */
.L_x_212:
        /* <DEDUP_REMOVED lines=10> */
.L_x_214:
        /* <DEDUP_REMOVED lines=10> */
.L_x_216:
        /* <DEDUP_REMOVED lines=10> */
.L_x_218:
        /* <DEDUP_REMOVED lines=10> */
.L_x_220:
        /* <DEDUP_REMOVED lines=10> */
.L_x_222:
        /* <DEDUP_REMOVED lines=10> */
.L_x_224:
        /* <DEDUP_REMOVED lines=10> */
.L_x_226:
        /* <DEDUP_REMOVED lines=10> */
.L_x_228:
        /* <DEDUP_REMOVED lines=10> */
.L_x_230:
        /* <DEDUP_REMOVED lines=10> */
.L_x_232:
        /* <DEDUP_REMOVED lines=10> */
.L_x_234:
        /* <DEDUP_REMOVED lines=10> */
.L_x_236:
        /* <DEDUP_REMOVED lines=10> */
.L_x_238:
        /* <DEDUP_REMOVED lines=10> */
.L_x_240:
        /* <DEDUP_REMOVED lines=10> */
.L_x_242:
        /* <DEDUP_REMOVED lines=10> */
.L_x_244:
        /* <DEDUP_REMOVED lines=10> */
.L_x_246:
        /* <DEDUP_REMOVED lines=10> */
.L_x_248:
        /* <DEDUP_REMOVED lines=10> */
.L_x_250:
        /* <DEDUP_REMOVED lines=10> */
.L_x_252:
        /* <DEDUP_REMOVED lines=10> */
.L_x_254:
        /* <DEDUP_REMOVED lines=10> */
.L_x_256:
        /* <DEDUP_REMOVED lines=10> */
.L_x_258:
        /* <DEDUP_REMOVED lines=10> */
.L_x_260:
        /* <DEDUP_REMOVED lines=10> */
.L_x_262:
        /* <DEDUP_REMOVED lines=10> */
.L_x_264:
        /* <DEDUP_REMOVED lines=10> */
.L_x_266:
        /* <DEDUP_REMOVED lines=10> */
.L_x_268:
        /* <DEDUP_REMOVED lines=10> */
.L_x_270:
        /* <DEDUP_REMOVED lines=10> */
.L_x_272:
        /* <DEDUP_REMOVED lines=10> */
.L_x_274:
        /* <DEDUP_REMOVED lines=10> */
.L_x_276:
        /* <DEDUP_REMOVED lines=10> */
.L_x_278:
        /* <DEDUP_REMOVED lines=10> */
.L_x_280:
        /* <DEDUP_REMOVED lines=10> */
.L_x_282:
        /* <DEDUP_REMOVED lines=10> */
.L_x_284:
        /* <DEDUP_REMOVED lines=10> */
.L_x_286:
        /* <DEDUP_REMOVED lines=10> */
.L_x_288:
        /* <DEDUP_REMOVED lines=10> */
.L_x_290:
        /* <DEDUP_REMOVED lines=10> */
.L_x_292:
        /* <DEDUP_REMOVED lines=10> */
.L_x_294:
        /* <DEDUP_REMOVED lines=10> */
.L_x_296:
        /* <DEDUP_REMOVED lines=10> */
.L_x_298:
        /* <DEDUP_REMOVED lines=10> */
.L_x_300:
        /* <DEDUP_REMOVED lines=10> */
.L_x_302:
        /* <DEDUP_REMOVED lines=10> */
.L_x_304:
        /* <DEDUP_REMOVED lines=10> */
.L_x_306:
        /* <DEDUP_REMOVED lines=10> */
.L_x_308:
        /* <DEDUP_REMOVED lines=10> */
.L_x_310:
        /* <DEDUP_REMOVED lines=10> */
.L_x_312:
        /* <DEDUP_REMOVED lines=10> */
.L_x_314:
        /* <DEDUP_REMOVED lines=10> */
.L_x_316:
        /* <DEDUP_REMOVED lines=10> */
.L_x_318:
        /* <DEDUP_REMOVED lines=10> */
.L_x_320:
[----:B------:R-:W-:-:S04]  /*6170*/  UIADD3 UR4, UPT, UPT, UR4, 0x1, URZ ;  /* 0x0000000104047890 */ /* 0x000fc8000fffe0ff */
[----:B------:R-:W-:-:S04]  /*6180*/  UISETP.NE.AND UP0, UPT, UR4, 0x48, UPT ;  /* 0x000000480400788c */ /* 0x000fc8000bf05270 */
[----:B------:R-:W-:Y:S02]  /*6190*/  USEL UR5, URZ, 0x1, UP0 ;  /* 0x00000001ff057887 */ /* 0x000fe40008000000 */
[----:B------:R-:W-:Y:S02]  /*61a0*/  USEL UR4, UR4, URZ, UP0 ;  /* 0x000000ff04047287 */ /* 0x000fe40008000000 */
[----:B------:R-:W-:Y:S02]  /*61b0*/  ULOP3.LUT UR5, UR6, UR5, URZ, 0x3c, !UPT ;  /* 0x0000000506057292 */ /* 0x000fe4000f8e3cff */
[----:B------:R-:W-:-:S04]  /*61c0*/  ULEA UR4, UR4, UR30, 0x3 ;  /* 0x0000001e04047291 */ /* 0x000fc8000f8e18ff */
[----:B-1----:R-:W-:Y:S02]  /*61d0*/  IMAD.U32 R2, RZ, RZ, UR5 ;  /* 0x00000005ff027e24 */ /* 0x002fe4000f8e00ff */
[----:B------:R-:W-:-:S03]  /*61e0*/  MOV R0, UR4 ;  /* 0x0000000400007c02 */ /* 0x000fc60008000f00 */
[----:B------:R-:W-:-:S07]  /*61f0*/  SHF.L.U32 R2, R2, 0x1f, RZ ;  /* 0x0000001f02027819 */ /* 0x000fce00000006ff */
.L_x_112:
[----:B-1----:R1:W2:Y:S02]  /*6200*/  SYNCS.PHASECHK.TRANS64.TRYWAIT P0, [R0+URZ], R2 ;  /* 0x00000002000075a7 */ /* 0x0022a400080011ff */
[----:B--2---:R-:W-:Y:S05]  /*6210*/  @!P0 NANOSLEEP.SYNCS 0x989680 ;  /* 0x009896800000895d */ /* 0x004fea0003900000 */
[----:B------:R-:W2:Y:S02]  /*6220*/  @!P0 SYNCS.PHASECHK.TRANS64 P0, [R0+URZ], R2 ;  /* 0x00000002000085a7 */ /* 0x000ea400080010ff */
[----:B--2---:R-:W-:Y:S05]  /*6230*/  @P0 EXIT ;  /* 0x000000000000094d */ /* 0x004fea0003800000 */
[----:B------:R-:W-:Y:S05]  /*6240*/  BRA `(.L_x_112) ;  /* 0xfffffffc00ec7947 */ /* 0x000fea000383ffff */
.L_x_22:
[----:B------:R-:W2:Y:S02]  /*6250*/  S2UR UR4, SR_CgaCtaId ;  /* 0x00000000000479c3 */ /* 0x000ea40000008800 */
[----:B--2---:R-:W-:-:S04]  /*6260*/  UISETP.NE.AND UP0, UPT, UR4, URZ, UPT ;  /* 0x000000ff0400728c */ /* 0x004fc8000bf05270 */
[----:B------:R-:W-:-:S09]  /*6270*/  UISETP.NE.OR UP0, UPT, UR18, 0x1, UP0 ;  /* 0x000000011200788c */ /* 0x000fd20008705670 */
[----:B------:R-:W-:Y:S05]  /*6280*/  BRA.U UP0, `(.L_x_113) ;  /* 0x0000000100b47547 */ /* 0x000fea000b800000 */
[----:B------:R-:W2:Y:S01]  /*6290*/  S2UR UR5, SR_CgaCtaId ;  /* 0x00000000000579c3 */ /* 0x000ea20000008800 */
[----:B------:R-:W-:Y:S01]  /*62a0*/  UMOV UR4, 0x400 ;  /* 0x0000040000047882 */ /* 0x000fe20000000000 */
[----:B------:R-:W-:Y:S01]  /*62b0*/  HFMA2 R2, -RZ, RZ, 0, 5.9604644775390625e-08 ;  /* 0x00000001ff027431 */ /* 0x000fe200000001ff */
[----:B------:R-:W-:Y:S01]  /*62c0*/  ISETP.GE.U32.AND P0, PT, R3, 0x2, PT ;  /* 0x000000020300780c */ /* 0x000fe20003f06070 */
[----:B------:R-:W-:Y:S01]  /*62d0*/  IMAD.MOV.U32 R8, RZ, RZ, RZ ;  /* 0x000000ffff087224 */ /* 0x000fe200078e00ff */
[----:B--2---:R-:W-:-:S04]  /*62e0*/  ULEA UR4, UR5, UR4, 0x18 ;  /* 0x0000000405047291 */ /* 0x004fc8000f8ec0ff */
[----:B------:R-:W-:Y:S02]  /*62f0*/  UIADD3 UR5, UPT, UPT, UR4, 0x4a8, URZ ;  /* 0x000004a804057890 */ /* 0x000fe4000fffe0ff */
[----:B------:R-:W-:Y:S02]  /*6300*/  UIADD3 UR8, UPT, UPT, UR4, 0x4a0, URZ ;  /* 0x000004a004087890 */ /* 0x000fe4000fffe0ff */
[----:B------:R-:W-:-:S12]  /*6310*/  UPRMT UR5, URZ, 0x654, UR5 ;  /* 0x00000654ff057896 */ /* 0x000fd80008000005 */
.L_x_116:
[----:B------:R-:W-:Y:S01]  /*6320*/  SHF.L.U32 R6, R2, 0x1f, RZ ;  /* 0x0000001f02067819 */ /* 0x000fe200000006ff */
[----:B------:R-:W-:Y:S02]  /*6330*/  IMAD.U32 R4, RZ, RZ, UR8 ;  /* 0x00000008ff047e24 */ /* 0x000fe4000f8e00ff */
[----:B------:R-:W-:Y:S01]  /*6340*/  @!P0 IMAD.MOV.U32 R5, RZ, RZ, 0x10 ;  /* 0x00000010ff058424 */ /* 0x000fe200078e00ff */
[----:B------:R-:W2:Y:S02]  /*6350*/  SYNCS.PHASECHK.TRANS64.TRYWAIT P1, [UR4+0x4a8], R6 ;  /* 0x0004a806ff0075a7 */ /* 0x000ea40008021104 */
[----:B------:R-:W-:-:S04]  /*6360*/  PRMT R4, R3, 0x654, R4 ;  /* 0x0000065403047816 */ /* 0x000fc80000000004 */
[----:B------:R-:W-:Y:S01]  /*6370*/  SEL R0, R4, R0, !P0 ;  /* 0x0000000004007207 */ /* 0x000fe20004000000 */
[----:B--2---:R-:W-:Y:S06]  /*6380*/  @!P1 BRA `(.L_x_114) ;  /* 0x0000005800f49947 */ /* 0x004fec0003800000 */
.L_x_322:
[----:B------:R-:W-:Y:S01]  /*6390*/  UIADD3 UR6, UPT, UPT, UR4, 0x4e0, URZ ;  /* 0x000004e004067890 */ /* 0x000fe2000fffe0ff */
[----:B------:R3:W-:Y:S01]  /*63a0*/  @!P0 SYNCS.ARRIVE.TRANS64.RED RZ, [R0+URZ], R5 ;  /* 0x0000000500ff89a7 */ /* 0x0007e200080004ff */
[----:B------:R-:W-:Y:S01]  /*63b0*/  UIADD3 UR7, UPT, UPT, UR4, 0x4a0, URZ ;  /* 0x000004a004077890 */ /* 0x000fe2000fffe0ff */
[----:B------:R-:W-:-:S08]  /*63c0*/  LOP3.LUT R2, R2, 0x1, RZ, 0x3c, !PT ;  /* 0x0000000102027812 */ /* 0x000fd000078e3cff */
[----:B------:R-:W-:Y:S06]  /*63d0*/  UGETNEXTWORKID.BROADCAST [UR6], [UR7] ;  /* 0x00000000060073ca */ /* 0x000fec0008000100 */
[----:B---3--:R-:W-:-:S04]  /*63e0*/  SHF.L.U32 R5, R8, 0x1f, RZ ;  /* 0x0000001f08057819 */ /* 0x008fc800000006ff */
[----:B------:R-:W3:Y:S02]  /*63f0*/  SYNCS.PHASECHK.TRANS64.TRYWAIT P1, [UR4+0x4a0], R5 ;  /* 0x0004a005ff0075a7 */ /* 0x000ee40008021104 */
[----:B---3--:R-:W-:Y:S05]  /*6400*/  @!P1 BRA `(.L_x_115) ;  /* 0x0000005800ec9947 */ /* 0x008fea0003800000 */
.L_x_324:
[----:B--2---:R-:W2:Y:S01]  /*6410*/  LDS.128 R4, [UR4+0x4e0] ;  /* 0x0004e004ff047984 */ /* 0x004ea20008000c00 */
[----:B------:R-:W-:Y:S01]  /*6420*/  LOP3.LUT R8, R8, 0x1, RZ, 0x3c, !PT ;  /* 0x0000000108087812 */ /* 0x000fe200078e3cff */
[----:B------:R-:W-:Y:S01]  /*6430*/  @!PT LDS RZ, [RZ] ;  /* 0x00000000fffff984 */ /* 0x000fe20000000800 */
[----:B------:R-:W-:Y:S01]  /*6440*/  @!PT LDS RZ, [RZ] ;  /* 0x00000000fffff984 */ /* 0x000fe20000000800 */
[----:B------:R-:W-:Y:S01]  /*6450*/  @!PT LDS RZ, [RZ] ;  /* 0x00000000fffff984 */ /* 0x000fe20000000800 */
[----:B------:R-:W-:Y:S01]  /*6460*/  @!PT LDS RZ, [RZ] ;  /* 0x00000000fffff984 */ /* 0x000fe20000000800 */
[----:B------:R3:W-:Y:S06]  /*6470*/  MEMBAR.ALL.CTA ;  /* 0x0000000000007992 */ /* 0x0007ec0000008000 */
[----:B---3--:R-:W3:Y:S02]  /*6480*/  FENCE.VIEW.ASYNC.S ;  /* 0x00000000000073c6 */ /* 0x008ee40000000000 */
[----:B---3--:R-:W-:Y:S01]  /*6490*/  SYNCS.ARRIVE.TRANS64.RED.A1T0 RZ, [UR5], RZ ;  /* 0x000000ffffff79a7 */ /* 0x008fe20008100405 */
[----:B--2---:R-:W-:-:S13]  /*64a0*/  LOP3.LUT P1, RZ, R6, 0x1, RZ, 0xc0, !PT ;  /* 0x0000000106ff7812 */ /* 0x004fda000782c0ff */
[----:B------:R-:W-:Y:S05]  /*64b0*/  @P1 BRA `(.L_x_116) ;  /* 0xfffffffc00981947 */ /* 0x000fea000383ffff */
[----:B------:R-:W-:-:S04]  /*64c0*/  SHF.L.U32 R0, R2, 0x1f, RZ ;  /* 0x0000001f02007819 */ /* 0x000fc800000006ff */
[----:B------:R-:W2:Y:S02]  /*64d0*/  SYNCS.PHASECHK.TRANS64 P0, [UR4+0x4a8], R0 ;  /* 0x0004a800ff0075a7 */ /* 0x000ea40008001004 */
[----:B-12---:R-:W-:Y:S05]  /*64e0*/  @P0 EXIT ;  /* 0x000000000000094d */ /* 0x006fea0003800000 */
[----:B------:R-:W-:-:S07]  /*64f0*/  MOV R0, UR4 ;  /* 0x0000000400007c02 */ /* 0x000fce0008000f00 */
.L_x_117:
[----:B-1----:R-:W-:-:S04]  /*6500*/  SHF.L.U32 R3, R2, 0x1f, RZ ;  /* 0x0000001f02037819 */ /* 0x002fc800000006ff */
[----:B------:R1:W2:Y:S03]  /*6510*/  SYNCS.PHASECHK.TRANS64.TRYWAIT P0, [R0+URZ+0x4a8], R3 ;  /* 0x0004a803000075a7 */ /* 0x0002a600080011ff */
[----:B--2---:R-:W-:Y:S05]  /*6520*/  @!P0 NANOSLEEP.SYNCS 0x989680 ;  /* 0x009896800000895d */ /* 0x004fea0003900000 */
[----:B------:R-:W2:Y:S02]  /*6530*/  @!P0 SYNCS.PHASECHK.TRANS64 P0, [R0+URZ+0x4a8], R3 ;  /* 0x0004a803000085a7 */ /* 0x000ea400080010ff */
[----:B--2---:R-:W-:Y:S05]  /*6540*/  @P0 EXIT ;  /* 0x000000000000094d */ /* 0x004fea0003800000 */
[----:B------:R-:W-:Y:S05]  /*6550*/  BRA `(.L_x_117) ;  /* 0xfffffffc00e87947 */ /* 0x000fea000383ffff */
.L_x_113:
[----:B------:R-:W-:Y:S05]  /*6560*/  BRA.U UP4, `(.L_x_118) ;  /* 0x00000011043c7547 */ /* 0x000fea000b800000 */
[----:B------:R-:W2:Y:S01]  /*6570*/  S2UR UR4, SR_CgaCtaId ;  /* 0x00000000000479c3 */ /* 0x000ea20000008800 */
[----:B------:R-:W-:Y:S01]  /*6580*/  UMOV UR5, 0x40 ;  /* 0x0000004000057882 */ /* 0x000fe20000000000 */
[----:B------:R-:W-:Y:S01]  /*6590*/  NOP ;  /* 0x0000000000007918 */ /* 0x000fe20000000000 */
[----:B------:R-:W-:Y:S01]  /*65a0*/  UMOV UR6, 0x400 ;  /* 0x0000040000067882 */ /* 0x000fe20000000000 */
[----:B--2---:R-:W-:Y:S02]  /*65b0*/  ULEA UR5, UR4, UR5, 0x18 ;  /* 0x0000000504057291 */ /* 0x004fe4000f8ec0ff */
[----:B------:R-:W-:-:S07]  /*65c0*/  ULEA UR6, UR4, UR6, 0x18 ;  /* 0x0000000604067291 */ /* 0x000fce000f8ec0ff */
[----:B------:R-:W2:Y:S02]  /*65d0*/  LDS.U8 R3, [UR5+0x1c] ;  /* 0x00001c05ff037984 */ /* 0x000ea40008000000 */
[----:B--2---:R-:W-:-:S13]  /*65e0*/  ISETP.NE.AND P0, PT, R3, RZ, PT ;  /* 0x000000ff0300720c */ /* 0x004fda0003f05270 */
[----:B------:R-:W-:Y:S05]  /*65f0*/  @P0 BRA `(.L_x_119) ;  /* 0x0000000400080947 */ /* 0x000fea0003800000 */
[----:B------:R-:W-:Y:S02]  /*6600*/  UISETP.NE.U32.AND UP1, UPT, UR26, 0x1, UPT ;  /* 0x000000011a00788c */ /* 0x000fe4000bf25070 */
[----:B------:R-:W-:-:S07]  /*6610*/  UIADD3 UR7, UPT, UPT, UR5, 0x8, URZ ;  /* 0x0000000805077890 */ /* 0x000fce000fffe0ff */
[----:B------:R-:W-:Y:S05]  /*6620*/  BRA.U !UP1, `(.L_x_120) ;  /* 0x00000001099c7547 */ /* 0x000fea000b800000 */
[----:B------:R-:W-:Y:S01]  /*6630*/  ELECT P0, URZ, PT ;  /* 0x0000000000ff782f */ /* 0x000fe20003800000 */
[----:B------:R-:W-:-:S12]  /*6640*/  BSSY B0, `(.L_x_120) ;  /* 0x0000025000007945 */ /* 0x000fd80003800000 */
[----:B------:R-:W-:Y:S05]  /*6650*/  @!P0 BRA `(.L_x_121) ;  /* 0x00000000008c8947 */ /* 0x000fea0003800000 */
[----:B------:R-:W-:-:S05]  /*6660*/  UMOV UR4, 0x10 ;  /* 0x0000001000047882 */ /* 0x000fca0000000000 */
[----:B------:R-:W-:Y:S04]  /*6670*/  DEPBAR.LE SB2, 0x36 ;  /* 0x0000ad800000791a */ /* 0x000fe80000000000 */
[----:B------:R-:W2:Y:S02]  /*6680*/  UTCATOMSWS.2CTA.FIND_AND_SET.ALIGN UP0, UR4, UR4 ;  /* 0x00000004000475e3 */ /* 0x000ea40008200800 */
[----:B--2---:R-:W-:Y:S01]  /*6690*/  MOV R10, UR4 ;  /* 0x00000004000a7c02 */ /* 0x004fe20008000f00 */
[----:B------:R-:W-:Y:S06]  /*66a0*/  BRA.U UP0, `(.L_x_122) ;  /* 0x0000000100187547 */ /* 0x000fec000b800000 */
.L_x_123:
[----:B------:R-:W-:Y:S05]  /*66b0*/  NANOSLEEP 0x64 ;  /* 0x000000640000795d */ /* 0x000fea0003800000 */
[----:B------:R-:W-:-:S05]  /*66c0*/  UMOV UR4, 0x10 ;  /* 0x0000001000047882 */ /* 0x000fca0000000000 */
[----:B------:R-:W-:Y:S04]  /*66d0*/  DEPBAR.LE SB2, 0x36 ;  /* 0x0000ad800000791a */ /* 0x000fe80000000000 */
[----:B------:R-:W2:Y:S02]  /*66e0*/  UTCATOMSWS.2CTA.FIND_AND_SET.ALIGN UP0, UR4, UR4 ;  /* 0x00000004000475e3 */ /* 0x000ea40008200800 */
[----:B--2---:R-:W-:Y:S01]  /*66f0*/  MOV R10, UR4 ;  /* 0x00000004000a7c02 */ /* 0x004fe20008000f00 */
[----:B------:R-:W-:Y:S05]  /*6700*/  BRA.U !UP0, `(.L_x_123) ;  /* 0xfffffffd08e87547 */ /* 0x000fea000b83ffff */
.L_x_122:
[----:B------:R-:W2:Y:S01]  /*6710*/  LDS R6, [UR5+0x10] ;  /* 0x00001005ff067984 */ /* 0x000ea20008000800 */
[----:B------:R-:W-:Y:S01]  /*6720*/  IMAD.U32 R3, RZ, RZ, UR6 ;  /* 0x00000006ff037e24 */ /* 0x000fe2000f8e00ff */
[----:B------:R-:W-:-:S03]  /*6730*/  MOV R4, UR25 ;  /* 0x0000001900047c02 */ /* 0x000fc60008000f00 */
[----:B------:R-:W-:Y:S01]  /*6740*/  VIADD R3, R3, 0x4f0 ;  /* 0x000004f003037836 */ /* 0x000fe20000000000 */
[----:B--2---:R-:W-:-:S04]  /*6750*/  SHF.L.U32 R6, R6, 0x1f, RZ ;  /* 0x0000001f06067819 */ /* 0x004fc800000006ff */
[----:B------:R-:W2:Y:S02]  /*6760*/  SYNCS.PHASECHK.TRANS64.TRYWAIT P0, [UR5+0x8], R6 ;  /* 0x00000806ff0075a7 */ /* 0x000ea40008001105 */
[----:B--2---:R-:W-:Y:S05]  /*6770*/  @P0 BRA `(.L_x_124) ;  /* 0x0000000000080947 */ /* 0x004fea0003800000 */
[----:B------:R-:W2:Y:S02]  /*6780*/  SYNCS.PHASECHK.TRANS64.TRYWAIT P0, [UR5+0x8], R6 ;  /* 0x00000806ff0075a7 */ /* 0x000ea40008001105 */
[----:B--2---:R-:W-:Y:S05]  /*6790*/  @!P0 BRA `(.L_x_125) ;  /* 0x0000005800208947 */ /* 0x004fea0003800000 */
.L_x_124:
[----:B------:R-:W-:Y:S01]  /*67a0*/  PRMT R4, R4, 0x654, R3 ;  /* 0x0000065404047816 */ /* 0x000fe20000000003 */
[----:B------:R-:W-:Y:S01]  /*67b0*/  HFMA2 R3, -RZ, RZ, 0, 5.9604644775390625e-08 ;  /* 0x00000001ff037431 */ /* 0x000fe200000001ff */
[----:B------:R-:W-:Y:S01]  /*67c0*/  UPRMT UR4, UR25, 0x654, UR7 ;  /* 0x0000065419047896 */ /* 0x000fe20008000007 */
[----:B------:R-:W-:Y:S02]  /*67d0*/  IMAD.MOV.U32 R8, RZ, RZ, 0xffff ;  /* 0x0000ffffff087424 */ /* 0x000fe400078e00ff */
[----:B--2---:R-:W-:Y:S02]  /*67e0*/  IMAD.MOV.U32 R6, RZ, RZ, 0x4 ;  /* 0x00000004ff067424 */ /* 0x004fe400078e00ff */
[----:B------:R-:W-:Y:S01]  /*67f0*/  IMAD.SHL.U32 R9, R10, 0x20, RZ ;  /* 0x000000200a097824 */ /* 0x000fe200078e00ff */
[----:B------:R-:W-:Y:S02]  /*6800*/  MOV R5, UR4 ;  /* 0x0000000400057c02 */ /* 0x000fe40008000f00 */
[-C--:B------:R-:W-:Y:S01]  /*6810*/  SHF.L.U32 R8, R8, R10.reuse, RZ ;  /* 0x0000000a08087219 */ /* 0x080fe200000006ff */
[----:B------:R2:W-:Y:S01]  /*6820*/  SYNCS.ARRIVE.TRANS64.RED RZ, [UR4], R6 ;  /* 0x00000006ffff79a7 */ /* 0x0005e20008000404 */
[----:B------:R-:W-:Y:S01]  /*6830*/  SHF.L.U32 R7, R3, R10, RZ ;  /* 0x0000000a03077219 */ /* 0x000fe200000006ff */
[----:B------:R2:W-:Y:S04]  /*6840*/  STS [UR6+0x4f0], R9 ;  /* 0x0004f009ff007988 */ /* 0x0005e80008000806 */
[----:B------:R2:W-:Y:S04]  /*6850*/  STAS [R4.64], R10 ;  /* 0x0000000a04007dbd */ /* 0x0005e8000c0008ff */
[----:B------:R2:W-:Y:S04]  /*6860*/  ATOMS.OR RZ, [UR5+0x14], R8 ;  /* 0x00001408ffff798c */ /* 0x0005e8000b000005 */
[----:B------:R2:W-:Y:S04]  /*6870*/  ATOMS.OR RZ, [UR5+0x18], R7 ;  /* 0x00001807ffff798c */ /* 0x0005e8000b000005 */
[----:B------:R2:W-:Y:S02]  /*6880*/  ATOMS.XOR RZ, [UR5+0x10], R3 ;  /* 0x00001003ffff798c */ /* 0x0005e4000b800005 */
.L_x_121:
[----:B-1----:R-:W-:Y:S05]  /*6890*/  BSYNC B0 ;  /* 0x0000000000007941 */ /* 0x002fea0003800000 */
.L_x_120:
[----:B------:R-:W-:Y:S05]  /*68a0*/  BRA.U UP1, `(.L_x_126) ;  /* 0x00000001016c7547 */ /* 0x000fea000b800000 */
[----:B------:R-:W-:-:S03]  /*68b0*/  UMOV UR4, 0xffffffff ;  /* 0xffffffff00047882 */ /* 0x000fc60000000000 */
[----:B------:R-:W-:Y:S05]  /*68c0*/  BRA.DIV UR4, `(.L_x_127) ;  /* 0x0000005604ec7947 */ /* 0x000fea000b800000 */
[----:B------:R-:W-:-:S13]  /*68d0*/  ELECT P0, URZ, PT ;  /* 0x0000000000ff782f */ /* 0x000fda0003800000 */
.L_x_327:
[----:B------:R-:W-:Y:S05]  /*68e0*/  @!P0 BRA `(.L_x_126) ;  /* 0x00000000005c8947 */ /* 0x000fea0003800000 */
[----:B--2---:R-:W2:Y:S02]  /*68f0*/  LDS R4, [UR5+0x10] ;  /* 0x00001005ff047984 */ /* 0x004ea40008000800 */
[----:B--2---:R-:W-:-:S04]  /*6900*/  SHF.L.U32 R4, R4, 0x1f, RZ ;  /* 0x0000001f04047819 */ /* 0x004fc800000006ff */
[----:B------:R-:W2:Y:S02]  /*6910*/  SYNCS.PHASECHK.TRANS64.TRYWAIT P0, [UR5+0x8], R4 ;  /* 0x00000804ff0075a7 */ /* 0x000ea40008001105 */
[----:B--2---:R-:W-:Y:S05]  /*6920*/  @P0 BRA `(.L_x_128) ;  /* 0x0000000000080947 */ /* 0x004fea0003800000 */
[----:B------:R-:W2:Y:S02]  /*6930*/  SYNCS.PHASECHK.TRANS64.TRYWAIT P0, [UR5+0x8], R4 ;  /* 0x00000804ff0075a7 */ /* 0x000ea40008001105 */
[----:B--2---:R-:W-:Y:S05]  /*6940*/  @!P0 BRA `(.L_x_129) ;  /* 0x0000005400f08947 */ /* 0x004fea0003800000 */
.L_x_128:
[----:B------:R-:W3:Y:S01]  /*6950*/  LDS R6, [UR6+0x4f0] ;  /* 0x0004f006ff067984 */ /* 0x000ee20008000800 */
[----:B--2---:R-:W-:Y:S02]  /*6960*/  HFMA2 R3, -RZ, RZ, 0, 5.9604644775390625e-08 ;  /* 0x00000001ff037431 */ /* 0x004fe400000001ff */
[----:B------:R-:W-:Y:S01]  /*6970*/  IMAD.MOV.U32 R4, RZ, RZ, 0xffff ;  /* 0x0000ffffff047424 */ /* 0x000fe200078e00ff */
[----:B------:R-:W-:Y:S01]  /*6980*/  UPRMT UR4, UR25, 0x654, UR7 ;  /* 0x0000065419047896 */ /* 0x000fe20008000007 */
[----:B---3--:R-:W-:-:S03]  /*6990*/  IMAD.SHL.U32 R5, R6, 0x20, RZ ;  /* 0x0000002006057824 */ /* 0x008fc600078e00ff */
[-C--:B------:R-:W-:Y:S02]  /*69a0*/  SHF.L.U32 R4, R4, R6.reuse, RZ ;  /* 0x0000000604047219 */ /* 0x080fe400000006ff */
[----:B------:R-:W-:Y:S01]  /*69b0*/  SHF.L.U32 R6, R3, R6, RZ ;  /* 0x0000000603067219 */ /* 0x000fe200000006ff */
[----:B------:R3:W-:Y:S04]  /*69c0*/  STS [UR6+0x4f0], R5 ;  /* 0x0004f005ff007988 */ /* 0x0007e80008000806 */
[----:B------:R3:W-:Y:S04]  /*69d0*/  ATOMS.OR RZ, [UR5+0x14], R4 ;  /* 0x00001404ffff798c */ /* 0x0007e8000b000005 */
[----:B------:R3:W-:Y:S01]  /*69e0*/  ATOMS.OR RZ, [UR5+0x18], R6 ;  /* 0x00001806ffff798c */ /* 0x0007e2000b000005 */
[----:B------:R-:W-:Y:S03]  /*69f0*/  SYNCS.ARRIVE.TRANS64.RED.A1T0 RZ, [UR4], RZ ;  /* 0x000000ffffff79a7 */ /* 0x000fe60008100404 */
[----:B------:R3:W-:Y:S01]  /*6a00*/  ATOMS.XOR RZ, [UR5+0x10], R3 ;  /* 0x00001003ffff798c */ /* 0x0007e2000b800005 */
[----:B------:R-:W-:Y:S05]  /*6a10*/  BRA `(.L_x_126) ;  /* 0x0000000000107947 */ /* 0x000fea0003800000 */
.L_x_119:
[----:B------:R-:W-:Y:S02]  /*6a20*/  MOV R3, 0xffffffff ;  /* 0xffffffff00037802 */ /* 0x000fe40000000f00 */
[----:B------:R-:W-:-:S03]  /*6a30*/  MOV R4, 0x6a60 ;  /* 0x00006a6000047802 */ /* 0x000fc60000000f00 */
[----:B------:R2:W-:Y:S04]  /*6a40*/  STS [UR6+0x4f0], R3 ;  /* 0x0004f003ff007988 */ /* 0x0005e80008000806 */
[----:B-12--5:R-:W-:Y:S05]  /*6a50*/  CALL.REL.NOINC `($__internal_1_$__cuda_sm10x_tcgen05_guardrail_trap_phase_invalid_during_alloc) ;  /* 0x0000005800d47944 */ /* 0x026fea0003c00000 */
.L_x_126:
[----:B------:R-:W-:Y:S05]  /*6a60*/  WARPSYNC.ALL ;  /* 0x0000000000007948 */ /* 0x000fea0003800000 */
[----:B------:R-:W4:Y:S01]  /*6a70*/  S2UR UR14, SR_CgaCtaId ;  /* 0x00000000000e79c3 */ /* 0x000f220000008800 */
[----:B------:R-:W-:Y:S01]  /*6a80*/  UMOV UR4, 0x400 ;  /* 0x0000040000047882 */ /* 0x000fe20000000000 */
[----:B------:R-:W-:-:S06]  /*6a90*/  NOP ;  /* 0x0000000000007918 */ /* 0x000fcc0000000000 */
[----:B------:R-:W-:Y:S06]  /*6aa0*/  BAR.ARV 0x6, 0xa0 ;  /* 0x0182800000007b1d */ /* 0x000fec0000002000 */
[----:B------:R-:W1:Y:S01]  /*6ab0*/  LDCU.64 UR6, c[0x0][0x388] ;  /* 0x00007100ff0677ac */ /* 0x000e620008000a00 */
[----:B------:R-:W-:Y:S01]  /*6ac0*/  LOP3.LUT R2, R2, 0xffff, RZ, 0xc0, !PT ;  /* 0x0000ffff02027812 */ /* 0x000fe200078ec0ff */
[----:B--2---:R-:W-:Y:S01]  /*6ad0*/  IMAD.MOV.U32 R8, RZ, RZ, 0x1 ;  /* 0x00000001ff087424 */ /* 0x004fe200078e00ff */
[----:B------:R-:W-:Y:S01]  /*6ae0*/  LOP3.LUT R0, R0, 0xffff, RZ, 0xc0, !PT ;  /* 0x0000ffff00007812 */ /* 0x000fe200078ec0ff */
[----:B------:R-:W2:Y:S01]  /*6af0*/  LDCU.64 UR8, c[0x0][0x390] ;  /* 0x00007200ff0877ac */ /* 0x000ea20008000a00 */
[----:B------:R-:W-:Y:S01]  /*6b00*/  R2UR UR15, R2 ;  /* 0x00000000020f72ca */ /* 0x000fe200000e0000 */
[----:B------:R-:W-:Y:S01]  /*6b10*/  IMAD.MOV.U32 R2, RZ, RZ, RZ ;  /* 0x000000ffff027224 */ /* 0x000fe200078e00ff */
[----:B------:R-:W-:Y:S01]  /*6b20*/  R2UR UR23, R0 ;  /* 0x00000000001772ca */ /* 0x000fe200000e0000 */
[----:B------:R-:W-:Y:S01]  /*6b30*/  IMAD.MOV.U32 R0, RZ, RZ, RZ ;  /* 0x000000ffff007224 */ /* 0x000fe200078e00ff */
[----:B------:R-:W-:-:S02]  /*6b40*/  UISETP.NE.AND UP3, UPT, UR26, URZ, UPT ;  /* 0x000000ff1a00728c */ /* 0x000fc4000bf65270 */
[----:B----4-:R-:W-:Y:S01]  /*6b50*/  ULEA UR14, UR14, UR4, 0x18 ;  /* 0x000000040e0e7291 */ /* 0x010fe2000f8ec0ff */
[----:B------:R-:W-:Y:S01]  /*6b60*/  UMOV UR18, URZ ;  /* 0x000000ff00127c82 */ /* 0x000fe20008000000 */
[----:B------:R-:W-:Y:S02]  /*6b70*/  UMOV UR13, URZ ;  /* 0x000000ff000d7c82 */ /* 0x000fe40008000000 */
[----:B------:R-:W-:Y:S01]  /*6b80*/  UIADD3 UR22, UPT, UPT, UR14, 0x4a8, URZ ;  /* 0x000004a80e167890 */ /* 0x000fe2000fffe0ff */
[----:B------:R-:W-:Y:S01]  /*6b90*/  UMOV UR20, 0x0 ;  /* 0x0000000000147882 */ /* 0x000fe20000000000 */
[----:B-1----:R-:W-:-:S03]  /*6ba0*/  UIADD3 UR4, UPT, UPT, UR6, 0x1f, URZ ;  /* 0x0000001f06047890 */ /* 0x002fc6000fffe0ff */
[----:B---3--:R-:W1:Y:S01]  /*6bb0*/  LDS R3, [UR14+0x4f0] ;  /* 0x0004f00eff037984 */ /* 0x008e620008000800 */
[----:B------:R-:W-:Y:S02]  /*6bc0*/  UPRMT UR22, URZ, 0x654, UR22 ;  /* 0x00000654ff167896 */ /* 0x000fe40008000016 */
[----:B------:R-:W-:Y:S01]  /*6bd0*/  USHF.R.S32.HI UR5, URZ, 0x1f, UR4 ;  /* 0x0000001fff057899 */ /* 0x000fe20008011404 */
[----:B------:R-:W-:-:S03]  /*6be0*/  UMOV UR21, 0x8100010 ;  /* 0x0810001000157882 */ /* 0x000fc60000000000 */
[----:B------:R-:W-:Y:S02]  /*6bf0*/  ULEA.HI UR4, UR5, UR4, URZ, 0x5 ;  /* 0x0000000405047291 */ /* 0x000fe4000f8f28ff */
[----:B------:R-:W-:Y:S02]  /*6c00*/  UIADD3 UR5, UPT, UPT, UR14, 0x2800, URZ ;  /* 0x000028000e057890 */ /* 0x000fe4000fffe0ff */
[----:B------:R-:W-:Y:S02]  /*6c10*/  USHF.R.S32.HI UR4, URZ, 0x5, UR4 ;  /* 0x00000005ff047899 */ /* 0x000fe40008011404 */
[----:B------:R-:W-:Y:S02]  /*6c20*/  USHF.R.U32.HI UR5, URZ, 0x4, UR5 ;  /* 0x00000004ff057899 */ /* 0x000fe40008011605 */
[----:B------:R-:W-:Y:S02]  /*6c30*/  UIMAD UR4, UR4, UR7, URZ ;  /* 0x00000007040472a4 */ /* 0x000fe4000f8e02ff */
[----:B------:R-:W-:-:S02]  /*6c40*/  ULOP3.LUT UR5, UR5, 0x3fff, URZ, 0xc0, !UPT ;  /* 0x00003fff05057892 */ /* 0x000fc4000f8ec0ff */
[----:B--2---:R-:W-:Y:S02]  /*6c50*/  UIMAD UR4, UR4, UR8, URZ ;  /* 0x00000008040472a4 */ /* 0x004fe4000f8e02ff */
[----:B------:R-:W-:Y:S02]  /*6c60*/  ULOP3.LUT UR16, UR5, 0x10000, URZ, 0xfc, !UPT ;  /* 0x0001000005107892 */ /* 0x000fe4000f8efcff */
[----:B------:R-:W-:Y:S02]  /*6c70*/  UIMAD UR9, UR4, UR9, URZ ;  /* 0x00000009040972a4 */ /* 0x000fe4000f8e02ff */
[----:B------:R-:W-:Y:S02]  /*6c80*/  UIADD3 UR4, UPT, UPT, UR14, 0x26800, URZ ;  /* 0x000268000e047890 */ /* 0x000fe4000fffe0ff */
[----:B------:R-:W-:Y:S02]  /*6c90*/  UIADD3 UR24, UPT, UPT, UR9, -0x1, URZ ;  /* 0xffffffff09187890 */ /* 0x000fe4000fffe0ff */
[----:B------:R-:W-:-:S02]  /*6ca0*/  USHF.R.U32.HI UR4, URZ, 0x4, UR4 ;  /* 0x00000004ff047899 */ /* 0x000fc40008011604 */
[----:B------:R-:W-:Y:S02]  /*6cb0*/  UISETP.GE.AND UP4, UPT, UR9, 0x1, UPT ;  /* 0x000000010900788c */ /* 0x000fe4000bf86270 */
[----:B------:R-:W-:-:S04]  /*6cc0*/  ULOP3.LUT UR4, UR4, 0x3fff, URZ, 0xc0, !UPT ;  /* 0x00003fff04047892 */ /* 0x000fc8000f8ec0ff */
[----:B------:R-:W-:Y:S01]  /*6cd0*/  ULOP3.LUT UR17, UR4, 0x10000, URZ, 0xfc, !UPT ;  /* 0x0001000004117892 */ /* 0x000fe2000f8efcff */
[C---:B-1----:R-:W-:Y:S01]  /*6ce0*/  VIADD R5, R3.reuse, 0x20 ;  /* 0x0000002003057836 */ /* 0x042fe20000000000 */
[----:B------:R-:W-:-:S04]  /*6cf0*/  LOP3.LUT R4, R3, 0xffff, RZ, 0xc0, !PT ;  /* 0x0000ffff03047812 */ /* 0x000fc800078ec0ff */
[----:B------:R-:W-:-:S05]  /*6d00*/  LOP3.LUT R5, R5, 0xffff, RZ, 0xc0, !PT ;  /* 0x0000ffff05057812 */ /* 0x000fca00078ec0ff */
[----:B------:R1:W-:Y:S02]  /*6d10*/  STL.64 [R1], R4 ;  /* 0x0000000401007387 */ /* 0x0003e40000100a00 */
.L_x_138:
[----:B-1----:R-:W-:-:S04]  /*6d20*/  SHF.L.U32 R5, R2, 0x1f, RZ ;  /* 0x0000001f02057819 */ /* 0x002fc800000006ff */
[----:B------:R-:W1:Y:S02]  /*6d30*/  SYNCS.PHASECHK.TRANS64.TRYWAIT P0, [UR14+0x4a0], R5 ;  /* 0x0004a005ff0075a7 */ /* 0x000e64000800110e */
[----:B-1--4-:R-:W-:Y:S05]  /*6d40*/  @!P0 BRA `(.L_x_130) ;  /* 0x0000005400088947 */ /* 0x012fea0003800000 */
.L_x_329:
[----:B-1----:R-:W1:Y:S01]  /*6d50*/  LDS.128 R4, [UR14+0x4e0] ;  /* 0x0004e00eff047984 */ /* 0x002e620008000c00 */
[----:B------:R-:W-:Y:S01]  /*6d60*/  ULEA UR19, UR18, UR14, 0x3 ;  /* 0x0000000e12137291 */ /* 0x000fe2000f8e18ff */
[----:B------:R-:W-:Y:S01]  /*6d70*/  @!PT LDS RZ, [RZ] ;  /* 0x00000000fffff984 */ /* 0x000fe20000000800 */
[----:B------:R-:W-:Y:S01]  /*6d80*/  @!PT LDS RZ, [RZ] ;  /* 0x00000000fffff984 */ /* 0x000fe20000000800 */
[----:B------:R-:W-:Y:S01]  /*6d90*/  @!PT LDS RZ, [RZ] ;  /* 0x00000000fffff984 */ /* 0x000fe20000000800 */
[----:B------:R-:W-:Y:S01]  /*6da0*/  @!PT LDS RZ, [RZ] ;  /* 0x00000000fffff984 */ /* 0x000fe20000000800 */
[----:B------:R2:W-:Y:S06]  /*6db0*/  MEMBAR.ALL.CTA ;  /* 0x0000000000007992 */ /* 0x0005ec0000008000 */
[----:B--2---:R-:W2:Y:S02]  /*6dc0*/  FENCE.VIEW.ASYNC.S ;  /* 0x00000000000073c6 */ /* 0x004ea40000000000 */
[----:B--2---:R-:W-:Y:S01]  /*6dd0*/  SYNCS.ARRIVE.TRANS64.RED.A1T0 RZ, [UR22], RZ ;  /* 0x000000ffffff79a7 */ /* 0x004fe20008100416 */
[----:B-1----:R-:W-:Y:S01]  /*6de0*/  LOP3.LUT P2, RZ, R6, 0x1, RZ, 0xc0, !PT ;  /* 0x0000000106ff7812 */ /* 0x002fe2000784c0ff */
[----:B------:R-:W-:-:S12]  /*6df0*/  BRA.U UP3, `(.L_x_131) ;  /* 0x00000001030c7547 */ /* 0x000fd8000b800000 */
[----:B------:R-:W-:-:S04]  /*6e00*/  SHF.L.U32 R5, R8, 0x1f, RZ ;  /* 0x0000001f08057819 */ /* 0x000fc800000006ff */
[----:B------:R-:W1:Y:S02]  /*6e10*/  SYNCS.PHASECHK.TRANS64.TRYWAIT P0, [UR19+0x4c0], R5 ;  /* 0x0004c005ff0075a7 */ /* 0x000e640008001113 */
[----:B-1----:R-:W-:Y:S05]  /*6e20*/  @!P0 BRA `(.L_x_132) ;  /* 0x0000005000e88947 */ /* 0x002fea0003800000 */
.L_x_131:
[----:B------:R-:W-:Y:S05]  /*6e30*/  BRA.U UP3, `(.L_x_133) ;  /* 0x0000000103b07547 */ /* 0x000fea000b800000 */
[----:B------:R-:W-:Y:S05]  /*6e40*/  BRA.U !UP4, `(.L_x_134) ;  /* 0x000000010ca07547 */ /* 0x000fea000b800000 */
[----:B------:R-:W-:Y:S01]  /*6e50*/  ULEA UR4, UR18, UR43, 0x2 ;  /* 0x0000002b12047291 */ /* 0x000fe2000f8e10ff */
[----:B-1----:R-:W-:-:S08]  /*6e60*/  SHF.L.U32 R4, R0, 0x1f, RZ ;  /* 0x0000001f00047819 */ /* 0x002fd000000006ff */
[----:B------:R-:W5:Y:S01]  /*6e70*/  LDL R5, [UR4] ;  /* 0x00000004ff057983 */ /* 0x000f620008100800 */
[----:B------:R-:W-:Y:S02]  /*6e80*/  ULEA UR4, UR13, UR14, 0x3 ;  /* 0x0000000e0d047291 */ /* 0x000fe4000f8e18ff */
[----:B------:R-:W-:Y:S01]  /*6e90*/  UPLOP3.LUT UP2, UPT, UPT, UPT, UPT, 0x40, 0x4 ;  /* 0x000000000004789c */ /* 0x000fe20003f4e870 */
[----:B------:R-:W-:-:S06]  /*6ea0*/  UMOV UR10, UR24 ;  /* 0x00000018000a7c82 */ /* 0x000fcc0008000000 */
[----:B------:R1:W2:Y:S01]  /*6eb0*/  SYNCS.PHASECHK.TRANS64.TRYWAIT P1, [UR4], R4 ;  /* 0x00000004ff0075a7 */ /* 0x0002a20008021104 */
[----:B------:R-:W-:-:S05]  /*6ec0*/  UMOV UR4, UR13 ;  /* 0x0000000d00047c82 */ /* 0x000fca0008000000 */
.L_x_137:
[----:B------:R-:W-:Y:S01]  /*6ed0*/  ULEA UR11, UR4, UR14, 0x3 ;  /* 0x0000000e040b7291 */ /* 0x000fe2000f8e18ff */
[----:B--234-:R-:W-:Y:S11]  /*6ee0*/  @P1 BRA `(.L_x_135) ;  /* 0x00000000000c1947 */ /* 0x01cff60003800000 */
[----:B------:R-:W-:Y:S04]  /*6ef0*/  SHF.L.U32 R6, R0, 0x1f, RZ ;  /* 0x0000001f00067819 */ /* 0x000fe800000006ff */
[----:B------:R-:W2:Y:S02]  /*6f00*/  SYNCS.PHASECHK.TRANS64.TRYWAIT P0, [UR11], R6 ;  /* 0x00000006ff0075a7 */ /* 0x000ea4000800110b */
[----:B--2---:R-:W-:Y:S05]  /*6f10*/  @!P0 BRA `(.L_x_136) ;  /* 0x0000005000c48947 */ /* 0x004fea0003800000 */
.L_x_135:
[----:B------:R-:W-:Y:S01]  /*6f20*/  UISETP.NE.AND UP0, UPT, UR10, URZ, UPT ;  /* 0x000000ff0a00728c */ /* 0x000fe2000bf05270 */
[----:B------:R-:W-:Y:S01]  /*6f30*/  PLOP3.LUT P1, PT, PT, PT, PT, 0x80, 0x8 ;  /* 0x000000000008781c */ /* 0x000fe20003f2f070 */
[----:B------:R-:W-:Y:S02]  /*6f40*/  UIADD3 UR5, UPT, UPT, UR4, 0x1, URZ ;  /* 0x0000000104057890 */ /* 0x000fe4000fffe0ff */
[----:B------:R-:W-:Y:S02]  /*6f50*/  ULEA UR8, UR4, UR17, 0x6 ;  /* 0x0000001104087291 */ /* 0x000fe4000f8e30ff */
[----:B------:R-:W-:Y:S01]  /*6f60*/  UISETP.NE.AND UP1, UPT, UR5, 0x48, UPT ;  /* 0x000000480500788c */ /* 0x000fe2000bf25270 */
[----:B------:R-:W-:Y:S01]  /*6f70*/  PLOP3.LUT P0, PT, PT, PT, UP0, 0x80, 0x8 ;  /* 0x000000000008781c */ /* 0x000fe20003f0f008 */
[----:B------:R-:W-:Y:S01]  /*6f80*/  UMOV UR9, 0xc0004010 ;  /* 0xc000401000097882 */ /* 0x000fe20000000000 */
[----:B------:R-:W-:Y:S01]  /*6f90*/  UMOV UR7, 0xc0004010 ;  /* 0xc000401000077882 */ /* 0x000fe20000000000 */
[----:B------:R-:W-:Y:S02]  /*6fa0*/  USEL UR6, URZ, 0x1, UP1 ;  /* 0x00000001ff067887 */ /* 0x000fe40008800000 */
[----:B------:R-:W-:Y:S04]  /*6fb0*/  USEL UR13, UR5, URZ, UP1 ;  /* 0x000000ff050d7287 */ /* 0x000fe80008800000 */
[----:B------:R-:W-:Y:S01]  /*6fc0*/  @UP0 ULEA UR5, UR13, UR14, 0x3 ;  /* 0x0000000e0d050291 */ /* 0x000fe2000f8e18ff */
[----:B------:R-:W-:Y:S01]  /*6fd0*/  LOP3.LUT R0, R0, UR6, RZ, 0x3c, !PT ;  /* 0x0000000600007c12 */ /* 0x000fe2000f8e3cff */
[----:B------:R-:W-:Y:S02]  /*6fe0*/  ULEA UR6, UR4, UR16, 0x7 ;  /* 0x0000001004067291 */ /* 0x000fe4000f8e38ff */
[----:B------:R-:W-:Y:S01]  /*6ff0*/  UIADD3 UR4, UPT, UPT, UR10, 0x1, URZ ;  /* 0x000000010a047890 */ /* 0x000fe2000fffe0ff */
[----:B-1----:R-:W-:Y:S01]  /*7000*/  @P0 SHF.L.U32 R4, R0, 0x1f, RZ ;  /* 0x0000001f00040819 */ /* 0x002fe200000006ff */
[----:B------:R-:W-:Y:S02]  /*7010*/  UIADD3 UR10, UPT, UPT, UR10, -0x1, URZ ;  /* 0xffffffff0a0a7890 */ /* 0x000fe4000fffe0ff */
[----:B------:R-:W-:Y:S01]  /*7020*/  UISETP.GT.U32.AND UP0, UPT, UR4, 0x1, UPT ;  /* 0x000000010400788c */ /* 0x000fe2000bf04070 */
[----:B------:R3:W4:Y:S01]  /*7030*/  @P0 SYNCS.PHASECHK.TRANS64.TRYWAIT P1, [UR5], R4 ;  /* 0x00000004ff0005a7 */ /* 0x0007220008021105 */
[----:B------:R-:W-:Y:S11]  /*7040*/  ELECT P0, URZ, PT ;  /* 0x0000000000ff782f */ /* 0x000ff60003800000 */
[----:B------:R-:W-:Y:S02]  /*7050*/  @!UPT UIADD3 URZ, UPT, UPT, URZ, URZ, URZ ;  /* 0x000000fffffff290 */ /* 0x000fe4000fffe0ff */
[----:B-----5:R-:W-:Y:S01]  /*7060*/  @P0 R2UR.BROADCAST UR12, R5 ;  /* 0x00000000050c02ca */ /* 0x020fe200008e0000 */
[----:B------:R-:W-:Y:S01]  /*7070*/  UIADD3 UR5, UPT, UPT, UR11, 0x240, URZ ;  /* 0x000002400b057890 */ /* 0x000fe2000fffe0ff */
[----:B------:R-:W-:Y:S11]  /*7080*/  UMOV UR4, UR13 ;  /* 0x0000000d00047c82 */ /* 0x000ff60008000000 */
[----:B------:R3:W-:Y:S01]  /*7090*/  UTCQMMA.2CTA gdesc[UR6], gdesc[UR8], tmem[UR12], tmem[UR20], idesc[UR21], UP2 ;  /* 0x00ff1408060075ea */ /* 0x0007e2000920030c */
[----:B------:R-:W-:Y:S01]  /*70a0*/  UPLOP3.LUT UP2, UPT, UPT, UPT, UPT, 0x80, 0x8 ;  /* 0x000000000008789c */ /* 0x000fe20003f4f070 */
[----:B------:R3:W-:Y:S01]  /*70b0*/  UTCBAR.2CTA.MULTICAST [UR5], URZ, UR15 ;  /* 0x000000ff050073e9 */ /* 0x0007e2000820080f */
[----:B------:R-:W-:Y:S09]  /*70c0*/  BRA.U UP0, `(.L_x_137) ;  /* 0xfffffffd00807547 */ /* 0x000ff2000b83ffff */
.L_x_134:
[----:B------:R-:W-:-:S09]  /*70d0*/  UIADD3 UR4, UPT, UPT, UR19, 0x4b0, URZ ;  /* 0x000004b013047890 */ /* 0x000fd2000fffe0ff */
[----:B------:R2:W-:Y:S01]  /*70e0*/  UTCBAR.2CTA.MULTICAST [UR4], URZ, UR23 ;  /* 0x000000ff040073e9 */ /* 0x0005e20008200817 */
[----:B------:R-:W-:Y:S02]  /*70f0*/  NOP ;  /* 0x0000000000007918 */ /* 0x000fe40000000000 */
.L_x_133:
[----:B--2---:R-:W-:Y:S01]  /*7100*/  UIADD3 UR4, UPT, UPT, UR18, 0x1, URZ ;  /* 0x0000000112047890 */ /* 0x004fe2000fffe0ff */
[----:B------:R-:W-:-:S03]  /*7110*/  LOP3.LUT R2, R2, 0x1, RZ, 0x3c, !PT ;  /* 0x0000000102027812 */ /* 0x000fc600078e3cff */
[----:B------:R-:W-:-:S04]  /*7120*/  UISETP.NE.AND UP0, UPT, UR4, 0x2, UPT ;  /* 0x000000020400788c */ /* 0x000fc8000bf05270 */
[----:B---3--:R-:W-:Y:S02]  /*7130*/  USEL UR5, URZ, 0x1, UP0 ;  /* 0x00000001ff057887 */ /* 0x008fe40008000000 */
[----:B------:R-:W-:-:S04]  /*7140*/  USEL UR18, UR4, URZ, UP0 ;  /* 0x000000ff04127287 */ /* 0x000fc80008000000 */
[----:B------:R-:W-:Y:S01]  /*7150*/  LOP3.LUT R8, R8, UR5, RZ, 0x3c, !PT ;  /* 0x0000000508087c12 */ /* 0x000fe2000f8e3cff */
[----:B------:R-:W-:Y:S07]  /*7160*/  @P2 BRA `(.L_x_138) ;  /* 0xfffffff800ec2947 */ /* 0x000fee000383ffff */
[----:B------:R-:W2:Y:S01]  /*7170*/  S2UR UR8, SR_CgaCtaId ;  /* 0x00000000000879c3 */ /* 0x000ea20000008800 */
[----:B------:R-:W-:Y:S01]  /*7180*/  ELECT P0, URZ, PT ;  /* 0x0000000000ff782f */ /* 0x000fe20003800000 */
[----:B------:R-:W-:Y:S01]  /*7190*/  HFMA2 R0, -RZ, RZ, 0, 5.9604644775390625e-08 ;  /* 0x00000001ff007431 */ /* 0x000fe200000001ff */
[----:B------:R-:W-:-:S05]  /*71a0*/  UMOV UR4, 0x40 ;  /* 0x0000004000047882 */ /* 0x000fca0000000000 */
[----:B------:R-:W-:Y:S01]  /*71b0*/  UVIRTCOUNT.DEALLOC.SMPOOL 0x80 ;  /* 0x000000800000784c */ /* 0x000fe20000000000 */
[----:B------:R-:W-:Y:S02]  /*71c0*/  UISETP.NE.AND UP0, UPT, UR26, URZ, UPT ;  /* 0x000000ff1a00728c */ /* 0x000fe4000bf05270 */
[----:B--2---:R-:W-:-:S09]  /*71d0*/  ULEA UR8, UR8, UR4, 0x18 ;  /* 0x0000000408087291 */ /* 0x004fd2000f8ec0ff */
[----:B------:R2:W-:Y:S01]  /*71e0*/  @P0 STS.U8 [UR8+0x1c], R0 ;  /* 0x00001c00ff000988 */ /* 0x0005e20008000008 */
[----:B------:R-:W-:Y:S05]  /*71f0*/  BRA.U UP0, `(.L_x_139) ;  /* 0x0000000100587547 */ /* 0x000fea000b800000 */
[----:B------:R-:W-:Y:S01]  /*7200*/  UIADD3 UR5, UPT, UPT, UR14, 0x4c0, URZ ;  /* 0x000004c00e057890 */ /* 0x000fe2000fffe0ff */
[----:B------:R-:W-:-:S03]  /*7210*/  SHF.L.U32 R2, R8, 0x1f, RZ ;  /* 0x0000001f08027819 */ /* 0x000fc600000006ff */
[----:B------:R-:W-:-:S09]  /*7220*/  ULEA UR4, UR18, UR5, 0x3 ;  /* 0x0000000512047291 */ /* 0x000fd2000f8e18ff */
[----:B------:R-:W3:Y:S02]  /*7230*/  SYNCS.PHASECHK.TRANS64.TRYWAIT P0, [UR4], R2 ;  /* 0x00000002ff0075a7 */ /* 0x000ee40008001104 */
[----:B---3--:R-:W-:Y:S05]  /*7240*/  @!P0 BRA `(.L_x_140) ;  /* 0x0000005000108947 */ /* 0x008fea0003800000 */
.L_x_333:
[----:B------:R-:W-:-:S04]  /*7250*/  UIADD3 UR18, UPT, UPT, UR18, 0x1, URZ ;  /* 0x0000000112127890 */ /* 0x000fc8000fffe0ff */
[----:B------:R-:W-:-:S04]  /*7260*/  UISETP.NE.AND UP1, UPT, UR18, 0x2, UPT ;  /* 0x000000021200788c */ /* 0x000fc8000bf25270 */
[----:B------:R-:W-:Y:S02]  /*7270*/  USEL UR6, URZ, 0x1, UP1 ;  /* 0x00000001ff067887 */ /* 0x000fe40008800000 */
[----:B------:R-:W-:-:S04]  /*7280*/  USEL UR4, UR18, URZ, UP1 ;  /* 0x000000ff12047287 */ /* 0x000fc80008800000 */
[----:B------:R-:W-:Y:S01]  /*7290*/  ULEA UR4, UR4, UR5, 0x3 ;  /* 0x0000000504047291 */ /* 0x000fe2000f8e18ff */
[----:B--2---:R-:W-:-:S04]  /*72a0*/  LOP3.LUT R2, R8, UR6, RZ, 0x3c, !PT ;  /* 0x0000000608027c12 */ /* 0x004fc8000f8e3cff */
[----:B------:R-:W-:Y:S01]  /*72b0*/  SHF.L.U32 R2, R2, 0x1f, RZ ;  /* 0x0000001f02027819 */ /* 0x000fe200000006ff */
[----:B------:R-:W-:-:S04]  /*72c0*/  IMAD.U32 R0, RZ, RZ, UR4 ;  /* 0x00000004ff007e24 */ /* 0x000fc8000f8e00ff */
[----:B------:R2:W3:Y:S03]  /*72d0*/  SYNCS.PHASECHK.TRANS64.TRYWAIT P0, [R0+URZ], R2 ;  /* 0x00000002000075a7 */ /* 0x0004e600080011ff */
[----:B---3--:R-:W-:Y:S05]  /*72e0*/  @!P0 NANOSLEEP.SYNCS 0x989680 ;  /* 0x009896800000895d */ /* 0x008fea0003900000 */
[----:B------:R-:W3:Y:S02]  /*72f0*/  @!P0 SYNCS.PHASECHK.TRANS64 P0, [R0+URZ], R2 ;  /* 0x00000002000085a7 */ /* 0x000ee400080010ff */
[----:B---3--:R-:W-:Y:S05]  /*7300*/  @P0 BRA `(.L_x_141) ;  /* 0x0000000000200947 */ /* 0x008fea0003800000 */
.L_x_142:
[----:B---3--:R3:W1:Y:S02]  /*7310*/  SYNCS.PHASECHK.TRANS64.TRYWAIT P0, [R0+URZ], R2 ;  /* 0x00000002000075a7 */ /* 0x00866400080011ff */
[----:B-1----:R-:W-:Y:S05]  /*7320*/  @!P0 NANOSLEEP.SYNCS 0x989680 ;  /* 0x009896800000895d */ /* 0x002fea0003900000 */
[----:B------:R-:W1:Y:S02]  /*7330*/  @!P0 SYNCS.PHASECHK.TRANS64 P0, [R0+URZ], R2 ;  /* 0x00000002000085a7 */ /* 0x000e6400080010ff */
[----:B-1----:R-:W-:Y:S05]  /*7340*/  @!P0 BRA `(.L_x_142) ;  /* 0xfffffffc00f08947 */ /* 0x002fea000383ffff */
[----:B------:R-:W-:Y:S05]  /*7350*/  BRA `(.L_x_141) ;  /* 0x00000000000c7947 */ /* 0x000fea0003800000 */
.L_x_139:
[----:B------:R-:W-:-:S04]  /*7360*/  UIADD3 UR4, UPT, UPT, UR14, 0x4d0, URZ ;  /* 0x000004d00e047890 */ /* 0x000fc8000fffe0ff */
[----:B------:R-:W-:-:S09]  /*7370*/  UPRMT UR4, UR25, 0x654, UR4 ;  /* 0x0000065419047896 */ /* 0x000fd20008000004 */
[----:B------:R-:W-:Y:S03]  /*7380*/  SYNCS.ARRIVE.TRANS64.RED.A1T0 RZ, [UR4], RZ ;  /* 0x000000ffffff79a7 */ /* 0x000fe60008100404 */
.L_x_141:
[----:B--23--:R-:W-:Y:S01]  /*7390*/  SHF.L.U32 R2, RZ, 0x1f, RZ ;  /* 0x0000001fff027819 */ /* 0x00cfe200000006ff */
[----:B------:R-:W-:Y:S01]  /*73a0*/  UIADD3 UR4, UPT, UPT, UR14, 0x4d0, URZ ;  /* 0x000004d00e047890 */ /* 0x000fe2000fffe0ff */
[----:B------:R-:W-:Y:S02]  /*73b0*/  PLOP3.LUT P0, PT, PT, PT, UP0, 0x80, 0x8 ;  /* 0x000000000008781c */ /* 0x000fe40003f0f008 */
[----:B----4-:R-:W2:Y:S02]  /*73c0*/  SYNCS.PHASECHK.TRANS64.TRYWAIT P1, [UR14+0x4d0], R2 ;  /* 0x0004d002ff0075a7 */ /* 0x010ea4000802110e */
[----:B--2---:R-:W-:Y:S09]  /*73d0*/  @!P1 BRA `(.L_x_143) ;  /* 0x0000004c00c49947 */ /* 0x004ff20003800000 */
.L_x_335:
[----:B------:R-:W-:Y:S01]  /*73e0*/  @!UP0 UPRMT UR4, UR25, 0x654, UR4 ;  /* 0x0000065419048896 */ /* 0x000fe20008000004 */
[----:B------:R-:W-:Y:S01]  /*73f0*/  LOP3.LUT R3, R3, 0xffff, RZ, 0xc0, !PT ;  /* 0x0000ffff03037812 */ /* 0x000fe200078ec0ff */
[----:B--2---:R-:W-:-:S03]  /*7400*/  IMAD.MOV.U32 R2, RZ, RZ, 0xffff ;  /* 0x0000ffffff027424 */ /* 0x004fc600078e00ff */
[----:B------:R-:W-:-:S04]  /*7410*/  SHF.R.U32.HI R3, RZ, 0x5, R3 ;  /* 0x00000005ff037819 */ /* 0x000fc80000011603 */
[----:B------:R-:W-:Y:S01]  /*7420*/  @!P0 SYNCS.ARRIVE.TRANS64.RED.A1T0 RZ, [UR4], RZ ;  /* 0x000000ffffff89a7 */ /* 0x000fe20008100404 */
[----:B------:R-:W-:Y:S01]  /*7430*/  NOP ;  /* 0x0000000000007918 */ /* 0x000fe20000000000 */
[----:B------:R-:W2:Y:S01]  /*7440*/  LDS R0, [UR8+0x14] ;  /* 0x00001408ff007984 */ /* 0x000ea20008000800 */
[----:B------:R-:W-:-:S04]  /*7450*/  SHF.L.U32 R2, R2, R3, RZ ;  /* 0x0000000302027219 */ /* 0x000fc800000006ff */
[----:B--2---:R-:W-:-:S04]  /*7460*/  LOP3.LUT R0, R0, R2, RZ, 0xc0, !PT ;  /* 0x0000000200007212 */ /* 0x004fc800078ec0ff */
[----:B------:R-:W-:Y:S01]  /*7470*/  ISETP.NE.AND P0, PT, R0, R2, PT ;  /* 0x000000020000720c */ /* 0x000fe20003f05270 */
[----:B------:R-:W-:-:S05]  /*7480*/  IMAD.MOV.U32 R0, RZ, RZ, 0x1 ;  /* 0x00000001ff007424 */ /* 0x000fca00078e00ff */
[----:B------:R-:W-:-:S07]  /*7490*/  SHF.L.U32 R0, R0, R3, RZ ;  /* 0x0000000300007219 */ /* 0x000fce00000006ff */
[----:B------:R-:W-:Y:S05]  /*74a0*/  @P0 BRA `(.L_x_144) ;  /* 0x00000000005c0947 */ /* 0x000fea0003800000 */
[----:B------:R-:W2:Y:S02]  /*74b0*/  LDS R3, [UR8+0x18] ;  /* 0x00001808ff037984 */ /* 0x000ea40008000800 */
[----:B--2---:R-:W-:-:S04]  /*74c0*/  LOP3.LUT R3, R3, R0, RZ, 0xc0, !PT ;  /* 0x0000000003037212 */ /* 0x004fc800078ec0ff */
[----:B------:R-:W-:-:S13]  /*74d0*/  ISETP.NE.AND P0, PT, R3, R0, PT ;  /* 0x000000000300720c */ /* 0x000fda0003f05270 */
[----:B------:R-:W-:Y:S05]  /*74e0*/  @P0 BRA `(.L_x_145) ;  /* 0x0000000000400947 */ /* 0x000fea0003800000 */
[----:B------:R-:W-:Y:S01]  /*74f0*/  R2UR UR4, R2 ;  /* 0x00000000020472ca */ /* 0x000fe200000e0000 */
[----:B------:R-:W2:Y:S01]  /*7500*/  S2R R3, SR_LANEID ;  /* 0x0000000000037919 */ /* 0x000ea20000000000 */
[----:B------:R-:W-:-:S04]  /*7510*/  LOP3.LUT R0, RZ, R0, RZ, 0x33, !PT ;  /* 0x00000000ff007212 */ /* 0x000fc800078e33ff */
[----:B------:R-:W3:Y:S07]  /*7520*/  REDUX UR6, R0 ;  /* 0x00000000000673c4 */ /* 0x000eee0000000000 */
[----:B------:R-:W-:-:S03]  /*7530*/  ULOP3.LUT UR5, URZ, UR4, URZ, 0x33, !UPT ;  /* 0x00000004ff057292 */ /* 0x000fc6000f8e33ff */
[----:B------:R-:W-:Y:S02]  /*7540*/  VOTEU.ANY UR4, UPT, PT ;  /* 0x0000000000047886 */ /* 0x000fe400038e0100 */
[----:B------:R-:W-:Y:S01]  /*7550*/  UFLO.U32 UR4, UR4 ;  /* 0x00000004000472bd */ /* 0x000fe200080e0000 */
[----:B------:R-:W-:-:S04]  /*7560*/  IMAD.U32 R2, RZ, RZ, UR5 ;  /* 0x00000005ff027e24 */ /* 0x000fc8000f8e00ff */
[----:B------:R-:W4:Y:S02]  /*7570*/  REDUX UR7, R2 ;  /* 0x00000000020773c4 */ /* 0x000f240000000000 */
[----:B------:R1:W-:Y:S01]  /*7580*/  UTCATOMSWS.AND URZ, UR5 ;  /* 0x0000000500ff79e3 */ /* 0x0003e20008000000 */
[----:B---3--:R-:W-:Y:S01]  /*7590*/  IMAD.U32 R0, RZ, RZ, UR6 ;  /* 0x00000006ff007e24 */ /* 0x008fe2000f8e00ff */
[----:B--2---:R-:W-:Y:S01]  /*75a0*/  ISETP.EQ.U32.AND P0, PT, R3, UR4, PT ;  /* 0x0000000403007c0c */ /* 0x004fe2000bf02070 */
[----:B----4-:R-:W-:-:S12]  /*75b0*/  IMAD.U32 R2, RZ, RZ, UR7 ;  /* 0x00000007ff027e24 */ /* 0x010fd8000f8e00ff */
[----:B------:R1:W-:Y:S04]  /*75c0*/  @P0 ATOMS.AND RZ, [UR8+0x14], R2 ;  /* 0x00001402ffff098c */ /* 0x0003e8000a800008 */
[----:B------:R1:W-:Y:S01]  /*75d0*/  @P0 ATOMS.AND RZ, [UR8+0x18], R0 ;  /* 0x00001800ffff098c */ /* 0x0003e2000a800008 */
[----:B------:R-:W-:Y:S05]  /*75e0*/  BRA `(.L_x_146) ;  /* 0x0000000000147947 */ /* 0x000fea0003800000 */
.L_x_145:
[----:B------:R-:W-:Y:S02]  /*75f0*/  MOV R2, 0x7610 ;  /* 0x0000761000027802 */ /* 0x000fe40000000f00 */
[----:B-1---5:R-:W-:Y:S05]  /*7600*/  CALL.REL.NOINC `($__internal_0_$__cuda_sm10x_tcgen05_guardrail_trap_col_being_dealloced_not_returned_by_alloc) ;  /* 0x0000004c00dc7944 */ /* 0x022fea0003c00000 */
[----:B------:R-:W-:Y:S05]  /*7610*/  BRA `(.L_x_146) ;  /* 0x0000000000087947 */ /* 0x000fea0003800000 */
.L_x_144:
[----:B------:R-:W-:Y:S02]  /*7620*/  MOV R2, 0x7640 ;  /* 0x0000764000027802 */ /* 0x000fe40000000f00 */
[----:B-1---5:R-:W-:Y:S05]  /*7630*/  CALL.REL.NOINC `($__internal_2_$__cuda_sm10x_tcgen05_guardrail_trap_unallocated_columns_being_dealloced) ;  /* 0x0000004c00e87944 */ /* 0x022fea0003c00000 */
.L_x_146:
[----:B------:R-:W-:Y:S01]  /*7640*/  NOP ;  /* 0x0000000000007918 */ /* 0x000fe20000000000 */
[----:B-1----:R-:W-:Y:S05]  /*7650*/  EXIT ;  /* 0x000000000000794d */ /* 0x002fea0003800000 */
.L_x_118:
[----:B------:R-:W-:-:S09]  /*7660*/  UISETP.NE.OR UP0, UPT, UR18, 0x3, !UP3 ;  /* 0x000000031200788c */ /* 0x000fd2000df05670 */
[----:B------:R-:W-:Y:S05]  /*7670*/  BRA.U UP0, `(.L_x_147) ;  /* 0x0000000d007c7547 */ /* 0x000fea000b800000 */
[----:B------:R-:W2:Y:S01]  /*7680*/  LDCU.64 UR4, c[0x0][0x988] ;  /* 0x00013100ff0477ac */ /* 0x000ea20008000a00 */
[----:B------:R-:W3:Y:S01]  /*7690*/  S2UR UR10, SR_CgaCtaId ;  /* 0x00000000000a79c3 */ /* 0x000ee20000008800 */
[----:B------:R-:W-:Y:S01]  /*76a0*/  HFMA2 R10, -RZ, RZ, 0, 5.9604644775390625e-08 ;  /* 0x00000001ff0a7431 */ /* 0x000fe200000001ff */
[----:B------:R-:W-:Y:S01]  /*76b0*/  MOV R9, RZ ;  /* 0x000000ff00097202 */ /* 0x000fe20000000f00 */
[----:B------:R-:W4:Y:S01]  /*76c0*/  LDCU UR36, c[0x0][0x370] ;  /* 0x00006e00ff2477ac */ /* 0x000f220008000800 */
[----:B------:R-:W-:Y:S01]  /*76d0*/  HFMA2 R2, -RZ, RZ, 0, 0.00048828125 ;  /* 0x00001000ff027431 */ /* 0x000fe200000001ff */
[----:B------:R-:W4:Y:S03]  /*76e0*/  LDCU.128 UR32, c[0x0][0xc10] ;  /* 0x00018200ff2077ac */ /* 0x000f260008000c00 */
[----:B------:R-:W1:Y:S01]  /*76f0*/  LDC.64 R12, c[0x0][0x348] ;  /* 0x0000d200ff0c7b82 */ /* 0x000e620000000a00 */
[----:B------:R-:W3:Y:S01]  /*7700*/  LDCU UR29, c[0x0][0x374] ;  /* 0x00006e80ff1d77ac */ /* 0x000ee20008000800 */
[----:B------:R-:W3:Y:S01]  /*7710*/  LDCU.64 UR30, c[0x0][0x990] ;  /* 0x00013200ff1e77ac */ /* 0x000ee20008000a00 */
[----:B------:R-:W3:Y:S01]  /*7720*/  LDCU UR17, c[0x0][0xc0c] ;  /* 0x00018180ff1177ac */ /* 0x000ee20008000800 */
[----:B--2---:R-:W-:Y:S01]  /*7730*/  UISETP.NE.U32.AND UP0, UPT, UR4, URZ, UPT ;  /* 0x000000ff0400728c */ /* 0x004fe2000bf05070 */
[----:B------:R-:W2:Y:S01]  /*7740*/  LDCU UR43, c[0x0][0xc20] ;  /* 0x00018400ff2b77ac */ /* 0x000ea20008000800 */
[----:B------:R-:W2:Y:S01]  /*7750*/  LDCU UR4, c[0x0][0xc30] ;  /* 0x00018600ff0477ac */ /* 0x000ea20008000800 */
[----:B------:R-:W-:Y:S01]  /*7760*/  UMOV UR28, 0x400 ;  /* 0x00000400001c7882 */ /* 0x000fe20000000000 */
[----:B----4-:R-:W-:-:S02]  /*7770*/  UIMAD.WIDE.U32 UR6, UR36, UR32, URZ ;  /* 0x00000020240672a5 */ /* 0x010fc4000f8e00ff */
[----:B---3--:R-:W-:Y:S02]  /*7780*/  UIMAD.WIDE.U32 UR8, UR29, UR35, URZ ;  /* 0x000000231d0872a5 */ /* 0x008fe4000f8e00ff */
[----:B------:R-:W-:Y:S02]  /*7790*/  ULEA UR28, UR10, UR28, 0x18 ;  /* 0x0000001c0a1c7291 */ /* 0x000fe4000f8ec0ff */
[----:B------:R-:W-:Y:S02]  /*77a0*/  UISETP.NE.U32.AND UP6, UPT, UR30, URZ, UPT ;  /* 0x000000ff1e00728c */ /* 0x000fe4000bfc5070 */
[----:B------:R-:W-:Y:S02]  /*77b0*/  UIADD3 UR38, UPT, UPT, UR28, 0x480, URZ ;  /* 0x000004801c267890 */ /* 0x000fe4000fffe0ff */
[----:B------:R-:W-:Y:S02]  /*77c0*/  UIADD3 UR37, UPT, UPT, UR28, 0x4a8, URZ ;  /* 0x000004a81c257890 */ /* 0x000fe4000fffe0ff */
[----:B------:R-:W-:-:S02]  /*77d0*/  UISETP.NE.AND.EX UP5, UPT, UR5, URZ, UPT, UP0 ;  /* 0x000000ff0500728c */ /* 0x000fc4000bfa5300 */
[----:B------:R-:W-:Y:S01]  /*77e0*/  UISETP.NE.AND UP0, UPT, UR39, 0x1, UPT ;  /* 0x000000012700788c */ /* 0x000fe2000bf05270 */
[----:B------:R-:W-:Y:S01]  /*77f0*/  UMOV UR41, UR7 ;  /* 0x0000000700297c82 */ /* 0x000fe20008000000 */
[----:B------:R-:W-:Y:S01]  /*7800*/  UMOV UR40, UR9 ;  /* 0x0000000900287c82 */ /* 0x000fe20008000000 */
[----:B------:R-:W-:Y:S02]  /*7810*/  UISETP.NE.AND UP0, UPT, UR17, 0x1, UPT ;  /* 0x000000011100788c */ /* 0x000fe4000bf05270 */
[----:B------:R-:W-:Y:S02]  /*7820*/  UPLOP3.LUT UP1, UPT, UPT, UPT, UPT, 0x40, 0x4 ;  /* 0x000000000004789c */ /* 0x000fe40003f2e870 */
[----:B------:R-:W-:Y:S01]  /*7830*/  UISETP.GE.AND UP3, UPT, UR39, 0x1, UPT ;  /* 0x000000012700788c */ /* 0x000fe2000bf66270 */
[----:B------:R-:W3:Y:S01]  /*7840*/  LDCU.64 UR18, c[0x0][0xc28] ;  /* 0x00018500ff1277ac */ /* 0x000ee20008000a00 */
[----:B------:R-:W-:Y:S02]  /*7850*/  UISETP.NE.AND.EX UP6, UPT, UR31, URZ, UPT, UP6 ;  /* 0x000000ff1f00728c */ /* 0x000fe4000bfc5360 */
[----:B------:R-:W-:-:S02]  /*7860*/  UPRMT UR38, UR10, 0x654, UR38 ;  /* 0x000006540a267896 */ /* 0x000fc40008000026 */
[----:B------:R-:W-:Y:S02]  /*7870*/  UPRMT UR37, URZ, 0x654, UR37 ;  /* 0x00000654ff257896 */ /* 0x000fe40008000025 */
[----:B------:R-:W-:Y:S02]  /*7880*/  USHF.R.U32.HI UR41, URZ, UR33, UR41 ;  /* 0x00000021ff297299 */ /* 0x000fe40008011629 */
[----:B--2---:R-:W-:Y:S02]  /*7890*/  USHF.R.U32.HI UR40, URZ, UR43, UR40 ;  /* 0x0000002bff287299 */ /* 0x004fe40008011628 */
[----:B------:R-:W-:Y:S02]  /*78a0*/  UISETP.NE.AND UP0, UPT, UR34, 0x1, UPT ;  /* 0x000000012200788c */ /* 0x000fe4000bf05270 */
[----:B-1----:R-:W-:-:S11]  /*78b0*/  UISETP.NE.AND UP4, UPT, UR4, 0x1, UPT ;  /* 0x000000010400788c */ /* 0x002fd6000bf85270 */
.L_x_155:
[----:B------:R-:W-:Y:S04]  /*78c0*/  SHF.L.U32 R3, R9, 0x1f, RZ ;  /* 0x0000001f09037819 */ /* 0x000fe800000006ff */
[----:B-1----:R-:W1:Y:S02]  /*78d0*/  SYNCS.PHASECHK.TRANS64.TRYWAIT P0, [UR28+0x4a0], R3 ;  /* 0x0004a003ff0075a7 */ /* 0x002e64000800111c */
[----:B-1----:R-:W-:Y:S05]  /*78e0*/  @!P0 BRA `(.L_x_148) ;  /* 0x0000004800988947 */ /* 0x002fea0003800000 */
.L_x_337:
[----:B------:R-:W2:Y:S01]  /*78f0*/  LDS.128 R4, [UR28+0x4e0] ;  /* 0x0004e01cff047984 */ /* 0x000ea20008000c00 */
[----:B------:R-:W-:Y:S01]  /*7900*/  UISETP.GE.AND UP0, UPT, UR39, 0x1, UPT ;  /* 0x000000012700788c */ /* 0x000fe2000bf06270 */
[----:B------:R-:W-:Y:S01]  /*7910*/  @!PT LDS RZ, [RZ] ;  /* 0x00000000fffff984 */ /* 0x000fe20000000800 */
[----:B------:R-:W-:Y:S01]  /*7920*/  @!PT LDS RZ, [RZ] ;  /* 0x00000000fffff984 */ /* 0x000fe20000000800 */
[----:B------:R-:W-:Y:S01]  /*7930*/  @!PT LDS RZ, [RZ] ;  /* 0x00000000fffff984 */ /* 0x000fe20000000800 */
[----:B------:R-:W-:Y:S01]  /*7940*/  @!PT LDS RZ, [RZ] ;  /* 0x00000000fffff984 */ /* 0x000fe20000000800 */
[----:B------:R4:W-:Y:S06]  /*7950*/  MEMBAR.ALL.CTA ;  /* 0x0000000000007992 */ /* 0x0009ec0000008000 */
[----:B----4-:R-:W4:Y:S02]  /*7960*/  FENCE.VIEW.ASYNC.S ;  /* 0x00000000000073c6 */ /* 0x010f240000000000 */
[----:B----4-:R-:W-:Y:S01]  /*7970*/  SYNCS.ARRIVE.TRANS64.RED.A1T0 RZ, [UR37], RZ ;  /* 0x000000ffffff79a7 */ /* 0x010fe20008100425 */
[----:B--2---:R-:W-:Y:S11]  /*7980*/  LOP3.LUT P0, RZ, R6, 0x1, RZ, 0xc0, !PT ;  /* 0x0000000106ff7812 */ /* 0x004ff6000780c0ff */
[----:B------:R-:W-:Y:S02]  /*7990*/  @!UPT UIADD3 URZ, UPT, UPT, URZ, URZ, URZ ;  /* 0x000000fffffff290 */ /* 0x000fe4000fffe0ff */
[----:B------:R-:W-:Y:S01]  /*79a0*/  VOTEU.ANY UP3, P0 ;  /* 0x0000000000ff7886 */ /* 0x000fe20000060100 */
[----:B------:R-:W-:Y:S11]  /*79b0*/  PLOP3.LUT P1, PT, PT, PT, UP3, 0x80, 0x8 ;  /* 0x000000000008781c */ /* 0x000ff60003f2f038 */
[----:B------:R-:W-:Y:S02]  /*79c0*/  @!UPT UIADD3 URZ, UPT, UPT, URZ, URZ, URZ ;  /* 0x000000fffffff290 */ /* 0x000fe4000fffe0ff */
[----:B-1----:R-:W-:Y:S02]  /*79d0*/  @P1 MOV R3, R4 ;  /* 0x0000000400031202 */ /* 0x002fe40000000f00 */
[----:B------:R-:W-:Y:S02]  /*79e0*/  @P1 LOP3.LUT R0, R5, 0xffff, RZ, 0xc0, !PT ;  /* 0x0000ffff05001812 */ /* 0x000fe400078ec0ff */
[----:B------:R-:W-:Y:S02]  /*79f0*/  @P1 R2UR UR5, R3 ;  /* 0x00000000030512ca */ /* 0x000fe400000e0000 */
[----:B------:R-:W-:Y:S11]  /*7a00*/  @P1 R2UR UR4, R0 ;  /* 0x00000000000412ca */ /* 0x000ff600000e0000 */
[----:B------:R-:W-:Y:S02]  /*7a10*/  @UP3 UMOV UR16, UR5 ;  /* 0x0000000500103c82 */ /* 0x000fe40008000000 */
[----:B------:R-:W-:Y:S01]  /*7a20*/  @UP3 UMOV UR15, UR4 ;  /* 0x00000004000f3c82 */ /* 0x000fe20008000000 */
[----:B------:R-:W-:Y:S05]  /*7a30*/  BRA.U !UP0, `(.L_x_149) ;  /* 0x0000000108c07547 */ /* 0x000fea000b800000 */
[----:B------:R-:W-:Y:S02]  /*7a40*/  UIMAD.WIDE.U32 UR8, UR15, UR35, URZ ;  /* 0x000000230f0872a5 */ /* 0x000fe4000f8e00ff */
[----:B------:R-:W-:Y:S02]  /*7a50*/  UP2UR UR14, UPR, URZ, 0x4 ;  /* 0x00000004ff0e7883 */ /* 0x000fe40008000000 */
[----:B------:R-:W-:Y:S02]  /*7a60*/  UISETP.NE.AND UP2, UPT, UR34, 0x1, UPT ;  /* 0x000000012200788c */ /* 0x000fe4000bf45270 */
[----:B------:R-:W-:Y:S02]  /*7a70*/  UIMAD.WIDE.U32 UR10, UR16, UR32, URZ ;  /* 0x00000020100a72a5 */ /* 0x000fe4000f8e00ff */
[----:B------:R-:W-:Y:S02]  /*7a80*/  USEL UR4, UR29, UR40, !UP2 ;  /* 0x000000281d047287 */ /* 0x000fe4000d000000 */
[----:B------:R-:W-:Y:S02]  /*7a90*/  UISETP.NE.AND UP0, UPT, UR17, 0x1, UPT ;  /* 0x000000011100788c */ /* 0x000fe4000bf05270 */
[----:B------:R-:W-:Y:S02]  /*7aa0*/  UP2UR UR22, UPR, URZ, 0x2 ;  /* 0x00000002ff167883 */ /* 0x000fe40008000000 */
[----:B------:R-:W-:Y:S02]  /*7ab0*/  UISETP.NE.AND UP1, UPT, UR39, 0x1, UPT ;  /* 0x000000012700788c */ /* 0x000fe4000bf25270 */
[----:B---3--:R-:W-:Y:S02]  /*7ac0*/  UIMAD.WIDE.U32 UR12, UR4, UR18, URZ ;  /* 0x00000012040c72a5 */ /* 0x008fe4000f8e00ff */
[----:B------:R-:W-:Y:S01]  /*7ad0*/  USEL UR7, UR36, UR41, !UP0 ;  /* 0x0000002924077287 */ /* 0x000fe2000c000000 */
[----:B------:R-:W-:Y:S02]  /*7ae0*/  UMOV UR5, UR9 ;  /* 0x0000000900057c82 */ /* 0x000fe40008000000 */
[----:B------:R-:W-:Y:S02]  /*7af0*/  USHF.R.U32.HI UR6, URZ, UR43, UR5 ;  /* 0x0000002bff067299 */ /* 0x000fe40008011605 */
[----:B------:R-:W-:Y:S02]  /*7b00*/  UIMAD.WIDE.U32 UR20, UR7, UR18, URZ ;  /* 0x00000012071472a5 */ /* 0x000fe4000f8e00ff */
[----:B------:R-:W-:Y:S02]  /*7b10*/  USEL UR6, UR15, UR6, !UP2 ;  /* 0x000000060f067287 */ /* 0x000fe4000d000000 */
[----:B------:R-:W-:Y:S01]  /*7b20*/  UISETP.NE.AND UP2, UPT, UR14, URZ, UPT ;  /* 0x000000ff0e00728c */ /* 0x000fe2000bf45270 */
[----:B------:R-:W-:Y:S01]  /*7b30*/  UMOV UR5, UR11 ;  /* 0x0000000b00057c82 */ /* 0x000fe20008000000 */
[----:B------:R-:W-:Y:S02]  /*7b40*/  UIMAD.WIDE.U32 UR10, UR6, UR18, URZ ;  /* 0x00000012060a72a5 */ /* 0x000fe4000f8e00ff */
[----:B------:R-:W-:Y:S03]  /*7b50*/  USHF.R.U32.HI UR8, URZ, UR33, UR5 ;  /* 0x00000021ff087299 */ /* 0x000fe60008011605 */
[----:B------:R-:W-:Y:S02]  /*7b60*/  UMOV UR5, UR13 ;  /* 0x0000000d00057c82 */ /* 0x000fe40008000000 */
[----:B------:R-:W-:Y:S03]  /*7b70*/  @UP1 USHF.R.U32.HI UR4, URZ, UR19, UR5 ;  /* 0x00000013ff041299 */ /* 0x000fe60008011605 */
[----:B------:R-:W-:Y:S01]  /*7b80*/  UMOV UR5, UR21 ;  /* 0x0000001500057c82 */ /* 0x000fe20008000000 */
[----:B------:R-:W-:Y:S02]  /*7b90*/  UIMAD UR4, UR39, UR4, URZ ;  /* 0x00000004270472a4 */ /* 0x000fe4000f8e02ff */
[----:B------:R-:W-:Y:S02]  /*7ba0*/  @UP1 USHF.R.U32.HI UR7, URZ, UR19, UR5 ;  /* 0x00000013ff071299 */ /* 0x000fe40008011605 */
[----:B------:R-:W-:Y:S02]  /*7bb0*/  USEL UR5, UR16, UR8, !UP0 ;  /* 0x0000000810057287 */ /* 0x000fe4000c000000 */
[----:B------:R-:W-:Y:S02]  /*7bc0*/  UIMAD UR8, UR39, UR7, URZ ;  /* 0x00000007270872a4 */ /* 0x000fe4000f8e02ff */
[----:B------:R-:W-:Y:S03]  /*7bd0*/  UISETP.GE.AND UP0, UPT, UR6, UR4, UPT ;  /* 0x000000040600728c */ /* 0x000fe6000bf06270 */
[----:B------:R-:W-:Y:S01]  /*7be0*/  UMOV UR4, UR11 ;  /* 0x0000000b00047c82 */ /* 0x000fe20008000000 */
[----:B------:R-:W-:Y:S02]  /*7bf0*/  UISETP.GE.OR UP0, UPT, UR5, UR8, UP0 ;  /* 0x000000080500728c */ /* 0x000fe40008706670 */
[----:B------:R-:W-:Y:S02]  /*7c00*/  USHF.R.U32.HI UR4, URZ, UR19, UR4 ;  /* 0x00000013ff047299 */ /* 0x000fe40008011604 */
[----:B------:R-:W-:Y:S02]  /*7c10*/  UIMAD.WIDE.U32 UR8, UR5, UR18, URZ ;  /* 0x00000012050872a5 */ /* 0x000fe4000f8e00ff */
[----:B------:R-:W-:Y:S04]  /*7c20*/  USEL UR10, UR6, UR4, !UP1 ;  /* 0x00000004060a7287 */ /* 0x000fe8000c800000 */
[----:B------:R-:W-:Y:S01]  /*7c30*/  UIADD3 UR11, UPT, UPT, -UR10, URZ, URZ ;  /* 0x000000ff0a0b7290 */ /* 0x000fe2000fffe1ff */
[----:B------:R-:W-:Y:S02]  /*7c40*/  @!UP0 UMOV UR4, UR9 ;  /* 0x0000000900048c82 */ /* 0x000fe40008000000 */
[----:B------:R-:W-:Y:S02]  /*7c50*/  @!UP0 USHF.R.U32.HI UR4, URZ, UR19, UR4 ;  /* 0x00000013ff048299 */ /* 0x000fe40008011604 */
[----:B------:R-:W-:Y:S02]  /*7c60*/  UIMAD UR8, UR39, UR11, UR6 ;  /* 0x0000000b270872a4 */ /* 0x000fe4000f8e0206 */
[----:B------:R-:W-:Y:S02]  /*7c70*/  @!UP0 USEL UR4, UR5, UR4, !UP1 ;  /* 0x0000000405048287 */ /* 0x000fe4000c800000 */
[----:B------:R-:W-:Y:S02]  /*7c80*/  UISETP.NE.AND UP1, UPT, UR22, URZ, UPT ;  /* 0x000000ff1600728c */ /* 0x000fe4000bf25270 */
[----:B------:R-:W-:Y:S02]  /*7c90*/  @!UP0 UIMAD UR8, UR7, UR8, UR4 ;  /* 0x00000008070882a4 */ /* 0x000fe4000f8e0204 */
[----:B------:R-:W-:Y:S02]  /*7ca0*/  @!UP0 UIADD3 UR9, UPT, UPT, UR10, -UR4, URZ ;  /* 0x800000040a098290 */ /* 0x000fe4000fffe0ff */
[----:B------:R-:W-:Y:S02]  /*7cb0*/  UIADD3 UR4, UPT, UPT, -UR5, URZ, URZ ;  /* 0x000000ff05047290 */ /* 0x000fe4000fffe1ff */
[----:B------:R-:W-:Y:S02]  /*7cc0*/  UIADD3 UR7, UPT, UPT, -UR6, URZ, URZ ;  /* 0x000000ff06077290 */ /* 0x000fe4000fffe1ff */
[----:B------:R-:W-:Y:S02]  /*7cd0*/  @!UP0 UIMAD UR6, UR9, UR39, UR5 ;  /* 0x00000027090682a4 */ /* 0x000fe4000f8e0205 */
[----:B------:R-:W-:Y:S02]  /*7ce0*/  UIMAD UR16, UR17, UR4, UR16 ;  /* 0x00000004111072a4 */ /* 0x000fe4000f8e0210 */
[----:B------:R-:W-:Y:S01]  /*7cf0*/  UIMAD UR15, UR34, UR7, UR15 ;  /* 0x00000007220f72a4 */ /* 0x000fe2000f8e020f */
[----:B------:R-:W-:Y:S02]  /*7d00*/  @!UP0 UMOV UR5, UR8 ;  /* 0x0000000800058c82 */ /* 0x000fe40008000000 */
[----:B------:R-:W-:Y:S02]  /*7d10*/  UIMAD UR16, UR5, UR17, UR16 ;  /* 0x00000011051072a4 */ /* 0x000fe4000f8e0210 */
[----:B------:R-:W-:Y:S11]  /*7d20*/  UIMAD UR15, UR6, UR34, UR15 ;  /* 0x00000022060f72a4 */ /* 0x000ff6000f8e020f */
[----:B------:R-:W-:Y:S01]  /*7d30*/  @!UPT UIADD3 URZ, UPT, UPT, URZ, URZ, URZ ;  /* 0x000000fffffff290 */ /* 0x000fe2000fffe0ff */
.L_x_149:
[----:B------:R-:W1:Y:S01]  /*7d40*/  @!UP4 LDCU.128 UR8, c[0x0][0xc10] ;  /* 0x00018200ff08c7ac */ /* 0x000e620008000c00 */
[----:B------:R-:W-:Y:S02]  /*7d50*/  ISETP.NE.U32.AND P2, PT, RZ, UR30, PT ;  /* 0x0000001eff007c0c */ /* 0x000fe4000bf45070 */
[----:B------:R-:W-:Y:S02]  /*7d60*/  SHF.L.U32 R3, R10, 0x1f, RZ ;  /* 0x0000001f0a037819 */ /* 0x000fe400000006ff */
[----:B------:R-:W-:Y:S01]  /*7d70*/  ISETP.NE.AND.EX P2, PT, RZ, UR31, PT, P2 ;  /* 0x0000001fff007c0c */ /* 0x000fe2000bf45320 */
[----:B------:R-:W2:Y:S01]  /*7d80*/  @!UP4 LDCU UR5, c[0x0][0xc0c] ;  /* 0x00018180ff05c7ac */ /* 0x000ea20008000800 */
[----:B-1----:R-:W-:Y:S07]  /*7d90*/  UIMAD.WIDE.U32 UR6, UR16, UR8, URZ ;  /* 0x00000008100672a5 */ /* 0x002fee000f8e00ff */
[----:B------:R-:W-:Y:S01]  /*7da0*/  @!UP4 UMOV UR4, UR7 ;  /* 0x000000070004cc82 */ /* 0x000fe20008000000 */
[----:B--2---:R-:W-:Y:S02]  /*7db0*/  @!UP4 UISETP.NE.AND UP0, UPT, UR5, 0x1, UPT ;  /* 0x000000010500c88c */ /* 0x004fe4000bf05270 */
[----:B------:R-:W-:Y:S02]  /*7dc0*/  @!UP4 USHF.R.U32.HI UR4, URZ, UR9, UR4 ;  /* 0x00000009ff04c299 */ /* 0x000fe40008011604 */
[----:B------:R-:W-:Y:S02]  /*7dd0*/  UIMAD.WIDE.U32 UR6, UR15, UR11, URZ ;  /* 0x0000000b0f0672a5 */ /* 0x000fe4000f8e00ff */
[----:B------:R-:W-:Y:S02]  /*7de0*/  @!UP4 USEL UR8, UR16, UR4, !UP0 ;  /* 0x000000041008c287 */ /* 0x000fe4000c000000 */
[----:B------:R-:W-:Y:S03]  /*7df0*/  @!UP4 UISETP.NE.AND UP0, UPT, UR10, 0x1, UPT ;  /* 0x000000010a00c88c */ /* 0x000fe6000bf05270 */
[----:B------:R-:W-:Y:S02]  /*7e00*/  @!UP4 UMOV UR6, UR7 ;  /* 0x000000070006cc82 */ /* 0x000fe40008000000 */
[----:B------:R-:W1:Y:S02]  /*7e10*/  @!UP4 LDCU UR4, c[0x0][0xc20] ;  /* 0x00018400ff04c7ac */ /* 0x000e640008000800 */
[----:B-1----:R-:W-:Y:S04]  /*7e20*/  @!UP4 USHF.R.U32.HI UR6, URZ, UR4, UR6 ;  /* 0x00000004ff06c299 */ /* 0x002fe80008011606 */
[----:B------:R-:W-:Y:S04]  /*7e30*/  @!UP4 USEL UR6, UR15, UR6, !UP0 ;  /* 0x000000060f06c287 */ /* 0x000fe8000c000000 */
[----:B------:R-:W-:Y:S02]  /*7e40*/  @!UP4 UIADD3 UR4, UPT, UPT, -UR8, UR6, URZ ;  /* 0x000000060804c290 */ /* 0x000fe4000fffe1ff */
[----:B------:R-:W-:Y:S02]  /*7e50*/  @!UP4 UIADD3 UR6, UPT, UPT, UR8, -UR6, URZ ;  /* 0x800000060806c290 */ /* 0x000fe4000fffe0ff */
[----:B------:R-:W-:Y:S02]  /*7e60*/  @!UP4 UIMAD UR16, UR4, UR5, UR16 ;  /* 0x000000050410c2a4 */ /* 0x000fe4000f8e0210 */
[----:B------:R-:W-:Y:S01]  /*7e70*/  @!UP4 UIMAD UR15, UR6, UR10, UR15 ;  /* 0x0000000a060fc2a4 */ /* 0x000fe2000f8e020f */
[----:B------:R-:W-:Y:S11]  /*7e80*/  BRA.U UP1, `(.L_x_150) ;  /* 0x0000000101107547 */ /* 0x000ff6000b800000 */
[----:B------:R-:W-:Y:S04]  /*7e90*/  MOV R8, UR42 ;  /* 0x0000002a00087c02 */ /* 0x000fe80008000f00 */
[----:B------:R-:W-:Y:S04]  /*7ea0*/  SHF.L.U32 R8, R8, 0x1f, RZ ;  /* 0x0000001f08087819 */ /* 0x000fe800000006ff */
[----:B------:R-:W1:Y:S02]  /*7eb0*/  SYNCS.PHASECHK.TRANS64.TRYWAIT P0, [UR28+0x498], R8 ;  /* 0x00049808ff0075a7 */ /* 0x000e64000800111c */
[----:B-1----:R-:W-:Y:S05]  /*7ec0*/  @!P0 BRA `(.L_x_151) ;  /* 0x0000004400388947 */ /* 0x002fea0003800000 */
.L_x_150:
[----:B------:R-:W-:Y:S05]  /*7ed0*/  BRA.U !UP6, `(.L_x_152) ;  /* 0x000000010e387547 */ /* 0x000fea000b800000 */
[----:B------:R-:W-:Y:S01]  /*7ee0*/  UPLOP3.LUT UP2, UPT, UPT, UPT, UP5, 0x80, 0x8 ;  /* 0x000000000008789c */ /* 0x000fe20003f4f050 */
[----:B-1----:R-:W-:Y:S01]  /*7ef0*/  HFMA2 R0, -RZ, RZ, 0, 5.9604644775390625e-08 ;  /* 0x00000001ff007431 */ /* 0x002fe200000001ff */
[----:B------:R-:W1:Y:S01]  /*7f00*/  LDCU.64 UR8, c[0x0][0x358] ;  /* 0x00006b00ff0877ac */ /* 0x000e620008000a00 */
[----:B------:R-:W-:Y:S03]  /*7f10*/  IMAD.MOV.U32 R79, RZ, RZ, 0x1 ;  /* 0x00000001ff4f7424 */ /* 0x000fe600078e00ff */
[----:B------:R-:W-:Y:S05]  /*7f20*/  PLOP3.LUT P0, PT, PT, PT, UP2, 0x80, 0x8 ;  /* 0x000000000008781c */ /* 0x000fea0003f0f028 */
[----:B------:R-:W2:Y:S01]  /*7f30*/  @UP2 LDCU.64 UR4, c[0x0][0x988] ;  /* 0x00013100ff0427ac */ /* 0x000ea20008000a00 */
[----:B------:R-:W-:Y:S07]  /*7f40*/  @UP2 UIMAD UR6, UR45, UR30, URZ ;  /* 0x0000001e2d0622a4 */ /* 0x000fee000f8e02ff */
[----:B------:R-:W-:Y:S01]  /*7f50*/  @!P0 PRMT R79, R0, 0x7610, R79 ;  /* 0x00007610004f8816 */ /* 0x000fe2000000004f */
[----:B--2---:R-:W-:Y:S06]  /*7f60*/  @UP2 UIMAD.WIDE UR4, UR6, 0x4, UR4 ;  /* 0x00000004060428a5 */ /* 0x004fec000f8e0204 */
[----:B------:R-:W-:Y:S01]  /*7f70*/  IMAD.U32 R14, RZ, RZ, UR4 ;  /* 0x00000004ff0e7e24 */ /* 0x000fe2000f8e00ff */
[----:B------:R-:W-:Y:S04]  /*7f80*/  MOV R15, UR5 ;  /* 0x00000005000f7c02 */ /* 0x000fe80008000f00 */
[----:B------:R-:W2:Y:S01]  /*7f90*/  @!UP2 LDCU UR4, c[0x0][0x980] ;  /* 0x00013000ff04a7ac */ /* 0x000ea20008000800 */
[----:B-1---5:R4:W5:Y:S02]  /*7fa0*/  @P0 LDG.E R39, desc[UR8][R14.64] ;  /* 0x000000080e270981 */ /* 0x022964000c1e1900 */
[----:B--2-4-:R-:W-:Y:S07]  /*7fb0*/  @!P0 IMAD.U32 R39, RZ, RZ, UR4 ;  /* 0x00000004ff278e24 */ /* 0x014fee000f8e00ff */
.L_x_152:
[----:B-----5:R-:W-:Y:S01]  /*7fc0*/  @!P2 FSETP.EQ.AND P0, PT, R39, RZ, PT ;  /* 0x000000ff2700a20b */ /* 0x020fe20003f02000 */
[----:B------:R-:W-:Y:S01]  /*7fd0*/  @!UPT UIADD3 URZ, UPT, UPT, URZ, URZ, URZ ;  /* 0x000000fffffff290 */ /* 0x000fe2000fffe0ff */
[----:B------:R-:W-:Y:S11]  /*7fe0*/  @!P2 BRA `(.L_x_153) ;  /* 0x000000000014a947 */ /* 0x000ff60003800000 */
[----:B------:R-:W-:Y:S02]  /*7ff0*/  LOP3.LUT P2, RZ, R79, 0xff, RZ, 0xc0, !PT ;  /* 0x000000ff4fff7812 */ /* 0x000fe4000784c0ff */
[----:B------:R-:W-:Y:S04]  /*8000*/  PLOP3.LUT P0, PT, PT, PT, UP2, 0x80, 0x8 ;  /* 0x000000000008781c */ /* 0x000fe80003f0f028 */
[----:B------:R-:W-:Y:S07]  /*8010*/  PLOP3.LUT P0, PT, P0, PT, PT, 0x8, 0x80 ;  /* 0x000000000080781c */ /* 0x000fee000070e170 */
[----:B------:R-:W-:Y:S11]  /*8020*/  @P2 FSETP.EQ.AND P0, PT, R39, RZ, PT ;  /* 0x000000ff2700220b */ /* 0x000ff60003f02000 */
[----:B------:R-:W-:Y:S02]  /*8030*/  @!UPT UIADD3 URZ, UPT, UPT, URZ, URZ, URZ ;  /* 0x000000fffffff290 */ /* 0x000fe4000fffe0ff */
.L_x_153:
[----:B------:R-:W2:Y:S01]  /*8040*/  SYNCS.PHASECHK.TRANS64.TRYWAIT P2, [UR28+0x488], R3 ;  /* 0x00048803ff0075a7 */ /* 0x000ea2000804111c */
[----:B------:R-:W-:Y:S04]  /*8050*/  @P1 SHF.R.U32.HI R4, RZ, 0x10, R5 ;  /* 0x00000010ff041819 */ /* 0x000fe80000011605 */
[----:B------:R-:W-:Y:S02]  /*8060*/  @P1 R2UR UR45, R4 ;  /* 0x00000000042d12ca */ /* 0x000fe400000e0000 */
[----:B------:R-:W-:Y:S01]  /*8070*/  ELECT P1, URZ, PT ;  /* 0x0000000000ff782f */ /* 0x000fe20003820000 */
[----:B------:R-:W-:Y:S01]  /*8080*/  @!UPT UIADD3 URZ, UPT, UPT, URZ, URZ, URZ ;  /* 0x000000fffffff290 */ /* 0x000fe2000fffe0ff */
[----:B--2---:R-:W-:Y:S11]  /*8090*/  @!P2 BRA `(.L_x_154) ;  /* 0x0000004000dca947 */ /* 0x004ff60003800000 */
.L_x_340:
[----:B------:R-:W-:Y:S02]  /*80a0*/  PLOP3.LUT P1, PT, P0, P1, PT, 0xf2, 0x2f ;  /* 0x00000000002f781c */ /* 0x000fe40000723e72 */
[----:B------:R-:W-:Y:S02]  /*80b0*/  R2UR UR7, R81 ;  /* 0x00000000510772ca */ /* 0x000fe400000e0000 */
[----:B------:R-:W-:Y:S02]  /*80c0*/  LOP3.LUT R10, R10, 0x1, RZ, 0x3c, !PT ;  /* 0x000000010a0a7812 */ /* 0x000fe400078e3cff */
[----:B------:R-:W-:Y:S07]  /*80d0*/  LOP3.LUT R9, R9, 0x1, RZ, 0x3c, !PT ;  /* 0x0000000109097812 */ /* 0x000fee00078e3cff */
[----:B------:R-:W-:Y:S01]  /*80e0*/  VOTEU.ALL UP0, P1 ;  /* 0x0000000000ff7886 */ /* 0x000fe20000800000 */
[----:B-1----:R-:W-:Y:S01]  /*80f0*/  @!P1 IADD3 R3, P0, PT, R12, 0x680, RZ ;  /* 0x000006800c039810 */ /* 0x002fe20007f1e0ff */
[----:B------:R-:W-:Y:S03]  /*8100*/  @!P1 IMAD.MOV.U32 R0, RZ, 0x20, RZ ;  /* 0x00000020ff009824 */ /* 0x000fe600078e00ff */
[----:B------:R-:W1:Y:S01]  /*8110*/  @!UP0 LDCU.128 UR24, c[0x0][0xa80] ;  /* 0x00015000ff1887ac */ /* 0x000e620008000c00 */
[----:B------:R-:W-:Y:S01]  /*8120*/  @!P1 IMAD.MOV.U32 R0, RZ, 0x400, R0 ;  /* 0x00000400ff009824 */ /* 0x000fe200078e0000 */
[----:B------:R-:W2:Y:S01]  /*8130*/  @!UP0 LDCU.128 UR20, c[0x0][0xa90] ;  /* 0x00015200ff1487ac */ /* 0x000ea20008000c00 */
[----:B------:R-:W4:Y:S01]  /*8140*/  @!UP0 LDCU UR6, c[0x0][0xaa0] ;  /* 0x00015400ff0687ac */ /* 0x000f220008000800 */
[----:B------:R-:W-:Y:S02]  /*8150*/  @!UP0 USHF.L.U32 UR11, UR49, 0x6, URZ ;  /* 0x00000006310b8899 */ /* 0x000fe400080006ff */
[----:B-1----:R-:W-:Y:S02]  /*8160*/  @!UP0 UISETP.NE.AND UP1, UPT, UR24, 0x1, UPT ;  /* 0x000000011800888c */ /* 0x002fe4000bf25270 */
[----:B------:R-:W-:Y:S02]  /*8170*/  UIMAD.WIDE.U32 UR4, UR11, UR25, URZ ;  /* 0x000000190b0472a5 */ /* 0x000fe4000f8e00ff */
[----:B------:R-:W-:Y:S02]  /*8180*/  @!UP0 USHF.L.U32 UR10, UR51, 0x6, URZ ;  /* 0x00000006330a8899 */ /* 0x000fe400080006ff */
[----:B------:R-:W-:Y:S02]  /*8190*/  @!UP0 UIADD3 UR8, UPT, UPT, UR28, 0x600, URZ ;  /* 0x000006001c088890 */ /* 0x000fe4000fffe0ff */
[----:B------:R-:W-:Y:S02]  /*81a0*/  @!UP0 UIADD3 UR9, UPT, UPT, UR28, 0x480, URZ ;  /* 0x000004801c098890 */ /* 0x000fe4000fffe0ff */
[----:B------:R-:W-:Y:S02]  /*81b0*/  UIADD3 UR51, UPT, UPT, UR15, UR7, URZ ;  /* 0x000000070f337290 */ /* 0x000fe4000fffe0ff */
[----:B------:R-:W-:Y:S01]  /*81c0*/  UIADD3 UR49, UPT, UPT, UR16, UR63, URZ ;  /* 0x0000003f10317290 */ /* 0x000fe2000fffe0ff */
[----:B------:R-:W-:Y:S02]  /*81d0*/  @!UP0 UMOV UR4, UR5 ;  /* 0x0000000500048c82 */ /* 0x000fe40008000000 */
[----:B------:R-:W-:Y:S04]  /*81e0*/  @!UP0 USHF.R.U32.HI UR4, URZ, UR26, UR4 ;  /* 0x0000001aff048299 */ /* 0x000fe80008011604 */
[----:B------:R-:W-:Y:S02]  /*81f0*/  @!UP0 USEL UR12, UR11, UR4, !UP1 ;  /* 0x000000040b0c8287 */ /* 0x000fe4000c800000 */
[----:B------:R-:W-:Y:S02]  /*8200*/  @!UP0 UISETP.NE.AND UP1, UPT, UR27, 0x1, UPT ;  /* 0x000000011b00888c */ /* 0x000fe4000bf25270 */
[----:B--2---:R-:W-:Y:S07]  /*8210*/  UIMAD.WIDE.U32 UR4, UR12, UR20, URZ ;  /* 0x000000140c0472a5 */ /* 0x004fee000f8e00ff */
[----:B------:R-:W-:Y:S02]  /*8220*/  @!UP0 UMOV UR4, UR5 ;  /* 0x0000000500048c82 */ /* 0x000fe40008000000 */
[----:B------:R-:W-:Y:S04]  /*8230*/  @!UP0 USHF.R.U32.HI UR4, URZ, UR21, UR4 ;  /* 0x00000015ff048299 */ /* 0x000fe80008011604 */
[----:B------:R-:W-:Y:S02]  /*8240*/  @!UP0 USEL UR13, UR12, UR4, !UP1 ;  /* 0x000000040c0d8287 */ /* 0x000fe4000c800000 */
[----:B------:R-:W-:Y:S02]  /*8250*/  @!UP0 UISETP.NE.AND UP1, UPT, UR22, 0x1, UPT ;  /* 0x000000011600888c */ /* 0x000fe4000bf25270 */
[----:B------:R-:W-:Y:S07]  /*8260*/  UIMAD.WIDE.U32 UR4, UR13, UR23, URZ ;  /* 0x000000170d0472a5 */ /* 0x000fee000f8e00ff */
[----:B------:R-:W-:Y:S02]  /*8270*/  @!UP0 UMOV UR4, UR5 ;  /* 0x0000000500048c82 */ /* 0x000fe40008000000 */
[----:B----4-:R-:W-:Y:S01]  /*8280*/  @!UP0 USHF.R.U32.HI UR4, URZ, UR6, UR4 ;  /* 0x00000006ff048299 */ /* 0x010fe20008011604 */
[----:B------:R-:W-:Y:S01]  /*8290*/  @!P1 R2UR UR6, R0 ;  /* 0x00000000000692ca */ /* 0x000fe200000e0000 */
[----:B------:R-:W-:Y:S02]  /*82a0*/  @!P1 IMAD.X R0, RZ, RZ, R13, P0 ;  /* 0x000000ffff009224 */ /* 0x000fe400000e060d */
[----:B------:R-:W-:Y:S02]  /*82b0*/  @!UP0 USEL UR14, UR13, UR4, !UP1 ;  /* 0x000000040d0e8287 */ /* 0x000fe4000c800000 */
[----:B------:R-:W-:Y:S02]  /*82c0*/  @!UP0 UIADD3 UR4, UPT, UPT, -UR12, URZ, URZ ;  /* 0x000000ff0c048290 */ /* 0x000fe4000fffe1ff */
[----:B------:R-:W-:Y:S02]  /*82d0*/  @!UP0 UIADD3 UR5, UPT, UPT, -UR14, URZ, URZ ;  /* 0x000000ff0e058290 */ /* 0x000fe4000fffe1ff */
[----:B------:R-:W-:Y:S02]  /*82e0*/  @!UP0 UIMAD UR11, UR24, UR4, UR11 ;  /* 0x00000004180b82a4 */ /* 0x000fe4000f8e020b */
[----:B------:R-:W-:Y:S02]  /*82f0*/  @!UP0 UIADD3 UR4, UPT, UPT, -UR13, URZ, URZ ;  /* 0x000000ff0d048290 */ /* 0x000fe4000fffe1ff */
[----:B------:R-:W-:Y:S01]  /*8300*/  @!UP0 UIMAD UR13, UR22, UR5, UR13 ;  /* 0x00000005160d82a4 */ /* 0x000fe2000f8e020d */
[----:B------:R-:W-:Y:S01]  /*8310*/  @!P1 R2UR UR5, R3 ;  /* 0x00000000030592ca */ /* 0x000fe200000e0000 */
[----:B------:R-:W-:Y:S02]  /*8320*/  @!UP0 UIMAD UR12, UR27, UR4, UR12 ;  /* 0x000000041b0c82a4 */ /* 0x000fe4000f8e020c */
[----:B------:R-:W-:Y:S01]  /*8330*/  @!UP0 UPRMT UR6, UR6, 0x5410, URZ ;  /* 0x0000541006068896 */ /* 0x000fe200080000ff */
[----:B------:R-:W-:Y:S01]  /*8340*/  @!P1 R2UR UR4, R0 ;  /* 0x00000000000492ca */ /* 0x000fe200000e0000 */
[----:B------:R-:W-:Y:S01]  /*8350*/  VOTEU.ALL UP0, P1 ;  /* 0x0000000000ff7886 */ /* 0x000fe20000800000 */
[----:B------:R-:W-:Y:S07]  /*8360*/  UPLOP3.LUT UP1, UPT, UPT, UPT, UPT, 0x80, 0x8 ;  /* 0x000000000008789c */ /* 0x000fee0003f2f070 */
[----:B------:R-:W-:Y:S04]  /*8370*/  IMAD.U32 R4, RZ, RZ, UR5 ;  /* 0x00000005ff047e24 */ /* 0x000fe8000f8e00ff */
[----:B------:R-:W-:Y:S01]  /*8380*/  IMAD.U32 R5, RZ, RZ, UR4 ;  /* 0x00000004ff057e24 */ /* 0x000fe2000f8e00ff */
[----:B------:R-:W-:Y:S04]  /*8390*/  @!P1 R2UR UR4, R4 ;  /* 0x00000000040492ca */ /* 0x000fe800000e0000 */
[----:B------:R-:W-:Y:S11]  /*83a0*/  @!P1 R2UR UR5, R5 ;  /* 0x00000000050592ca */ /* 0x000ff600000e0000 */
[----:B------:R-:W-:Y:S02]  /*83b0*/  @!UPT UIADD3 URZ, UPT, UPT, URZ, URZ, URZ ;  /* 0x000000fffffff290 */ /* 0x000fe4000fffe0ff */
[----:B------:R1:W-:Y:S01]  /*83c0*/  @!UP0 UTMALDG.5D.IM2COL [UR8], [UR4], UR6 ;  /* 0x00000008040083b4 */ /* 0x0003e20008060006 */
[----:B------:R1:W-:Y:S01]  /*83d0*/  @!P1 SYNCS.ARRIVE.TRANS64.RED.A0TR RZ, [UR28+0x480], R2 ;  /* 0x00048002ffff99a7 */ /* 0x0003e2000830041c */
[----:B------:R-:W-:Y:S01]  /*83e0*/  SYNCS.ARRIVE.TRANS64.RED.A1T0 RZ, [UR38], RZ ;  /* 0x000000ffffff79a7 */ /* 0x000fe20008100426 */
[----:B------:R-:W-:Y:S05]  /*83f0*/  BRA.U UP3, `(.L_x_155) ;  /* 0xfffffff503307547 */ /* 0x000fea000b83ffff */
[----:B------:R-:W-:Y:S07]  /*8400*/  MOV R0, UR28 ;  /* 0x0000001c00007c02 */ /* 0x000fee0008000f00 */
.L_x_156:
[----:B-1----:R-:W-:-:S04]  /*8410*/  SHF.L.U32 R2, R10, 0x1f, RZ ;  /* 0x0000001f0a027819 */ /* 0x002fc800000006ff */
[----:B------:R1:W2:Y:S03]  /*8420*/  SYNCS.PHASECHK.TRANS64.TRYWAIT P0, [R0+URZ+0x488], R2 ;  /* 0x00048802000075a7 */ /* 0x0002a600080011ff */
[----:B--2---:R-:W-:Y:S05]  /*8430*/  @!P0 NANOSLEEP.SYNCS 0x989680 ;  /* 0x009896800000895d */ /* 0x004fea0003900000 */
[----:B------:R-:W2:Y:S02]  /*8440*/  @!P0 SYNCS.PHASECHK.TRANS64 P0, [R0+URZ+0x488], R2 ;  /* 0x00048802000085a7 */ /* 0x000ea400080010ff */
[----:B--23--:R-:W-:Y:S05]  /*8450*/  @P0 EXIT ;  /* 0x000000000000094d */ /* 0x00cfea0003800000 */
[----:B------:R-:W-:Y:S05]  /*8460*/  BRA `(.L_x_156) ;  /* 0xfffffffc00e87947 */ /* 0x000fea000383ffff */
.L_x_147:
[----:B------:R-:W-:-:S06]  /*8470*/  UISETP.GE.AND UP0, UPT, UR18, 0x4, UPT ;  /* 0x000000041200788c */ /* 0x000fcc000bf06270 */
[----:B------:R-:W-:-:S13]  /*8480*/  PLOP3.LUT P0, PT, PT, PT, UP0, 0x80, 0x8 ;  /* 0x000000000008781c */ /* 0x000fda0003f0f008 */
[----:B-1----:R-:W-:Y:S05]  /*8490*/  @!P0 EXIT ;  /* 0x000000000000894d */ /* 0x002fea0003800000 */
[----:B------:R-:W1:Y:S08]  /*84a0*/  S2UR UR4, SR_CgaCtaId ;  /* 0x00000000000479c3 */ /* 0x000e700000008800 */
[----:B------:R-:W-:Y:S01]  /*84b0*/  BAR.SYNC.DEFER_BLOCKING 0x6, 0xa0 ;  /* 0x0182800000007b1d */ /* 0x000fe20000010000 */
[C---:B------:R-:W-:Y:S01]  /*84c0*/  IMAD.SHL.U32 R3, R69.reuse, 0x40, RZ ;  /* 0x0000004045037824 */ /* 0x040fe200078e00ff */
[----:B------:R-:W-:Y:S01]  /*84d0*/  SHF.R.U32.HI R6, RZ, 0x1, R69 ;  /* 0x00000001ff067819 */ /* 0x000fe20000011645 */
[----:B------:R-:W-:Y:S01]  /*84e0*/  IMAD.SHL.U32 R0, R80, 0x800, RZ ;  /* 0x0000080050007824 */ /* 0x000fe200078e00ff */
[----:B------:R-:W-:Y:S01]  /*84f0*/  CS2R R84, SRZ ;  /* 0x0000000000547805 */ /* 0x000fe2000001ff00 */
[----:B------:R-:W-:Y:S01]  /*8500*/  IMAD.SHL.U32 R78, R69, 0x8, RZ ;  /* 0x00000008454e7824 */ /* 0x000fe200078e00ff */
[----:B------:R-:W-:Y:S01]  /*8510*/  UMOV UR44, 0x400 ;  /* 0x00000400002c7882 */ /* 0x000fe20000000000 */
[C---:B------:R-:W-:Y:S01]  /*8520*/  LOP3.LUT R7, R3.reuse, 0x180, RZ, 0xc0, !PT ;  /* 0x0000018003077812 */ /* 0x040fe200078ec0ff */
[----:B------:R-:W2:Y:S01]  /*8530*/  LDC.64 R74, c[0x0][0x988] ;  /* 0x00026200ff4a7b82 */ /* 0x000ea20000000a00 */
[----:B------:R-:W-:Y:S01]  /*8540*/  LOP3.LUT R3, R3, 0x640, RZ, 0xc0, !PT ;  /* 0x0000064003037812 */ /* 0x000fe200078ec0ff */
[----:B------:R-:W-:Y:S01]  /*8550*/  IMAD.U32 R37, R69, 0x10000, RZ ;  /* 0x0001000045257824 */ /* 0x000fe200078e00ff */
[----:B------:R-:W-:Y:S01]  /*8560*/  LOP3.LUT R6, R7, 0x20, R6, 0xf8, !PT ;  /* 0x0000002007067812 */ /* 0x000fe200078ef806 */
[----:B------:R-:W-:Y:S01]  /*8570*/  IMAD.MOV.U32 R36, RZ, RZ, RZ ;  /* 0x000000ffff247224 */ /* 0x000fe200078e00ff */
[----:B------:R-:W-:Y:S01]  /*8580*/  LOP3.LUT R0, R3, 0x800, R0, 0xf8, !PT ;  /* 0x0000080003007812 */ /* 0x000fe200078ef800 */
[----:B------:R-:W-:Y:S01]  /*8590*/  IMAD.MOV.U32 R83, RZ, RZ, RZ ;  /* 0x000000ffff537224 */ /* 0x000fe200078e00ff */
[----:B------:R-:W-:Y:S01]  /*85a0*/  LOP3.LUT R78, R6, 0x30, R78, 0x78, !PT ;  /* 0x00000030064e7812 */ /* 0x000fe200078e784e */
[----:B------:R-:W3:Y:S01]  /*85b0*/  LDC.64 R76, c[0x0][0x990] ;  /* 0x00026400ff4c7b82 */ /* 0x000ee20000000a00 */
[----:B------:R-:W4:Y:S02]  /*85c0*/  LDCU UR48, c[0x0][0x370] ;  /* 0x00006e00ff3077ac */ /* 0x000f240008000800 */
[----:B------:R-:W-:Y:S01]  /*85d0*/  LOP3.LUT R78, R0, R78, RZ, 0xfc, !PT ;  /* 0x0000004e004e7212 */ /* 0x000fe200078efcff */
[----:B------:R-:W-:Y:S01]  /*85e0*/  IMAD.SHL.U32 R0, R80, 0x200000, RZ ;  /* 0x0020000050007824 */ /* 0x000fe200078e00ff */
[----:B------:R-:W2:Y:S03]  /*85f0*/  LDCU UR42, c[0x0][0xc0c] ;  /* 0x00018180ff2a77ac */ /* 0x000ea60008000800 */
[----:B------:R-:W2:Y:S01]  /*8600*/  LDC.64 R72, c[0x0][0x9b0] ;  /* 0x00026c00ff487b82 */ /* 0x000ea20000000a00 */
[----:B-1----:R-:W-:Y:S01]  /*8610*/  ULEA UR44, UR4, UR44, 0x18 ;  /* 0x0000002c042c7291 */ /* 0x002fe2000f8ec0ff */
[----:B------:R-:W-:Y:S01]  /*8620*/  LOP3.LUT R0, R0, 0x200000, RZ, 0xc0, !PT ;  /* 0x0020000000007812 */ /* 0x000fe200078ec0ff */
[----:B------:R-:W1:Y:S03]  /*8630*/  LDCU UR38, c[0x0][0xc30] ;  /* 0x00018600ff2677ac */ /* 0x000e660008000800 */
[----:B------:R-:W-:Y:S01]  /*8640*/  LOP3.LUT R37, R0, 0x400000, R37, 0xf8, !PT ;  /* 0x0040000000257812 */ /* 0x000fe200078ef825 */
[----:B------:R-:W-:Y:S01]  /*8650*/  UIADD3 UR4, UPT, UPT, UR44, 0x1600, URZ ;  /* 0x000016002c047890 */ /* 0x000fe2000fffe0ff */
[----:B------:R-:W1:Y:S01]  /*8660*/  LDC.64 R70, c[0x0][0x9a8] ;  /* 0x00026a00ff467b82 */ /* 0x000e620000000a00 */
[----:B------:R-:W-:Y:S01]  /*8670*/  VIADD R86, R78, UR44 ;  /* 0x0000002c4e567c36 */ /* 0x000fe20008000000 */
[----:B------:R-:W4:Y:S01]  /*8680*/  LDS R2, [UR44+0x4f0] ;  /* 0x0004f02cff027984 */ /* 0x000f220008000800 */
[----:B------:R-:W1:Y:S02]  /*8690*/  LDCU.64 UR60, c[0x0][0x988] ;  /* 0x00013100ff3c77ac */ /* 0x000e640008000a00 */
[----:B------:R-:W-:Y:S01]  /*86a0*/  IMAD.U32 R87, RZ, RZ, UR4 ;  /* 0x00000004ff577e24 */ /* 0x000fe2000f8e00ff */
[----:B------:R-:W1:Y:S01]  /*86b0*/  LDCU.64 UR40, c[0x0][0xc28] ;  /* 0x00018500ff2877ac */ /* 0x000e620008000a00 */
[----:B------:R-:W1:Y:S01]  /*86c0*/  LDCU.128 UR52, c[0x0][0xc10] ;  /* 0x00018200ff3477ac */ /* 0x000e620008000c00 */
[----:B------:R-:W1:Y:S01]  /*86d0*/  LDCU.128 UR56, c[0x0][0xb80] ;  /* 0x00017000ff3877ac */ /* 0x000e620008000c00 */
[----:B------:R-:W1:Y:S01]  /*86e0*/  LDCU UR47, c[0x0][0x374] ;  /* 0x00006e80ff2f77ac */ /* 0x000e620008000800 */
[----:B------:R-:W-:Y:S01]  /*86f0*/  UIADD3 UR62, UPT, UPT, UR44, 0x600, URZ ;  /* 0x000006002c3e7890 */ /* 0x000fe2000fffe0ff */
[C---:B----4-:R-:W-:Y:S01]  /*8700*/  VIADD R3, R2.reuse, 0x20 ;  /* 0x0000002002037836 */ /* 0x050fe20000000000 */
[----:B------:R-:W-:-:S04]  /*8710*/  LOP3.LUT R2, R2, 0xffff, RZ, 0xc0, !PT ;  /* 0x0000ffff02027812 */ /* 0x000fc800078ec0ff */
[----:B------:R-:W-:-:S05]  /*8720*/  LOP3.LUT R3, R3, 0xffff, RZ, 0xc0, !PT ;  /* 0x0000ffff03037812 */ /* 0x000fca00078ec0ff */
[----:B------:R4:W-:Y:S02]  /*8730*/  STL.64 [R1], R2 ;  /* 0x0000000201007387 */ /* 0x0009e40000100a00 */
[----:B----4-:R-:W-:-:S05]  /*8740*/  IMAD.SHL.U32 R2, R69, 0x10, RZ ;  /* 0x0000001045027824 */ /* 0x010fca00078e00ff */
[----:B------:R-:W-:-:S04]  /*8750*/  LOP3.LUT R2, R2, 0x20, RZ, 0xc0, !PT ;  /* 0x0000002002027812 */ /* 0x000fc800078ec0ff */
[----:B-123--:R-:W-:-:S07]  /*8760*/  IADD3 R86, PT, PT, -R2, 0x600, R86 ;  /* 0x0000060002567810 */ /* 0x00efce0007ffe156 */
.L_x_174:
[----:B------:R-:W-:Y:S04]  /*8770*/  SHF.L.U32 R2, R84, 0x1f, RZ ;  /* 0x0000001f54027819 */ /* 0x000fe800000006ff */
[----:B-1----:R-:W1:Y:S02]  /*8780*/  SYNCS.PHASECHK.TRANS64.TRYWAIT P0, [UR44+0x4a0], R2 ;  /* 0x0004a002ff0075a7 */ /* 0x002e64000800112c */
[----:B-1----:R-:W-:Y:S05]  /*8790*/  @!P0 BRA `(.L_x_157) ;  /* 0x0000003c00348947 */ /* 0x002fea0003800000 */
.L_x_342:
[----:B-1----:R-:W-:Y:S01]  /*87a0*/  LEA R2, R36, UR43, 0x2 ;  /* 0x0000002b24027c11 */ /* 0x002fe2000f8e10ff */
[----:B------:R-:W1:Y:S01]  /*87b0*/  LDS.128 R4, [UR44+0x4e0] ;  /* 0x0004e02cff047984 */ /* 0x000e620008000c00 */
[----:B------:R-:W-:Y:S02]  /*87c0*/  UIADD3 UR4, UPT, UPT, UR44, 0x4a8, URZ ;  /* 0x000004a82c047890 */ /* 0x000fe4000fffe0ff */
[----:B------:R-:W-:Y:S01]  /*87d0*/  UISETP.GE.AND UP0, UPT, UR39, 0x1, UPT ;  /* 0x000000012700788c */ /* 0x000fe2000bf06270 */
[----:B------:R-:W-:Y:S01]  /*87e0*/  @!PT LDS RZ, [RZ] ;  /* 0x00000000fffff984 */ /* 0x000fe20000000800 */
[----:B------:R-:W-:Y:S01]  /*87f0*/  @!PT LDS RZ, [RZ] ;  /* 0x00000000fffff984 */ /* 0x000fe20000000800 */
[----:B------:R-:W-:Y:S01]  /*8800*/  @!PT LDS RZ, [RZ] ;  /* 0x00000000fffff984 */ /* 0x000fe20000000800 */
[----:B------:R-:W-:Y:S01]  /*8810*/  @!PT LDS RZ, [RZ] ;  /* 0x00000000fffff984 */ /* 0x000fe20000000800 */
[----:B------:R2:W-:Y:S06]  /*8820*/  MEMBAR.ALL.CTA ;  /* 0x0000000000007992 */ /* 0x0005ec0000008000 */
[----:B--2---:R-:W2:Y:S01]  /*8830*/  FENCE.VIEW.ASYNC.S ;  /* 0x00000000000073c6 */ /* 0x004ea20000000000 */
[----:B------:R-:W-:Y:S09]  /*8840*/  UPRMT UR4, URZ, 0x654, UR4 ;  /* 0x00000654ff047896 */ /* 0x000ff20008000004 */
[----:B--2---:R-:W-:Y:S01]  /*8850*/  SYNCS.ARRIVE.TRANS64.RED.A1T0 RZ, [UR4], RZ ;  /* 0x000000ffffff79a7 */ /* 0x004fe20008100404 */
[----:B------:R-:W5:Y:S01]  /*8860*/  LDL R2, [R2] ;  /* 0x0000000002027983 */ /* 0x000f620000100800 */
[----:B-1----:R-:W-:Y:S11]  /*8870*/  LOP3.LUT P0, RZ, R6, 0x1, RZ, 0xc0, !PT ;  /* 0x0000000106ff7812 */ /* 0x002ff6000780c0ff */
[----:B------:R-:W-:Y:S02]  /*8880*/  @!UPT UIADD3 URZ, UPT, UPT, URZ, URZ, URZ ;  /* 0x000000fffffff290 */ /* 0x000fe4000fffe0ff */
[----:B------:R-:W-:Y:S01]  /*8890*/  VOTEU.ANY UP1, P0 ;  /* 0x0000000000ff7886 */ /* 0x000fe20000020100 */
[----:B------:R-:W-:Y:S01]  /*88a0*/  PLOP3.LUT P0, PT, PT, PT, UP1, 0x80, 0x8 ;  /* 0x000000000008781c */ /* 0x000fe20003f0f018 */
[----:B------:R-:W-:Y:S11]  /*88b0*/  UP2UR UR46, UPR, URZ, 0x2 ;  /* 0x00000002ff2e7883 */ /* 0x000ff60008000000 */
[----:B------:R-:W-:Y:S01]  /*88c0*/  @!UPT UIADD3 URZ, UPT, UPT, URZ, URZ, URZ ;  /* 0x000000fffffff290 */ /* 0x000fe2000fffe0ff */
[----:B------:R-:W-:Y:S02]  /*88d0*/  @P0 MOV R3, R4 ;  /* 0x0000000400030202 */ /* 0x000fe40000000f00 */
[----:B------:R-:W-:Y:S02]  /*88e0*/  @P0 LOP3.LUT R0, R5, 0xffff, RZ, 0xc0, !PT ;  /* 0x0000ffff05000812 */ /* 0x000fe400078ec0ff */
[----:B------:R-:W-:Y:S02]  /*88f0*/  @P0 R2UR UR5, R3 ;  /* 0x00000000030502ca */ /* 0x000fe400000e0000 */
[----:B------:R-:W-:Y:S11]  /*8900*/  @P0 R2UR UR4, R0 ;  /* 0x00000000000402ca */ /* 0x000ff600000e0000 */
[----:B------:R-:W-:Y:S02]  /*8910*/  @UP1 UMOV UR37, UR5 ;  /* 0x0000000500251c82 */ /* 0x000fe40008000000 */
[----:B------:R-:W-:Y:S01]  /*8920*/  @UP1 UMOV UR36, UR4 ;  /* 0x0000000400241c82 */ /* 0x000fe20008000000 */
[----:B------:R-:W-:Y:S05]  /*8930*/  BRA.U !UP0, `(.L_x_158) ;  /* 0x0000000108cc7547 */ /* 0x000fea000b800000 */
[----:B------:R-:W1:Y:S01]  /*8940*/  LDCU UR9, c[0x0][0xc20] ;  /* 0x00018400ff0977ac */ /* 0x000e620008000800 */
[----:B------:R-:W-:Y:S02]  /*8950*/  UIMAD.WIDE.U32 UR4, UR47, UR55, URZ ;  /* 0x000000372f0472a5 */ /* 0x000fe4000f8e00ff */
[----:B------:R-:W-:Y:S02]  /*8960*/  UIMAD.WIDE.U32 UR6, UR48, UR52, URZ ;  /* 0x00000034300672a5 */ /* 0x000fe4000f8e00ff */
[----:B------:R-:W-:Y:S02]  /*8970*/  UIMAD.WIDE.U32 UR10, UR36, UR55, URZ ;  /* 0x00000037240a72a5 */ /* 0x000fe4000f8e00ff */
[----:B------:R-:W-:Y:S02]  /*8980*/  UISETP.NE.AND UP0, UPT, UR54, 0x1, UPT ;  /* 0x000000013600788c */ /* 0x000fe4000bf05270 */
[----:B------:R-:W-:Y:S02]  /*8990*/  UISETP.NE.AND UP1, UPT, UR42, 0x1, UPT ;  /* 0x000000012a00788c */ /* 0x000fe4000bf25270 */
[----:B------:R-:W-:Y:S02]  /*89a0*/  UISETP.NE.AND UP2, UPT, UR39, 0x1, UPT ;  /* 0x000000012700788c */ /* 0x000fe4000bf45270 */
[----:B------:R-:W-:Y:S01]  /*89b0*/  UIMAD.WIDE.U32 UR12, UR37, UR52, URZ ;  /* 0x00000034250c72a5 */ /* 0x000fe2000f8e00ff */
[----:B------:R-:W-:Y:S01]  /*89c0*/  UMOV UR4, UR5 ;  /* 0x0000000500047c82 */ /* 0x000fe20008000000 */
[----:B------:R-:W-:Y:S01]  /*89d0*/  UMOV UR6, UR11 ;  /* 0x0000000b00067c82 */ /* 0x000fe20008000000 */
[----:B-1----:R-:W-:Y:S03]  /*89e0*/  USHF.R.U32.HI UR8, URZ, UR9, UR4 ;  /* 0x00000009ff087299 */ /* 0x002fe60008011604 */
[----:B------:R-:W-:Y:S02]  /*89f0*/  UMOV UR4, UR7 ;  /* 0x0000000700047c82 */ /* 0x000fe40008000000 */
[----:B------:R-:W-:Y:S02]  /*8a00*/  USHF.R.U32.HI UR5, URZ, UR53, UR4 ;  /* 0x00000035ff057299 */ /* 0x000fe40008011604 */
[----:B------:R-:W-:Y:S02]  /*8a10*/  USEL UR4, UR47, UR8, !UP0 ;  /* 0x000000082f047287 */ /* 0x000fe4000c000000 */
[----:B------:R-:W-:Y:S02]  /*8a20*/  USHF.R.U32.HI UR8, URZ, UR9, UR6 ;  /* 0x00000009ff087299 */ /* 0x000fe40008011606 */
[----:B------:R-:W-:Y:S02]  /*8a30*/  UIMAD.WIDE.U32 UR6, UR4, UR40, URZ ;  /* 0x00000028040672a5 */ /* 0x000fe4000f8e00ff */
[----:B------:R-:W-:Y:S02]  /*8a40*/  USEL UR9, UR48, UR5, !UP1 ;  /* 0x0000000530097287 */ /* 0x000fe4000c800000 */
[----:B------:R-:W-:Y:S02]  /*8a50*/  USEL UR8, UR36, UR8, !UP0 ;  /* 0x0000000824087287 */ /* 0x000fe4000c000000 */
[----:B------:R-:W-:Y:S01]  /*8a60*/  UIMAD.WIDE.U32 UR10, UR9, UR40, URZ ;  /* 0x00000028090a72a5 */ /* 0x000fe2000f8e00ff */
[----:B------:R-:W-:Y:S01]  /*8a70*/  UMOV UR6, UR7 ;  /* 0x0000000700067c82 */ /* 0x000fe20008000000 */
[----:B------:R-:W-:Y:S01]  /*8a80*/  UMOV UR5, UR13 ;  /* 0x0000000d00057c82 */ /* 0x000fe20008000000 */
[----:B------:R-:W-:Y:S02]  /*8a90*/  @UP2 USHF.R.U32.HI UR4, URZ, UR41, UR6 ;  /* 0x00000029ff042299 */ /* 0x000fe40008011606 */
[----:B------:R-:W-:Y:S02]  /*8aa0*/  USHF.R.U32.HI UR5, URZ, UR53, UR5 ;  /* 0x00000035ff057299 */ /* 0x000fe40008011605 */
[----:B------:R-:W-:Y:S02]  /*8ab0*/  UIMAD UR4, UR39, UR4, URZ ;  /* 0x00000004270472a4 */ /* 0x000fe4000f8e02ff */
[----:B------:R-:W-:Y:S02]  /*8ac0*/  USEL UR5, UR37, UR5, !UP1 ;  /* 0x0000000525057287 */ /* 0x000fe4000c800000 */
[----:B------:R-:W-:Y:S01]  /*8ad0*/  UISETP.GE.AND UP0, UPT, UR8, UR4, UPT ;  /* 0x000000040800728c */ /* 0x000fe2000bf06270 */
[----:B------:R-:W-:Y:S01]  /*8ae0*/  UMOV UR6, UR11 ;  /* 0x0000000b00067c82 */ /* 0x000fe20008000000 */
[----:B------:R-:W-:Y:S02]  /*8af0*/  UIMAD.WIDE.U32 UR10, UR8, UR40, URZ ;  /* 0x00000028080a72a5 */ /* 0x000fe4000f8e00ff */
[----:B------:R-:W-:Y:S04]  /*8b00*/  @UP2 USHF.R.U32.HI UR9, URZ, UR41, UR6 ;  /* 0x00000029ff092299 */ /* 0x000fe80008011606 */
[----:B------:R-:W-:Y:S01]  /*8b10*/  UIMAD UR6, UR39, UR9, URZ ;  /* 0x00000009270672a4 */ /* 0x000fe2000f8e02ff */
[----:B------:R-:W-:Y:S03]  /*8b20*/  UMOV UR4, UR11 ;  /* 0x0000000b00047c82 */ /* 0x000fe60008000000 */
[----:B------:R-:W-:Y:S02]  /*8b30*/  UISETP.GE.OR UP0, UPT, UR5, UR6, UP0 ;  /* 0x000000060500728c */ /* 0x000fe40008706670 */
[----:B------:R-:W-:Y:S02]  /*8b40*/  USHF.R.U32.HI UR4, URZ, UR41, UR4 ;  /* 0x00000029ff047299 */ /* 0x000fe40008011604 */
[----:B------:R-:W-:Y:S02]  /*8b50*/  UIMAD.WIDE.U32 UR6, UR5, UR40, URZ ;  /* 0x00000028050672a5 */ /* 0x000fe4000f8e00ff */
[----:B------:R-:W-:Y:S02]  /*8b60*/  USEL UR11, UR8, UR4, !UP2 ;  /* 0x00000004080b7287 */ /* 0x000fe4000d000000 */
[----:B------:R-:W-:Y:S02]  /*8b70*/  UIADD3 UR6, UPT, UPT, -UR5, URZ, URZ ;  /* 0x000000ff05067290 */ /* 0x000fe4000fffe1ff */
[----:B------:R-:W-:Y:S02]  /*8b80*/  UIADD3 UR10, UPT, UPT, -UR11, URZ, URZ ;  /* 0x000000ff0b0a7290 */ /* 0x000fe4000fffe1ff */
[----:B------:R-:W-:Y:S02]  /*8b90*/  UIMAD UR6, UR42, UR6, UR37 ;  /* 0x000000062a0672a4 */ /* 0x000fe4000f8e0225 */
[----:B------:R-:W-:Y:S01]  /*8ba0*/  UIMAD UR10, UR39, UR10, UR8 ;  /* 0x0000000a270a72a4 */ /* 0x000fe2000f8e0208 */
[----:B------:R-:W-:Y:S01]  /*8bb0*/  @!UP0 UMOV UR4, UR7 ;  /* 0x0000000700048c82 */ /* 0x000fe20008000000 */
[----:B------:R-:W-:Y:S02]  /*8bc0*/  UIADD3 UR7, UPT, UPT, -UR8, URZ, URZ ;  /* 0x000000ff08077290 */ /* 0x000fe4000fffe1ff */
[----:B------:R-:W-:Y:S04]  /*8bd0*/  @!UP0 USHF.R.U32.HI UR4, URZ, UR41, UR4 ;  /* 0x00000029ff048299 */ /* 0x000fe80008011604 */
[----:B------:R-:W-:Y:S04]  /*8be0*/  @!UP0 USEL UR4, UR5, UR4, !UP2 ;  /* 0x0000000405048287 */ /* 0x000fe8000d000000 */
[----:B------:R-:W-:Y:S02]  /*8bf0*/  @!UP0 UIMAD UR9, UR9, UR10, UR4 ;  /* 0x0000000a090982a4 */ /* 0x000fe4000f8e0204 */
[----:B------:R-:W-:Y:S02]  /*8c00*/  @!UP0 UIADD3 UR10, UPT, UPT, UR11, -UR4, URZ ;  /* 0x800000040b0a8290 */ /* 0x000fe4000fffe0ff */
[----:B------:R-:W-:Y:S02]  /*8c10*/  UIMAD UR4, UR54, UR7, UR36 ;  /* 0x00000007360472a4 */ /* 0x000fe4000f8e0224 */
[----:B------:R-:W-:Y:S03]  /*8c20*/  @!UP0 UIMAD UR8, UR10, UR39, UR5 ;  /* 0x000000270a0882a4 */ /* 0x000fe6000f8e0205 */
[----:B------:R-:W-:Y:S02]  /*8c30*/  @!UP0 UMOV UR5, UR9 ;  /* 0x0000000900058c82 */ /* 0x000fe40008000000 */
[----:B------:R-:W-:Y:S02]  /*8c40*/  UIMAD UR37, UR5, UR42, UR6 ;  /* 0x0000002a052572a4 */ /* 0x000fe4000f8e0206 */
[----:B------:R-:W-:Y:S11]  /*8c50*/  UIMAD UR36, UR8, UR54, UR4 ;  /* 0x00000036082472a4 */ /* 0x000ff6000f8e0204 */
[----:B------:R-:W-:Y:S01]  /*8c60*/  @!UPT UIADD3 URZ, UPT, UPT, URZ, URZ, URZ ;  /* 0x000000fffffff290 */ /* 0x000fe2000fffe0ff */
.L_x_158:
[----:B------:R-:W-:Y:S01]  /*8c70*/  UISETP.NE.AND UP0, UPT, UR38, 0x1, UPT ;  /* 0x000000012600788c */ /* 0x000fe2000bf05270 */
[----:B------:R-:W-:Y:S04]  /*8c80*/  @P0 SHF.R.U32.HI R4, RZ, 0x10, R5 ;  /* 0x00000010ff040819 */ /* 0x000fe80000011605 */
[----:B------:R-:W-:Y:S06]  /*8c90*/  @P0 R2UR UR50, R4 ;  /* 0x00000000043202ca */ /* 0x000fec00000e0000 */
[----:B------:R-:W1:Y:S01]  /*8ca0*/  @!UP0 LDCU.128 UR12, c[0x0][0xc10] ;  /* 0x00018200ff0c87ac */ /* 0x000e620008000c00 */
[----:B------:R-:W2:Y:S01]  /*8cb0*/  @!UP0 LDCU UR5, c[0x0][0xc0c] ;  /* 0x00018180ff0587ac */ /* 0x000ea20008000800 */
[----:B------:R-:W3:Y:S01]  /*8cc0*/  @!UP0 LDCU UR10, c[0x0][0xc20] ;  /* 0x00018400ff0a87ac */ /* 0x000ee20008000800 */
[----:B-1----:R-:W-:Y:S02]  /*8cd0*/  UIMAD.WIDE.U32 UR8, UR37, UR12, URZ ;  /* 0x0000000c250872a5 */ /* 0x002fe4000f8e00ff */
[----:B------:R-:W-:Y:S02]  /*8ce0*/  UIMAD.WIDE.U32 UR6, UR36, UR15, URZ ;  /* 0x0000000f240672a5 */ /* 0x000fe4000f8e00ff */
[----:B------:R-:W-:Y:S03]  /*8cf0*/  @!UP0 UISETP.NE.AND UP1, UPT, UR14, 0x1, UPT ;  /* 0x000000010e00888c */ /* 0x000fe6000bf25270 */
[----:B------:R-:W-:Y:S01]  /*8d00*/  @!UP0 UMOV UR4, UR9 ;  /* 0x0000000900048c82 */ /* 0x000fe20008000000 */
[----:B--2---:R-:W-:Y:S02]  /*8d10*/  @!UP0 UISETP.NE.AND UP2, UPT, UR5, 0x1, UPT ;  /* 0x000000010500888c */ /* 0x004fe4000bf45270 */
[----:B------:R-:W-:Y:S01]  /*8d20*/  @!UP0 USHF.R.U32.HI UR4, URZ, UR13, UR4 ;  /* 0x0000000dff048299 */ /* 0x000fe20008011604 */
[----:B------:R-:W-:Y:S02]  /*8d30*/  @!UP0 UMOV UR6, UR7 ;  /* 0x0000000700068c82 */ /* 0x000fe40008000000 */
[----:B---3--:R-:W-:Y:S02]  /*8d40*/  @!UP0 USHF.R.U32.HI UR6, URZ, UR10, UR6 ;  /* 0x0000000aff068299 */ /* 0x008fe40008011606 */
[----:B------:R-:W-:Y:S02]  /*8d50*/  @!UP0 USEL UR7, UR37, UR4, !UP2 ;  /* 0x0000000425078287 */ /* 0x000fe4000d000000 */
[----:B------:R-:W-:Y:S04]  /*8d60*/  @!UP0 USEL UR6, UR36, UR6, !UP1 ;  /* 0x0000000624068287 */ /* 0x000fe8000c800000 */
[----:B------:R-:W-:Y:S02]  /*8d70*/  @!UP0 UIADD3 UR4, UPT, UPT, -UR7, UR6, URZ ;  /* 0x0000000607048290 */ /* 0x000fe4000fffe1ff */
[----:B------:R-:W-:Y:S02]  /*8d80*/  @!UP0 UIADD3 UR6, UPT, UPT, UR7, -UR6, URZ ;  /* 0x8000000607068290 */ /* 0x000fe4000fffe0ff */
[----:B------:R-:W-:Y:S02]  /*8d90*/  @!UP0 UIMAD UR37, UR4, UR5, UR37 ;  /* 0x00000005042582a4 */ /* 0x000fe4000f8e0225 */
[----:B------:R-:W-:Y:S02]  /*8da0*/  @!UP0 UIMAD UR36, UR6, UR14, UR36 ;  /* 0x0000000e062482a4 */ /* 0x000fe4000f8e0224 */
[----:B------:R-:W-:Y:S09]  /*8db0*/  ULOP3.LUT UP0, URZ, UR62, 0x1b0, URZ, 0xc0, !UPT ;  /* 0x000001b03eff7892 */ /* 0x000ff2000f80c0ff */
[----:B------:R-:W-:Y:S05]  /*8dc0*/  BRA.U !UP0, `(.L_x_159) ;  /* 0x0000000108407547 */ /* 0x000fea000b800000 */
[----:B------:R-:W1:Y:S01]  /*8dd0*/  LDCU.64 UR8, c[0x4][0x80] ;  /* 0x01001000ff0877ac */ /* 0x000e620008000a00 */
[----:B------:R-:W-:Y:S01]  /*8de0*/  MOV R15, 0x0 ;  /* 0x00000000000f7802 */ /* 0x000fe20000000f00 */
[----:B------:R-:W-:Y:S02]  /*8df0*/  HFMA2 R12, -RZ, RZ, 0, 5.9604644775390625e-08 ;  /* 0x00000001ff0c7431 */ /* 0x000fe400000001ff */
[----:B------:R-:W-:Y:S02]  /*8e00*/  IMAD.MOV.U32 R8, RZ, RZ, 0x70 ;  /* 0x00000070ff087424 */ /* 0x000fe400078e00ff */
[----:B------:R-:W-:Y:S01]  /*8e10*/  IMAD.MOV.U32 R13, RZ, RZ, RZ ;  /* 0x000000ffff0d7224 */ /* 0x000fe200078e00ff */
[----:B------:R-:W2:Y:S01]  /*8e20*/  LDCU.64 UR6, c[0x4][0x88] ;  /* 0x01001100ff0677ac */ /* 0x000ea20008000a00 */
[----:B------:R-:W3:Y:S01]  /*8e30*/  LDC.64 R14, c[0x4][R15] ;  /* 0x010000000f0e7b82 */ /* 0x000ee20000000a00 */
[----:B------:R-:W4:Y:S01]  /*8e40*/  LDCU.64 UR4, c[0x4][0x8] ;  /* 0x01000100ff0477ac */ /* 0x000f220008000a00 */
[----:B-1----:R-:W-:Y:S01]  /*8e50*/  MOV R5, UR9 ;  /* 0x0000000900057c02 */ /* 0x002fe20008000f00 */
[----:B------:R-:W-:Y:S01]  /*8e60*/  IMAD.U32 R4, RZ, RZ, UR8 ;  /* 0x00000008ff047e24 */ /* 0x000fe2000f8e00ff */
[----:B--2---:R-:W-:Y:S01]  /*8e70*/  MOV R7, UR7 ;  /* 0x0000000700077c02 */ /* 0x004fe20008000f00 */
[----:B------:R-:W-:Y:S01]  /*8e80*/  IMAD.U32 R6, RZ, RZ, UR6 ;  /* 0x00000006ff067e24 */ /* 0x000fe2000f8e00ff */
[----:B----4-:R-:W-:Y:S01]  /*8e90*/  MOV R11, UR5 ;  /* 0x00000005000b7c02 */ /* 0x010fe20008000f00 */
[----:B------:R-:W-:Y:S02]  /*8ea0*/  IMAD.U32 R10, RZ, RZ, UR4 ;  /* 0x00000004ff0a7e24 */ /* 0x000fe4000f8e00ff */
[----:B------:R-:W-:Y:S07]  /*8eb0*/  LEPC R20, `(.L_x_159) ;  /* 0x000000001014794e */ /* 0x000fee0000000000 */
[----:B---3-5:R-:W-:Y:S05]  /*8ec0*/  CALL.ABS.NOINC R14 ;  /* 0x000000000e007343 */ /* 0x028fea0003c00000 */
.L_x_159:
[----:B------:R-:W-:Y:S01]  /*8ed0*/  LOP3.LUT P0, RZ, R87, 0x1b0, RZ, 0xc0, !PT ;  /* 0x000001b057ff7812 */ /* 0x000fe2000780c0ff */
[----:B------:R-:W-:Y:S11]  /*8ee0*/  BSSY.RECONVERGENT B6, `(.L_x_160) ;  /* 0x0000013000067945 */ /* 0x000ff60003800200 */
[----:B------:R-:W-:Y:S01]  /*8ef0*/  @!UPT UIADD3 URZ, UPT, UPT, URZ, URZ, URZ ;  /* 0x000000fffffff290 */ /* 0x000fe2000fffe0ff */
[----:B------:R-:W-:Y:S05]  /*8f00*/  @!P0 BRA `(.L_x_161) ;  /* 0x0000000000408947 */ /* 0x000fea0003800000 */
        /* <DEDUP_REMOVED lines=16> */
.L_x_161:
[----:B------:R-:W-:Y:S05]  /*9010*/  BSYNC.RECONVERGENT B6 ;  /* 0x0000000000067941 */ /* 0x000fea0003800200 */
.L_x_160:
[----:B------:R-:W-:Y:S02]  /*9020*/  R2UR UR4, R82 ;  /* 0x00000000520472ca */ /* 0x000fe400000e0000 */
[----:B------:R-:W-:Y:S02]  /*9030*/  ISETP.NE.U32.AND P3, PT, R76, RZ, PT ;  /* 0x000000ff4c00720c */ /* 0x000fe40003f65070 */
[----:B------:R-:W-:Y:S02]  /*9040*/  ISETP.NE.U32.AND P4, PT, R72, RZ, PT ;  /* 0x000000ff4800720c */ /* 0x000fe40003f85070 */
[----:B------:R-:W-:Y:S02]  /*9050*/  ISETP.NE.AND.EX P3, PT, R77, RZ, PT, P3 ;  /* 0x000000ff4d00720c */ /* 0x000fe40003f65330 */
[----:B------:R-:W-:Y:S02]  /*9060*/  PLOP3.LUT P1, PT, PT, PT, PT, 0x8, 0x80 ;  /* 0x000000000080781c */ /* 0x000fe40003f2e170 */
[----:B------:R-:W-:Y:S03]  /*9070*/  ISETP.NE.AND.EX P4, PT, R73, RZ, PT, P4 ;  /* 0x000000ff4900720c */ /* 0x000fe60003f85340 */
[----:B------:R-:W-:Y:S06]  /*9080*/  UISETP.NE.AND UP1, UPT, UR4, URZ, UPT ;  /* 0x000000ff0400728c */ /* 0x000fec000bf25270 */
[----:B------:R-:W-:Y:S05]  /*9090*/  PLOP3.LUT P0, PT, PT, PT, UP1, 0x80, 0x8 ;  /* 0x000000000008781c */ /* 0x000fea0003f0f018 */
[----:B------:R-:W1:Y:S08]  /*90a0*/  @UP1 LDCU.64 UR4, c[0x0][0x988] ;  /* 0x00013100ff0417ac */ /* 0x000e700008000a00 */
[----:B------:R-:W-:Y:S01]  /*90b0*/  @P0 PLOP3.LUT P1, PT, P3, PT, PT, 0x80, 0x8 ;  /* 0x000000000008081c */ /* 0x000fe20001f2f070 */
[----:B-1----:R-:W-:Y:S04]  /*90c0*/  @UP1 UISETP.NE.U32.AND UP0, UPT, UR4, URZ, UPT ;  /* 0x000000ff0400128c */ /* 0x002fe8000bf05070 */
[----:B------:R-:W-:Y:S04]  /*90d0*/  @UP1 UISETP.NE.AND.EX UP0, UPT, UR5, URZ, UPT, UP0 ;  /* 0x000000ff0500128c */ /* 0x000fe8000bf05300 */
[----:B------:R-:W-:Y:S01]  /*90e0*/  @UP1 USEL UR4, URZ, 0xffffffff, UP0 ;  /* 0xffffffffff041887 */ /* 0x000fe20008000000 */
[----:B------:R-:W-:Y:S11]  /*90f0*/  @!P3 BRA `(.L_x_162) ;  /* 0x000000000030b947 */ /* 0x000ff60003800000 */
[----:B------:R-:W-:Y:S01]  /*9100*/  ISETP.NE.U32.AND P2, PT, R74, RZ, PT ;  /* 0x000000ff4a00720c */ /* 0x000fe20003f45070 */
[----:B------:R-:W1:Y:S01]  /*9110*/  LDCU.64 UR6, c[0x0][0x358] ;  /* 0x00006b00ff0677ac */ /* 0x000e620008000a00 */
[----:B------:R-:W-:Y:S02]  /*9120*/  IMAD.MOV.U32 R79, RZ, RZ, 0x1 ;  /* 0x00000001ff4f7424 */ /* 0x000fe400078e00ff */
[----:B------:R-:W-:Y:S11]  /*9130*/  ISETP.NE.AND.EX P2, PT, R75, RZ, PT, P2 ;  /* 0x000000ff4b00720c */ /* 0x000ff60003f45320 */
[----:B------:R-:W-:Y:S02]  /*9140*/  @!UPT UIADD3 URZ, UPT, UPT, URZ, URZ, URZ ;  /* 0x000000fffffff290 */ /* 0x000fe4000fffe0ff */
[----:B------:R-:W2:Y:S01]  /*9150*/  @P2 LDC.64 R4, c[0x0][0x988] ;  /* 0x00026200ff042b82 */ /* 0x000ea20000000a00 */
[----:B------:R-:W-:Y:S04]  /*9160*/  @P2 IMAD R0, R76, UR45, RZ ;  /* 0x0000002d4c002c24 */ /* 0x000fe8000f8e02ff */
[----:B--2---:R-:W-:Y:S04]  /*9170*/  @P2 IMAD.WIDE R4, R0, 0x4, R4 ;  /* 0x0000000400042825 */ /* 0x004fe800078e0204 */
[----:B------:R-:W-:Y:S01]  /*9180*/  HFMA2 R0, -RZ, RZ, 0, 5.9604644775390625e-08 ;  /* 0x00000001ff007431 */ /* 0x000fe200000001ff */
[----:B-1---5:R1:W5:Y:S04]  /*9190*/  @P2 LDG.E R39, desc[UR6][R4.64] ;  /* 0x0000000604272981 */ /* 0x022368000c1e1900 */
[----:B------:R-:W-:Y:S01]  /*91a0*/  @!P2 PRMT R79, R0, 0x7610, R79 ;  /* 0x00007610004fa816 */ /* 0x000fe2000000004f */
[----:B-1----:R-:W2:Y:S06]  /*91b0*/  @!P2 LDC R39, c[0x0][0x980] ;  /* 0x00026000ff27ab82 */ /* 0x002eac0000000800 */
.L_x_162:
[----:B------:R-:W-:Y:S05]  /*91c0*/  @!P4 BRA `(.L_x_163) ;  /* 0x000000000024c947 */ /* 0x000fea0003800000 */
[----:B------:R-:W-:Y:S01]  /*91d0*/  ISETP.NE.U32.AND P2, PT, R70, RZ, PT ;  /* 0x000000ff4600720c */ /* 0x000fe20003f45070 */
[----:B------:R-:W1:Y:S03]  /*91e0*/  LDCU.64 UR6, c[0x0][0x358] ;  /* 0x00006b00ff0677ac */ /* 0x000e660008000a00 */
[----:B------:R-:W-:Y:S11]  /*91f0*/  ISETP.NE.AND.EX P2, PT, R71, RZ, PT, P2 ;  /* 0x000000ff4700720c */ /* 0x000ff60003f45320 */
[----:B------:R-:W-:Y:S02]  /*9200*/  @!UPT UIADD3 URZ, UPT, UPT, URZ, URZ, URZ ;  /* 0x000000fffffff290 */ /* 0x000fe4000fffe0ff */
[----:B------:R-:W3:Y:S01]  /*9210*/  @P2 LDC.64 R4, c[0x0][0x9a8] ;  /* 0x00026a00ff042b82 */ /* 0x000ee20000000a00 */
[----:B------:R-:W-:Y:S04]  /*9220*/  @P2 IMAD R0, R72, UR45, RZ ;  /* 0x0000002d48002c24 */ /* 0x000fe8000f8e02ff */
[----:B---3--:R-:W-:Y:S05]  /*9230*/  @P2 IMAD.WIDE R4, R0, 0x4, R4 ;  /* 0x0000000400042825 */ /* 0x008fea00078e0204 */
[----:B-1---5:R1:W5:Y:S02]  /*9240*/  @P2 LDG.E R38, desc[UR6][R4.64] ;  /* 0x0000000604262981 */ /* 0x022364000c1e1900 */
[----:B-1----:R-:W3:Y:S02]  /*9250*/  @!P2 LDC R38, c[0x0][0x9a0] ;  /* 0x00026800ff26ab82 */ /* 0x002ee40000000800 */
.L_x_163:
[----:B--2--5:R-:W-:Y:S01]  /*9260*/  @P0 FSETP.NEU.AND P4, PT, R39, RZ, PT ;  /* 0x000000ff2700020b */ /* 0x024fe20003f8d000 */
[----:B------:R-:W-:Y:S01]  /*9270*/  IMAD.U32 R0, RZ, RZ, UR4 ;  /* 0x00000004ff007e24 */ /* 0x000fe2000f8e00ff */
[----:B------:R-:W-:Y:S01]  /*9280*/  @P0 LOP3.LUT P2, RZ, R79, 0xff, RZ, 0xc0, !PT ;  /* 0x000000ff4fff0812 */ /* 0x000fe2000784c0ff */
[----:B------:R-:W-:Y:S01]  /*9290*/  BSSY B1, `(.L_x_164) ;  /* 0x0000035000017945 */ /* 0x000fe20003800000 */
[----:B------:R-:W-:Y:S01]  /*92a0*/  @P0 SEL R3, RZ, 0xffffffff, P4 ;  /* 0xffffffffff030807 */ /* 0x000fe20002000000 */
[----:B------:R-:W-:Y:S01]  /*92b0*/  IMAD.IADD R2, R37, 0x1, R2 ;  /* 0x0000000125027824 */ /* 0x000fe200078e0202 */
[----:B------:R-:W-:Y:S02]  /*92c0*/  LEA R88, R36, UR44, 0x3 ;  /* 0x0000002c24587c11 */ /* 0x000fe4000f8e18ff */
[----:B------:R-:W-:Y:S02]  /*92d0*/  CS2R R18, SRZ ;  /* 0x0000000000127805 */ /* 0x000fe4000001ff00 */
[----:B------:R-:W-:Y:S02]  /*92e0*/  @P1 SEL R3, R0, R3, !P2 ;  /* 0x0000000300031207 */ /* 0x000fe40005000000 */
[----:B------:R-:W-:Y:S02]  /*92f0*/  CS2R R16, SRZ ;  /* 0x0000000000107805 */ /* 0x000fe4000001ff00 */
[----:B------:R-:W-:Y:S02]  /*9300*/  PLOP3.LUT P5, PT, PT, PT, PT, 0x8, 0x80 ;  /* 0x000000000080781c */ /* 0x000fe40003fae170 */
[----:B------:R-:W-:Y:S02]  /*9310*/  CS2R R26, SRZ ;  /* 0x00000000001a7805 */ /* 0x000fe4000001ff00 */
[----:B------:R-:W-:Y:S02]  /*9320*/  @P0 LOP3.LUT R3, R3, 0x1, RZ, 0xc0, !PT ;  /* 0x0000000103030812 */ /* 0x000fe400078ec0ff */
[----:B------:R-:W-:Y:S02]  /*9330*/  CS2R R24, SRZ ;  /* 0x0000000000187805 */ /* 0x000fe4000001ff00 */
[----:B------:R-:W-:Y:S11]  /*9340*/  ISETP.NE.U32.OR P1, PT, R3, 0x1, !P0 ;  /* 0x000000010300780c */ /* 0x000ff60004725470 */
[----:B------:R-:W-:Y:S02]  /*9350*/  @!UPT UIADD3 URZ, UPT, UPT, URZ, URZ, URZ ;  /* 0x000000fffffff290 */ /* 0x000fe4000fffe0ff */
[----:B------:R-:W-:Y:S04]  /*9360*/  @P1 SHF.L.U32 R0, R83, 0x1f, RZ ;  /* 0x0000001f53001819 */ /* 0x000fe800000006ff */
[----:B------:R1:W2:Y:S02]  /*9370*/  @P1 SYNCS.PHASECHK.TRANS64.TRYWAIT P0, [UR44+0x480], R0 ;  /* 0x00048000ff0015a7 */ /* 0x0002a4000800112c */
[----:B-1----:R-:W-:Y:S04]  /*9380*/  SHF.L.U32 R0, R85, 0x1f, RZ ;  /* 0x0000001f55007819 */ /* 0x002fe800000006ff */
[----:B------:R1:W4:Y:S01]  /*9390*/  SYNCS.PHASECHK.TRANS64.TRYWAIT P4, [R88+URZ+0x4b0], R0 ;  /* 0x0004b000580075a7 */ /* 0x00032200080811ff */
[----:B--2---:R-:W-:Y:S01]  /*93a0*/  @P1 PLOP3.LUT P5, PT, P0, PT, PT, 0x8, 0x80 ;  /* 0x000000000080181c */ /* 0x004fe200007ae170 */
[----:B------:R-:W-:Y:S01]  /*93b0*/  @!UPT UIADD3 URZ, UPT, UPT, URZ, URZ, URZ ;  /* 0x000000fffffff290 */ /* 0x000fe2000fffe0ff */
[----:B-1----:R-:W-:Y:S11]  /*93c0*/  @!P1 BRA `(.L_x_165) ;  /* 0x0000000000849947 */ /* 0x002ff60003800000 */
[----:B------:R-:W-:Y:S01]  /*93d0*/  ISETP.NE.U32.AND P0, PT, RZ, UR60, PT ;  /* 0x0000003cff007c0c */ /* 0x000fe2000bf05070 */
[----:B------:R-:W-:Y:S01]  /*93e0*/  BSSY B0, `(.L_x_166) ;  /* 0x0000012000007945 */ /* 0x000fe20003800000 */
[----:B------:R-:W-:Y:S02]  /*93f0*/  FSETP.NEU.AND P2, PT, R39, RZ, PT ;  /* 0x000000ff2700720b */ /* 0x000fe40003f4d000 */
[----:B------:R-:W-:Y:S02]  /*9400*/  CS2R R26, SRZ ;  /* 0x00000000001a7805 */ /* 0x000fe4000001ff00 */
[----:B------:R-:W-:Y:S02]  /*9410*/  ISETP.NE.AND.EX P0, PT, RZ, UR61, PT, P0 ;  /* 0x0000003dff007c0c */ /* 0x000fe4000bf05300 */
[----:B------:R-:W-:Y:S02]  /*9420*/  CS2R R24, SRZ ;  /* 0x0000000000187805 */ /* 0x000fe4000001ff00 */
[----:B------:R-:W-:Y:S02]  /*9430*/  LOP3.LUT P1, RZ, R79, 0xff, RZ, 0xc0, !PT ;  /* 0x000000ff4fff7812 */ /* 0x000fe4000782c0ff */
[----:B------:R-:W-:Y:S02]  /*9440*/  CS2R R18, SRZ ;  /* 0x0000000000127805 */ /* 0x000fe4000001ff00 */
[----:B------:R-:W-:Y:S02]  /*9450*/  SEL R3, RZ, 0xffffffff, P2 ;  /* 0xffffffffff037807 */ /* 0x000fe40001000000 */
[----:B------:R-:W-:Y:S02]  /*9460*/  CS2R R16, SRZ ;  /* 0x0000000000107805 */ /* 0x000fe4000001ff00 */
[----:B------:R-:W-:Y:S04]  /*9470*/  SEL R4, RZ, 0xffffffff, P0 ;  /* 0xffffffffff047807 */ /* 0x000fe80000000000 */
[----:B------:R-:W-:Y:S04]  /*9480*/  @P3 SEL R3, R4, R3, !P1 ;  /* 0x0000000304033207 */ /* 0x000fe80004800000 */
[----:B------:R-:W-:Y:S04]  /*9490*/  LOP3.LUT R3, R3, 0x1, RZ, 0xc0, !PT ;  /* 0x0000000103037812 */ /* 0x000fe800078ec0ff */
[----:B------:R-:W-:Y:S01]  /*94a0*/  ISETP.NE.U32.AND P0, PT, R3, 0x1, PT ;  /* 0x000000010300780c */ /* 0x000fe20003f05070 */
[----:B------:R-:W-:Y:S01]  /*94b0*/  @!UPT UIADD3 URZ, UPT, UPT, URZ, URZ, URZ ;  /* 0x000000fffffff290 */ /* 0x000fe2000fffe0ff */
[----:B------:R-:W-:Y:S11]  /*94c0*/  @!P5 BRA `(.L_x_167) ;  /* 0x00000000000cd947 */ /* 0x000ff60003800000 */
[----:B------:R-:W-:Y:S04]  /*94d0*/  SHF.L.U32 R4, R83, 0x1f, RZ ;  /* 0x0000001f53047819 */ /* 0x000fe800000006ff */
[----:B------:R-:W1:Y:S02]  /*94e0*/  SYNCS.PHASECHK.TRANS64.TRYWAIT P1, [UR44+0x480], R4 ;  /* 0x00048004ff0075a7 */ /* 0x000e64000802112c */
[----:B-1----:R-:W-:Y:S05]  /*94f0*/  @!P1 BRA `(.L_x_168) ;  /* 0x0000002c00f49947 */ /* 0x002fea0003800000 */
.L_x_167:
[----:B------:R-:W-:Y:S05]  /*9500*/  BSYNC B0 ;  /* 0x0000000000007941 */ /* 0x000fea0003800000 */
.L_x_166:
[----:B------:R-:W2:Y:S01]  /*9510*/  S2UR UR5, SR_CgaCtaId ;  /* 0x00000000000579c3 */ /* 0x000ea20000008800 */
[----:B------:R1:W1:Y:S01]  /*9520*/  @P0 LDS.128 R24, [R78+UR44+0x600] ;  /* 0x0006002c4e180984 */ /* 0x0002620008000c00 */
[----:B------:R-:W-:Y:S01]  /*9530*/  UIADD3 UR4, UPT, UPT, UR44, 0x488, URZ ;  /* 0x000004882c047890 */ /* 0x000fe2000fffe0ff */
[----:B------:R-:W-:Y:S02]  /*9540*/  LOP3.LUT R83, R83, 0x1, RZ, 0x3c, !PT ;  /* 0x0000000153537812 */ /* 0x000fe400078e3cff */
[----:B------:R1:W1:Y:S01]  /*9550*/  @P0 LDS.128 R16, [R86+0x10] ;  /* 0x0000100056100984 */ /* 0x0002620000000c00 */
[----:B------:R-:W-:Y:S01]  /*9560*/  @!PT LDS RZ, [RZ] ;  /* 0x00000000fffff984 */ /* 0x000fe20000000800 */
[----:B------:R-:W-:Y:S01]  /*9570*/  @!PT LDS RZ, [RZ] ;  /* 0x00000000fffff984 */ /* 0x000fe20000000800 */
[----:B------:R-:W-:Y:S01]  /*9580*/  @!PT LDS RZ, [RZ] ;  /* 0x00000000fffff984 */ /* 0x000fe20000000800 */
[----:B------:R-:W-:Y:S01]  /*9590*/  @!PT LDS RZ, [RZ] ;  /* 0x00000000fffff984 */ /* 0x000fe20000000800 */
[----:B------:R5:W-:Y:S06]  /*95a0*/  MEMBAR.ALL.CTA ;  /* 0x0000000000007992 */ /* 0x000bec0000008000 */
[----:B-----5:R-:W5:Y:S01]  /*95b0*/  FENCE.VIEW.ASYNC.S ;  /* 0x00000000000073c6 */ /* 0x020f620000000000 */
[----:B--2---:R-:W-:Y:S09]  /*95c0*/  UPRMT UR4, UR5, 0x654, UR4 ;  /* 0x0000065405047896 */ /* 0x004ff20008000004 */
[----:B-----5:R-:W-:Y:S03]  /*95d0*/  SYNCS.ARRIVE.TRANS64.RED.A1T0 RZ, [UR4], RZ ;  /* 0x000000ffffff79a7 */ /* 0x020fe60008100404 */
.L_x_165:
[----:B------:R-:W-:Y:S05]  /*95e0*/  BSYNC B1 ;  /* 0x0000000000017941 */ /* 0x000fea0003800000 */
.L_x_164:
[----:B-1----:R-:W-:Y:S04]  /*95f0*/  SHF.R.U32.HI R3, RZ, 0x15, R2 ;  /* 0x00000015ff037819 */ /* 0x002fe80000011602 */
[----:B------:R-:W-:Y:S01]  /*9600*/  LOP3.LUT P0, RZ, R3, 0x3, R80, 0x48, !PT ;  /* 0x0000000303ff7812 */ /* 0x000fe20007804850 */
[----:B------:R-:W-:Y:S01]  /*9610*/  @!UPT UIADD3 URZ, UPT, UPT, URZ, URZ, URZ ;  /* 0x000000fffffff290 */ /* 0x000fe2000fffe0ff */
[----:B----4-:R-:W-:Y:S11]  /*9620*/  @P4 BRA `(.L_x_169) ;  /* 0x0000000000084947 */ /* 0x010ff60003800000 */
[----:B------:R-:W1:Y:S02]  /*9630*/  SYNCS.PHASECHK.TRANS64.TRYWAIT P1, [R88+URZ+0x4b0], R0 ;  /* 0x0004b000580075a7 */ /* 0x000e6400080211ff */
[----:B-1----:R-:W-:Y:S05]  /*9640*/  @!P1 BRA `(.L_x_170) ;  /* 0x0000002c00b89947 */ /* 0x002fea0003800000 */
.L_x_169:
[----:B------:R-:W-:Y:S05]  /*9650*/  @!P0 BRA `(.L_x_171) ;  /* 0x0000000000408947 */ /* 0x000fea0003800000 */
[----:B------:R-:W2:Y:S01]  /*9660*/  LDCU.64 UR8, c[0x4][0x70] ;  /* 0x01000e00ff0877ac */ /* 0x000ea20008000a00 */
[----:B------:R-:W-:Y:S01]  /*9670*/  MOV R15, 0x0 ;  /* 0x00000000000f7802 */ /* 0x000fe20000000f00 */
[----:B------:R-:W-:Y:S02]  /*9680*/  HFMA2 R12, -RZ, RZ, 0, 5.9604644775390625e-08 ;  /* 0x00000001ff0c7431 */ /* 0x000fe400000001ff */
[----:B------:R-:W-:Y:S02]  /*9690*/  IMAD.MOV.U32 R8, RZ, RZ, 0x192 ;  /* 0x00000192ff087424 */ /* 0x000fe400078e00ff */
[----:B------:R-:W-:Y:S01]  /*96a0*/  IMAD.MOV.U32 R13, RZ, RZ, RZ ;  /* 0x000000ffff0d7224 */ /* 0x000fe200078e00ff */
[----:B------:R-:W4:Y:S01]  /*96b0*/  LDCU.64 UR6, c[0x4][0x78] ;  /* 0x01000f00ff0677ac */ /* 0x000f220008000a00 */
[----:B------:R-:W1:Y:S01]  /*96c0*/  LDC.64 R14, c[0x4][R15] ;  /* 0x010000000f0e7b82 */ /* 0x000e620000000a00 */
[----:B------:R-:W5:Y:S01]  /*96d0*/  LDCU.64 UR4, c[0x4][0x10] ;  /* 0x01000200ff0477ac */ /* 0x000f620008000a00 */
[----:B--2---:R-:W-:Y:S01]  /*96e0*/  MOV R5, UR9 ;  /* 0x0000000900057c02 */ /* 0x004fe20008000f00 */
[----:B------:R-:W-:Y:S01]  /*96f0*/  IMAD.U32 R4, RZ, RZ, UR8 ;  /* 0x00000008ff047e24 */ /* 0x000fe2000f8e00ff */
[----:B----4-:R-:W-:Y:S01]  /*9700*/  MOV R7, UR7 ;  /* 0x0000000700077c02 */ /* 0x010fe20008000f00 */
[----:B------:R-:W-:Y:S01]  /*9710*/  IMAD.U32 R6, RZ, RZ, UR6 ;  /* 0x00000006ff067e24 */ /* 0x000fe2000f8e00ff */
[----:B-----5:R-:W-:Y:S01]  /*9720*/  MOV R11, UR5 ;  /* 0x00000005000b7c02 */ /* 0x020fe20008000f00 */
[----:B------:R-:W-:Y:S02]  /*9730*/  IMAD.U32 R10, RZ, RZ, UR4 ;  /* 0x00000004ff0a7e24 */ /* 0x000fe4000f8e00ff */
[----:B------:R-:W-:Y:S07]  /*9740*/  LEPC R20, `(.L_x_171) ;  /* 0x000000001014794e */ /* 0x000fee0000000000 */
[----:B-1-3--:R-:W-:Y:S05]  /*9750*/  CALL.ABS.NOINC R14 ;  /* 0x000000000e007343 */ /* 0x00afea0003c00000 */
.L_x_171:
[----:B------:R-:W-:Y:S01]  /*9760*/  LOP3.LUT P0, RZ, R69, 0x60, RZ, 0xc0, !PT ;  /* 0x0000006045ff7812 */ /* 0x000fe2000780c0ff */
[----:B------:R-:W-:Y:S05]  /*9770*/  WARPSYNC.ALL ;  /* 0x0000000000007948 */ /* 0x000fea0003800000 */
[----:B------:R-:W-:Y:S01]  /*9780*/  R2UR UR4, R2 ;  /* 0x00000000020472ca */ /* 0x000fe200000e0000 */
[----:B------:R-:W-:Y:S01]  /*9790*/  BSSY.RECONVERGENT B0, `(.L_x_172) ;  /* 0x00000b3000007945 */ /* 0x000fe20003800200 */
[-C--:B------:R-:W-:Y:S02]  /*97a0*/  F2FP.F16.E4M3.UNPACK_B R2, R24.reuse ;  /* 0x00000018ff02723e */ /* 0x080fe400020006ff */
[-C--:B------:R-:W-:Y:S02]  /*97b0*/  F2FP.F16.E4M3.UNPACK_B R4, R25.reuse ;  /* 0x00000019ff04723e */ /* 0x080fe400020006ff */
[----:B------:R-:W-:Y:S01]  /*97c0*/  F2FP.F16.E4M3.UNPACK_B R24, R24.H1 ;  /* 0x00000018ff18723e */ /* 0x000fe200030006ff */
[----:B-1----:R-:W-:Y:S01]  /*97d0*/  HADD2.F32 R0, -RZ, R2.H0_H0 ;  /* 0x20000002ff007230 */ /* 0x002fe20000004100 */
[----:B------:R-:W-:Y:S01]  /*97e0*/  F2FP.F16.E4M3.UNPACK_B R25, R25.H1 ;  /* 0x00000019ff19723e */ /* 0x000fe200030006ff */
[----:B------:R-:W-:Y:S01]  /*97f0*/  HADD2.F32 R41, -RZ, R4.H0_H0 ;  /* 0x20000004ff297230 */ /* 0x000fe20000004100 */
[-C--:B------:R-:W-:Y:S01]  /*9800*/  F2FP.F16.E4M3.UNPACK_B R46, R26.reuse ;  /* 0x0000001aff2e723e */ /* 0x080fe200020006ff */
[--C-:B------:R-:W-:Y:S01]  /*9810*/  HADD2.F32 R3, -RZ, R24.reuse.H0_H0 ;  /* 0x20000018ff037230 */ /* 0x100fe20000004100 */
[----:B------:R-:W-:Y:S01]  /*9820*/  F2FP.F16.E4M3.UNPACK_B R48, R26.H1 ;  /* 0x0000001aff30723e */ /* 0x000fe200030006ff */
[----:B------:R-:W-:Y:S01]  /*9830*/  HADD2.F32 R40, -RZ, R24.H1_H1 ;  /* 0x30000018ff287230 */ /* 0x000fe20000004100 */
[-C--:B------:R-:W-:Y:S01]  /*9840*/  F2FP.F16.E4M3.UNPACK_B R50, R27.reuse ;  /* 0x0000001bff32723e */ /* 0x080fe200020006ff */
[----:B------:R-:W-:Y:S01]  /*9850*/  HADD2.F32 R42, -RZ, R4.H1_H1 ;  /* 0x30000004ff2a7230 */ /* 0x000fe20000004100 */
[----:B------:R-:W-:Y:S01]  /*9860*/  F2FP.F16.E4M3.UNPACK_B R52, R27.H1 ;  /* 0x0000001bff34723e */ /* 0x000fe200030006ff */
[--C-:B------:R-:W-:Y:S01]  /*9870*/  HADD2.F32 R43, -RZ, R25.reuse.H0_H0 ;  /* 0x20000019ff2b7230 */ /* 0x100fe20000004100 */
[-C--:B------:R-:W-:Y:S01]  /*9880*/  F2FP.F16.E4M3.UNPACK_B R54, R16.reuse ;  /* 0x00000010ff36723e */ /* 0x080fe200020006ff */
[----:B------:R-:W-:Y:S01]  /*9890*/  HADD2.F32 R44, -RZ, R25.H1_H1 ;  /* 0x30000019ff2c7230 */ /* 0x000fe20000004100 */
[----:B------:R-:W-:Y:S01]  /*98a0*/  F2FP.F16.E4M3.UNPACK_B R56, R16.H1 ;  /* 0x00000010ff38723e */ /* 0x000fe200030006ff */
[----:B------:R-:W-:Y:S01]  /*98b0*/  HADD2.F32 R2, -RZ, R2.H1_H1 ;  /* 0x30000002ff027230 */ /* 0x000fe20000004100 */
[-C--:B------:R-:W-:Y:S01]  /*98c0*/  F2FP.F16.E4M3.UNPACK_B R58, R17.reuse ;  /* 0x00000011ff3a723e */ /* 0x080fe200020006ff */
[--C-:B------:R-:W-:Y:S01]  /*98d0*/  HADD2.F32 R45, -RZ, R46.reuse.H0_H0 ;  /* 0x2000002eff2d7230 */ /* 0x100fe20000004100 */
        /* <DEDUP_REMOVED lines=10> */
[----:B------:R-:W1:Y:S01]  /*9980*/  LDTM.x32 R4, tmem[UR4] ;  /* 0x00000004000479ee */ /* 0x000e6200082c0000 */
[----:B------:R-:W-:Y:S01]  /*9990*/  NOP ;  /* 0x0000000000007918 */ /* 0x000fe20000000000 */
[----:B------:R-:W-:Y:S01]  /*99a0*/  IADD3 R88, PT, PT, R88, 0x4c0, RZ ;  /* 0x000004c058587810 */ /* 0x000fe20007ffe0ff */
[--C-:B------:R-:W-:Y:S01]  /*99b0*/  HADD2.F32 R53, -RZ, R54.reuse.H0_H0 ;  /* 0x20000036ff357230 */ /* 0x100fe20000004100 */
[----:B------:R-:W-:Y:S01]  /*99c0*/  IADD3 R36, PT, PT, R36, 0x1, RZ ;  /* 0x0000000124247810 */ /* 0x000fe20007ffe0ff */
[----:B------:R-:W-:Y:S01]  /*99d0*/  HADD2.F32 R54, -RZ, R54.H1_H1 ;  /* 0x30000036ff367230 */ /* 0x000fe20000004100 */
[----:B------:R-:W-:Y:S01]  /*99e0*/  LOP3.LUT R88, R88, 0xfefffff8, RZ, 0xc0, !PT ;  /* 0xfefffff858587812 */ /* 0x000fe200078ec0ff */
[--C-:B------:R-:W-:Y:S02]  /*99f0*/  HADD2.F32 R57, -RZ, R58.reuse.H0_H0 ;  /* 0x2000003aff397230 */ /* 0x100fe40000004100 */
[----:B------:R-:W-:Y:S01]  /*9a00*/  HADD2.F32 R58, -RZ, R58.H1_H1 ;  /* 0x3000003aff3a7230 */ /* 0x000fe20000004100 */
[----:B-1----:R1:W-:Y:S01]  /*9a10*/  SYNCS.ARRIVE.TRANS64.RED.A1T0 RZ, [R88+URZ], RZ ;  /* 0x000000ff58ff79a7 */ /* 0x0023e200081004ff */
[--C-:B------:R-:W-:Y:S02]  /*9a20*/  HADD2.F32 R61, -RZ, R62.reuse.H0_H0 ;  /* 0x2000003eff3d7230 */ /* 0x100fe40000004100 */
[----:B------:R-:W-:Y:S02]  /*9a30*/  HADD2.F32 R62, -RZ, R62.H1_H1 ;  /* 0x3000003eff3e7230 */ /* 0x000fe40000004100 */
[--C-:B------:R-:W-:Y:S02]  /*9a40*/  HADD2.F32 R65, -RZ, R66.reuse.H0_H0 ;  /* 0x20000042ff417230 */ /* 0x100fe40000004100 */
[----:B------:R-:W-:Y:S02]  /*9a50*/  HADD2.F32 R66, -RZ, R66.H1_H1 ;  /* 0x30000042ff427230 */ /* 0x000fe40000004100 */
[--C-:B------:R-:W-:Y:S02]  /*9a60*/  HADD2.F32 R51, -RZ, R52.reuse.H0_H0 ;  /* 0x20000034ff337230 */ /* 0x100fe40000004100 */
[----:B------:R-:W-:Y:S02]  /*9a70*/  HADD2.F32 R52, -RZ, R52.H1_H1 ;  /* 0x30000034ff347230 */ /* 0x000fe40000004100 */
[--C-:B------:R-:W-:Y:S02]  /*9a80*/  HADD2.F32 R55, -RZ, R56.reuse.H0_H0 ;  /* 0x20000038ff377230 */ /* 0x100fe40000004100 */
[C---:B---3--:R-:W-:Y:S01]  /*9a90*/  FMUL R4, R38.reuse, R4 ;  /* 0x0000000426047220 */ /* 0x048fe20000400000 */
[C---:B------:R-:W-:Y:S01]  /*9aa0*/  FMUL R5, R38.reuse, R5 ;  /* 0x0000000526057220 */ /* 0x040fe20000400000 */
[C---:B------:R-:W-:Y:S01]  /*9ab0*/  FMUL R8, R38.reuse, R8 ;  /* 0x0000000826087220 */ /* 0x040fe20000400000 */
[C---:B------:R-:W-:Y:S01]  /*9ac0*/  FMUL R9, R38.reuse, R9 ;  /* 0x0000000926097220 */ /* 0x040fe20000400000 */
[C---:B------:R-:W-:Y:S01]  /*9ad0*/  FFMA R4, R39.reuse, R0, R4 ;  /* 0x0000000027047223 */ /* 0x040fe20000000004 */
[C---:B------:R-:W-:Y:S01]  /*9ae0*/  FFMA R5, R39.reuse, R2, R5 ;  /* 0x0000000227057223 */ /* 0x040fe20000000005 */
[C---:B------:R-:W-:Y:S01]  /*9af0*/  FMUL R12, R38.reuse, R12 ;  /* 0x0000000c260c7220 */ /* 0x040fe20000400000 */
        /* <DEDUP_REMOVED lines=15> */
[C---:B------:R-:W-:Y:S01]  /*9bf0*/  FFMA R6, R39.reuse, R3, R6 ;  /* 0x0000000327067223 */ /* 0x040fe20000000006 */
[C---:B------:R-:W-:Y:S01]  /*9c00*/  FFMA R7, R39.reuse, R40, R7 ;  /* 0x0000002827077223 */ /* 0x040fe20000000007 */
[C---:B------:R-:W-:Y:S01]  /*9c10*/  FFMA R8, R39.reuse, R41, R8 ;  /* 0x0000002927087223 */ /* 0x040fe20000000008 */
[C---:B------:R-:W-:Y:S01]  /*9c20*/  FFMA R9, R39.reuse, R42, R9 ;  /* 0x0000002a27097223 */ /* 0x040fe20000000009 */
[C---:B------:R-:W-:Y:S01]  /*9c30*/  FFMA R10, R39.reuse, R43, R10 ;  /* 0x0000002b270a7223 */ /* 0x040fe2000000000a */
[C---:B------:R-:W-:Y:S01]  /*9c40*/  FFMA R11, R39.reuse, R44, R11 ;  /* 0x0000002c270b7223 */ /* 0x040fe2000000000b */
[C---:B------:R-:W-:Y:S01]  /*9c50*/  FFMA R12, R39.reuse, R45, R12 ;  /* 0x0000002d270c7223 */ /* 0x040fe2000000000c */
[----:B------:R-:W-:Y:S01]  /*9c60*/  FFMA R13, R39, R46, R13 ;  /* 0x0000002e270d7223 */ /* 0x000fe2000000000d */
[----:B------:R-:W-:Y:S01]  /*9c70*/  F2FP.SATFINITE.E4M3.F32.PACK_AB_MERGE_C R6, R7, R6, RZ ;  /* 0x000000060706723e */ /* 0x000fe200048070ff */
[C---:B------:R-:W-:Y:S01]  /*9c80*/  FMUL R14, R38.reuse, R14 ;  /* 0x0000000e260e7220 */ /* 0x040fe20000400000 */
[----:B------:R-:W-:Y:S01]  /*9c90*/  F2FP.SATFINITE.E4M3.F32.PACK_AB_MERGE_C R10, R11, R10, RZ ;  /* 0x0000000a0b0a723e */ /* 0x000fe200048070ff */
[C---:B------:R-:W-:Y:S01]  /*9ca0*/  FMUL R15, R38.reuse, R15 ;  /* 0x0000000f260f7220 */ /* 0x040fe20000400000 */
[----:B------:R-:W-:Y:S01]  /*9cb0*/  F2FP.SATFINITE.E4M3.F32.PACK_AB_MERGE_C R4, R5, R4, R6 ;  /* 0x000000040504723e */ /* 0x000fe20004807006 */
[----:B------:R-:W-:Y:S01]  /*9cc0*/  FFMA R14, R39, R47, R14 ;  /* 0x0000002f270e7223 */ /* 0x000fe2000000000e */
[----:B------:R-:W-:Y:S01]  /*9cd0*/  F2FP.SATFINITE.E4M3.F32.PACK_AB_MERGE_C R5, R9, R8, R10 ;  /* 0x000000080905723e */ /* 0x000fe2000480700a */
[C---:B------:R-:W-:Y:S01]  /*9ce0*/  FFMA R15, R39.reuse, R48, R15 ;  /* 0x00000030270f7223 */ /* 0x040fe2000000000f */
[C---:B------:R-:W-:Y:S01]  /*9cf0*/  FFMA R16, R39.reuse, R49, R16 ;  /* 0x0000003127107223 */ /* 0x040fe20000000010 */
[C---:B------:R-:W-:Y:S01]  /*9d00*/  FFMA R17, R39.reuse, R50, R17 ;  /* 0x0000003227117223 */ /* 0x040fe20000000011 */
[C---:B------:R-:W-:Y:S01]  /*9d10*/  FMUL R18, R38.reuse, R18 ;  /* 0x0000001226127220 */ /* 0x040fe20000400000 */
[C---:B------:R-:W-:Y:S01]  /*9d20*/  FMUL R19, R38.reuse, R19 ;  /* 0x0000001326137220 */ /* 0x040fe20000400000 */
[----:B------:R-:W-:Y:S02]  /*9d30*/  HADD2.F32 R56, -RZ, R56.H1_H1 ;  /* 0x30000038ff387230 */ /* 0x000fe40000004100 */
[C---:B------:R-:W-:Y:S01]  /*9d40*/  FMUL R22, R38.reuse, R22 ;  /* 0x0000001626167220 */ /* 0x040fe20000400000 */
[C---:B------:R-:W-:Y:S01]  /*9d50*/  FFMA R18, R39.reuse, R51, R18 ;  /* 0x0000003327127223 */ /* 0x040fe20000000012 */
[C---:B------:R-:W-:Y:S01]  /*9d60*/  FFMA R19, R39.reuse, R52, R19 ;  /* 0x0000003427137223 */ /* 0x040fe20000000013 */
[C---:B------:R-:W-:Y:S01]  /*9d70*/  FMUL R23, R38.reuse, R23 ;  /* 0x0000001726177220 */ /* 0x040fe20000400000 */
[C---:B------:R-:W-:Y:S01]  /*9d80*/  FFMA R20, R39.reuse, R53, R20 ;  /* 0x0000003527147223 */ /* 0x040fe20000000014 */
[C---:B------:R-:W-:Y:S01]  /*9d90*/  FFMA R21, R39.reuse, R54, R21 ;  /* 0x0000003627157223 */ /* 0x040fe20000000015 */
[--C-:B------:R-:W-:Y:S02]  /*9da0*/  HADD2.F32 R59, -RZ, R60.reuse.H0_H0 ;  /* 0x2000003cff3b7230 */ /* 0x100fe40000004100 */
[C---:B------:R-:W-:Y:S01]  /*9db0*/  FFMA R22, R39.reuse, R55, R22 ;  /* 0x0000003727167223 */ /* 0x040fe20000000016 */
[----:B------:R-:W-:Y:S02]  /*9dc0*/  HADD2.F32 R60, -RZ, R60.H1_H1 ;  /* 0x3000003cff3c7230 */ /* 0x000fe40000004100 */
[C---:B------:R-:W-:Y:S01]  /*9dd0*/  FMUL R3, R38.reuse, R26 ;  /* 0x0000001a26037220 */ /* 0x040fe20000400000 */
        /* <DEDUP_REMOVED lines=16> */
[----:B------:R-:W-:Y:S01]  /*9ee0*/  FFMA R31, R39, R64, R31 ;  /* 0x00000040271f7223 */ /* 0x000fe2000000001f */
[----:B------:R-:W-:Y:S01]  /*9ef0*/  FMUL R35, R38, R35 ;  /* 0x0000002326237220 */ /* 0x000fe20000400000 */
[----:B------:R-:W-:Y:S01]  /*9f00*/  F2FP.SATFINITE.E4M3.F32.PACK_AB_MERGE_C R14, R15, R14, RZ ;  /* 0x0000000e0f0e723e */ /* 0x000fe200048070ff */
[----:B------:R-:W-:Y:S01]  /*9f10*/  FFMA R28, R39, R65, R28 ;  /* 0x00000041271c7223 */ /* 0x000fe2000000001c */
[----:B------:R-:W-:Y:S01]  /*9f20*/  F2FP.SATFINITE.E4M3.F32.PACK_AB_MERGE_C R7, R19, R18, RZ ;  /* 0x000000121307723e */ /* 0x000fe200048070ff */
[C---:B------:R-:W-:Y:S01]  /*9f30*/  FFMA R29, R39.reuse, R66, R29 ;  /* 0x00000042271d7223 */ /* 0x040fe2000000001d */
[----:B------:R-:W-:Y:S01]  /*9f40*/  FFMA R30, R39, R67, R30 ;  /* 0x00000043271e7223 */ /* 0x000fe2000000001e */
[----:B------:R-:W-:Y:S01]  /*9f50*/  F2FP.SATFINITE.E4M3.F32.PACK_AB_MERGE_C R22, R23, R22, RZ ;  /* 0x000000161716723e */ /* 0x000fe200048070ff */
[----:B------:R-:W-:Y:S01]  /*9f60*/  FFMA R35, R39, R68, R35 ;  /* 0x0000004427237223 */ /* 0x000fe20000000023 */
[----:B------:R-:W-:Y:S02]  /*9f70*/  F2FP.SATFINITE.E4M3.F32.PACK_AB_MERGE_C R6, R13, R12, R14 ;  /* 0x0000000c0d06723e */ /* 0x000fe4000480700e */
[----:B------:R-:W-:Y:S02]  /*9f80*/  F2FP.SATFINITE.E4M3.F32.PACK_AB_MERGE_C R7, R17, R16, R7 ;  /* 0x000000101107723e */ /* 0x000fe40004807007 */
[----:B------:R-:W-:Y:S02]  /*9f90*/  F2FP.SATFINITE.E4M3.F32.PACK_AB_MERGE_C R20, R21, R20, R22 ;  /* 0x000000141514723e */ /* 0x000fe40004807016 */
[----:B------:R-:W-:Y:S01]  /*9fa0*/  F2FP.SATFINITE.E4M3.F32.PACK_AB_MERGE_C R3, R27, R3, RZ ;  /* 0x000000031b03723e */ /* 0x000fe200048070ff */
[----:B------:R1:W-:Y:S01]  /*9fb0*/  STS.128 [R78+UR44+0x1600], R4 ;  /* 0x001600044e007988 */ /* 0x0003e20008000c2c */
[----:B------:R-:W-:Y:S02]  /*9fc0*/  F2FP.SATFINITE.E4M3.F32.PACK_AB_MERGE_C R22, R31, R26, RZ ;  /* 0x0000001a1f16723e */ /* 0x000fe400048070ff */
[----:B------:R-:W-:Y:S02]  /*9fd0*/  F2FP.SATFINITE.E4M3.F32.PACK_AB_MERGE_C R23, R35, R30, RZ ;  /* 0x0000001e2317723e */ /* 0x000fe400048070ff */
[----:B------:R-:W-:Y:S02]  /*9fe0*/  F2FP.SATFINITE.E4M3.F32.PACK_AB_MERGE_C R21, R2, R0, R3 ;  /* 0x000000000215723e */ /* 0x000fe40004807003 */
[----:B------:R-:W-:Y:S02]  /*9ff0*/  F2FP.SATFINITE.E4M3.F32.PACK_AB_MERGE_C R22, R25, R24, R22 ;  /* 0x000000181916723e */ /* 0x000fe40004807016 */
[----:B------:R-:W-:Y:S05]  /*a000*/  F2FP.SATFINITE.E4M3.F32.PACK_AB_MERGE_C R23, R29, R28, R23 ;  /* 0x0000001c1d17723e */ /* 0x000fea0004807017 */
[----:B------:R1:W-:Y:S01]  /*a010*/  STS.128 [R86+0x1010], R20 ;  /* 0x0010101456007388 */ /* 0x0003e20000000c00 */
[----:B------:R-:W-:Y:S01]  /*a020*/  @!PT LDS RZ, [RZ] ;  /* 0x00000000fffff984 */ /* 0x000fe20000000800 */
[----:B------:R-:W-:Y:S01]  /*a030*/  @!PT LDS RZ, [RZ] ;  /* 0x00000000fffff984 */ /* 0x000fe20000000800 */
[----:B------:R-:W-:Y:S01]  /*a040*/  @!PT LDS RZ, [RZ] ;  /* 0x00000000fffff984 */ /* 0x000fe20000000800 */
[----:B------:R-:W-:Y:S01]  /*a050*/  @!PT LDS RZ, [RZ] ;  /* 0x00000000fffff984 */ /* 0x000fe20000000800 */
[----:B------:R2:W-:Y:S07]  /*a060*/  MEMBAR.ALL.CTA ;  /* 0x0000000000007992 */ /* 0x0005ee0000008000 */
[----:B--2---:R-:W2:Y:S02]  /*a070*/  FENCE.VIEW.ASYNC.S ;  /* 0x00000000000073c6 */ /* 0x004ea40000000000 */
[----:B--2---:R-:W-:Y:S06]  /*a080*/  BAR.SYNC.DEFER_BLOCKING 0x1, 0x80 ;  /* 0x0042000000007b1d */ /* 0x004fec0000010000 */
[----:B------:R-:W-:Y:S05]  /*a090*/  @P0 BRA `(.L_x_173) ;  /* 0x0000000000880947 */ /* 0x000fea0003800000 */
[----:B------:R-:W2:Y:S01]  /*a0a0*/  LDCU.128 UR12, c[0x0][0xb90] ;  /* 0x00017200ff0c77ac */ /* 0x000ea20008000c00 */
[----:B------:R-:W3:Y:S01]  /*a0b0*/  LDCU UR18, c[0x0][0xba0] ;  /* 0x00017400ff1277ac */ /* 0x000ee20008000800 */
[----:B------:R-:W-:Y:S02]  /*a0c0*/  USHF.L.U32 UR10, UR49, 0x6, URZ ;  /* 0x00000006310a7899 */ /* 0x000fe400080006ff */
[----:B------:R-:W-:Y:S02]  /*a0d0*/  UISETP.NE.AND UP0, UPT, UR56, 0x1, UPT ;  /* 0x000000013800788c */ /* 0x000fe4000bf05270 */
[----:B------:R-:W-:Y:S01]  /*a0e0*/  UIMAD.WIDE.U32 UR4, UR10, UR57, URZ ;  /* 0x000000390a0472a5 */ /* 0x000fe2000f8e00ff */
[----:B------:R-:W4:Y:S01]  /*a0f0*/  LDCU.64 UR16, c[0x0][0x348] ;  /* 0x00006900ff1077ac */ /* 0x000f220008000a00 */
[----:B------:R-:W-:Y:S02]  /*a100*/  UIADD3 UR8, UPT, UPT, UR44, 0x1600, URZ ;  /* 0x000016002c087890 */ /* 0x000fe4000fffe0ff */
[----:B--2---:R-:W-:Y:S02]  /*a110*/  UISETP.NE.AND UP1, UPT, UR14, 0x1, UPT ;  /* 0x000000010e00788c */ /* 0x004fe4000bf25270 */
[----:B------:R-:W-:Y:S02]  /*a120*/  USHF.L.U32 UR9, UR51, 0x6, URZ ;  /* 0x0000000633097899 */ /* 0x000fe400080006ff */
[----:B------:R-:W-:Y:S01]  /*a130*/  MOV R87, UR8 ;  /* 0x0000000800577c02 */ /* 0x000fe20008000f00 */
[----:B------:R-:W-:Y:S02]  /*a140*/  UMOV UR4, UR5 ;  /* 0x0000000500047c82 */ /* 0x000fe40008000000 */
[----:B------:R-:W-:Y:S01]  /*a150*/  USHF.R.U32.HI UR4, URZ, UR58, UR4 ;  /* 0x0000003aff047299 */ /* 0x000fe20008011604 */
[----:B------:R-:W-:Y:S03]  /*a160*/  R2UR UR8, R87 ;  /* 0x00000000570872ca */ /* 0x000fe600000e0000 */
[----:B------:R-:W-:Y:S02]  /*a170*/  USEL UR11, UR10, UR4, !UP0 ;  /* 0x000000040a0b7287 */ /* 0x000fe4000c000000 */
[----:B------:R-:W-:Y:S02]  /*a180*/  UISETP.NE.AND UP0, UPT, UR59, 0x1, UPT ;  /* 0x000000013b00788c */ /* 0x000fe4000bf05270 */
[----:B------:R-:W-:Y:S07]  /*a190*/  UIMAD.WIDE.U32 UR4, UR11, UR12, URZ ;  /* 0x0000000c0b0472a5 */ /* 0x000fee000f8e00ff */
[----:B------:R-:W-:Y:S02]  /*a1a0*/  UMOV UR4, UR5 ;  /* 0x0000000500047c82 */ /* 0x000fe40008000000 */
[----:B------:R-:W-:Y:S04]  /*a1b0*/  USHF.R.U32.HI UR4, URZ, UR13, UR4 ;  /* 0x0000000dff047299 */ /* 0x000fe80008011604 */
[----:B------:R-:W-:Y:S02]  /*a1c0*/  USEL UR12, UR11, UR4, !UP0 ;  /* 0x000000040b0c7287 */ /* 0x000fe4000c000000 */
[----:B----4-:R-:W-:Y:S02]  /*a1d0*/  UIADD3 UR4, UP0, UPT, UR16, 0x780, URZ ;  /* 0x0000078010047890 */ /* 0x010fe4000ff1e0ff */
[----:B------:R-:W-:Y:S07]  /*a1e0*/  UIMAD.WIDE.U32 UR6, UR12, UR15, URZ ;  /* 0x0000000f0c0672a5 */ /* 0x000fee000f8e00ff */
[----:B------:R-:W-:Y:S01]  /*a1f0*/  UMOV UR5, UR7 ;  /* 0x0000000700057c82 */ /* 0x000fe20008000000 */
[----:B------:R-:W-:Y:S02]  /*a200*/  UIADD3 UR7, UPT, UPT, -UR11, URZ, URZ ;  /* 0x000000ff0b077290 */ /* 0x000fe4000fffe1ff */
[----:B---3--:R-:W-:Y:S02]  /*a210*/  USHF.R.U32.HI UR5, URZ, UR18, UR5 ;  /* 0x00000012ff057299 */ /* 0x008fe40008011605 */
[----:B------:R-:W-:Y:S02]  /*a220*/  UIMAD UR10, UR56, UR7, UR10 ;  /* 0x00000007380a72a4 */ /* 0x000fe4000f8e020a */
[----:B------:R-:W-:Y:S02]  /*a230*/  USEL UR13, UR12, UR5, !UP1 ;  /* 0x000000050c0d7287 */ /* 0x000fe4000c800000 */
[----:B------:R-:W-:Y:S02]  /*a240*/  UIADD3 UR5, UPT, UPT, -UR12, URZ, URZ ;  /* 0x000000ff0c057290 */ /* 0x000fe4000fffe1ff */
[----:B------:R-:W-:Y:S02]  /*a250*/  UIADD3 UR6, UPT, UPT, -UR13, URZ, URZ ;  /* 0x000000ff0d067290 */ /* 0x000fe4000fffe1ff */
[----:B------:R-:W-:Y:S02]  /*a260*/  UIMAD UR11, UR59, UR5, UR11 ;  /* 0x000000053b0b72a4 */ /* 0x000fe4000f8e020b */
[----:B------:R-:W-:Y:S02]  /*a270*/  UIMAD UR12, UR14, UR6, UR12 ;  /* 0x000000060e0c72a4 */ /* 0x000fe4000f8e020c */
[----:B------:R-:W-:Y:S09]  /*a280*/  UIADD3.X UR5, UPT, UPT, URZ, UR17, URZ, UP0, !UPT ;  /* 0x00000011ff057290 */ /* 0x000ff200087fe4ff */
[----:B------:R2:W-:Y:S01]  /*a290*/  UTMASTG.5D.IM2COL [UR8], [UR4] ;  /* 0x00000008040073b5 */ /* 0x0005e20008060000 */
[----:B------:R0:W-:Y:S01]  /*a2a0*/  UTMACMDFLUSH ;  /* 0x00000000000079b7 */ /* 0x0001e20000000000 */
[----:B--2---:R-:W-:Y:S04]  /*a2b0*/  DEPBAR.LE SB0, 0x0 ;  /* 0x000080000000791a */ /* 0x004fe80000000000 */
.L_x_173:
[----:B------:R-:W-:Y:S05]  /*a2c0*/  BSYNC.RECONVERGENT B0 ;  /* 0x0000000000007941 */ /* 0x000fea0003800200 */
.L_x_172:
[----:B------:R-:W-:Y:S01]  /*a2d0*/  R2UR UR4, R81 ;  /* 0x00000000510472ca */ /* 0x000fe200000e0000 */
[----:B------:R-:W-:Y:S01]  /*a2e0*/  BAR.SYNC.DEFER_BLOCKING 0x1, 0x80 ;  /* 0x0042000000007b1d */ /* 0x000fe20000010000 */
[----:B------:R-:W-:Y:S01]  /*a2f0*/  ISETP.NE.AND P0, PT, R36, 0x2, PT ;  /* 0x000000022400780c */ /* 0x000fe20003f05270 */
[----:B------:R-:W-:Y:S01]  /*a300*/  UISETP.NE.AND UP0, UPT, UR46, URZ, UPT ;  /* 0x000000ff2e00728c */ /* 0x000fe2000bf05270 */
[----:B------:R-:W-:Y:S01]  /*a310*/  LOP3.LUT R84, R84, 0x1, RZ, 0x3c, !PT ;  /* 0x0000000154547812 */ /* 0x000fe200078e3cff */
[----:B------:R-:W-:Y:S01]  /*a320*/  UIADD3 UR49, UPT, UPT, UR37, UR63, URZ ;  /* 0x0000003f25317290 */ /* 0x000fe2000fffe0ff */
[----:B------:R-:W-:Y:S02]  /*a330*/  SEL R0, RZ, 0x1, P0 ;  /* 0x00000001ff007807 */ /* 0x000fe40000000000 */
[----:B------:R-:W-:Y:S02]  /*a340*/  SEL R36, R36, RZ, P0 ;  /* 0x000000ff24247207 */ /* 0x000fe40000000000 */
[----:B------:R-:W-:Y:S03]  /*a350*/  LOP3.LUT R85, R85, R0, RZ, 0x3c, !PT ;  /* 0x0000000055557212 */ /* 0x000fe600078e3cff */
[----:B------:R-:W-:Y:S01]  /*a360*/  UIADD3 UR51, UPT, UPT, UR36, UR4, URZ ;  /* 0x0000000424337290 */ /* 0x000fe2000fffe0ff */
[----:B------:R-:W-:Y:S01]  /*a370*/  UMOV UR45, UR50 ;  /* 0x00000032002d7c82 */ /* 0x000fe20008000000 */
[----:B------:R-:W-:Y:S10]  /*a380*/  BRA.U UP0, `(.L_x_174) ;  /* 0xffffffe100f87547 */ /* 0x000ff4000b83ffff */
[----:B------:R-:W-:Y:S05]  /*a390*/  EXIT ;  /* 0x000000000000794d */ /* 0x000fea0003800000 */
.L_x_25:
[----:B------:R-:W-:Y:S07]  /*a3a0*/  MOV R0, UR9 ;  /* 0x0000000900007c02 */ /* 0x000fee0008000f00 */
.L_x_175:
[----:B--2---:R2:W3:Y:S02]  /*a3b0*/  SYNCS.PHASECHK.TRANS64.TRYWAIT P0, [R0+URZ+0x240], R4 ;  /* 0x00024004000075a7 */ /* 0x0044e400080011ff */
[----:B---3--:R-:W-:Y:S05]  /*a3c0*/  @!P0 NANOSLEEP.SYNCS 0x989680 ;  /* 0x009896800000895d */ /* 0x008fea0003900000 */
[----:B------:R-:W3:Y:S02]  /*a3d0*/  @!P0 SYNCS.PHASECHK.TRANS64 P0, [R0+URZ+0x240], R4 ;  /* 0x00024004000085a7 */ /* 0x000ee400080010ff */
[----:B---3--:R-:W-:Y:S05]  /*a3e0*/  @!P0 BRA `(.L_x_175) ;  /* 0xfffffffc00f08947 */ /* 0x008fea000383ffff */
[----:B------:R-:W-:Y:S05]  /*a3f0*/  BRA `(.L_x_24) ;  /* 0xffffff8000087947 */ /* 0x000fea000383ffff */
.L_x_32:
[----:B------:R-:W-:Y:S07]  /*a400*/  MOV R0, UR9 ;  /* 0x0000000900007c02 */ /* 0x000fee0008000f00 */
.L_x_176:
[----:B-1----:R1:W2:Y:S02]  /*a410*/  SYNCS.PHASECHK.TRANS64.TRYWAIT P0, [R0+URZ+0x240], R4 ;  /* 0x00024004000075a7 */ /* 0x0022a400080011ff */
[----:B--2---:R-:W-:Y:S05]  /*a420*/  @!P0 NANOSLEEP.SYNCS 0x989680 ;  /* 0x009896800000895d */ /* 0x004fea0003900000 */
[----:B------:R-:W2:Y:S02]  /*a430*/  @!P0 SYNCS.PHASECHK.TRANS64 P0, [R0+URZ+0x240], R4 ;  /* 0x00024004000085a7 */ /* 0x000ea400080010ff */
[----:B--2---:R-:W-:Y:S05]  /*a440*/  @!P0 BRA `(.L_x_176) ;  /* 0xfffffffc00f08947 */ /* 0x004fea000383ffff */
[----:B------:R-:W-:Y:S05]  /*a450*/  BRA `(.L_x_31) ;  /* 0xffffff8400ac7947 */ /* 0x000fea000383ffff */
.L_x_37:
[----:B-1----:R-:W-:-:S07]  /*a460*/  MOV R0, UR30 ;  /* 0x0000001e00007c02 */ /* 0x002fce0008000f00 */
.L_x_177:
[----:B-1----:R1:W2:Y:S02]  /*a470*/  SYNCS.PHASECHK.TRANS64.TRYWAIT P0, [R0+URZ+0x4a0], R3 ;  /* 0x0004a003000075a7 */ /* 0x0022a400080011ff */
[----:B--2---:R-:W-:Y:S05]  /*a480*/  @!P0 NANOSLEEP.SYNCS 0x989680 ;  /* 0x009896800000895d */ /* 0x004fea0003900000 */
[----:B------:R-:W2:Y:S02]  /*a490*/  @!P0 SYNCS.PHASECHK.TRANS64 P0, [R0+URZ+0x4a0], R3 ;  /* 0x0004a003000085a7 */ /* 0x000ea400080010ff */
[----:B--2---:R-:W-:Y:S05]  /*a4a0*/  @!P0 BRA `(.L_x_177) ;  /* 0xfffffffc00f08947 */ /* 0x004fea000383ffff */
[----:B------:R-:W-:Y:S05]  /*a4b0*/  BRA `(.L_x_178) ;  /* 0xffffff8800907947 */ /* 0x000fea000383ffff */
.L_x_41:
[----:B------:R-:W-:-:S07]  /*a4c0*/  MOV R0, UR4 ;  /* 0x0000000400007c02 */ /* 0x000fce0008000f00 */
.L_x_179:
[----:B-1----:R1:W2:Y:S02]  /*a4d0*/  SYNCS.PHASECHK.TRANS64.TRYWAIT P0, [R0+URZ], R2 ;  /* 0x00000002000075a7 */ /* 0x0022a400080011ff */
[----:B--2---:R-:W-:Y:S05]  /*a4e0*/  @!P0 NANOSLEEP.SYNCS 0x989680 ;  /* 0x009896800000895d */ /* 0x004fea0003900000 */
[----:B------:R-:W2:Y:S02]  /*a4f0*/  @!P0 SYNCS.PHASECHK.TRANS64 P0, [R0+URZ], R2 ;  /* 0x00000002000085a7 */ /* 0x000ea400080010ff */
[----:B--2---:R-:W-:Y:S05]  /*a500*/  @!P0 BRA `(.L_x_179) ;  /* 0xfffffffc00f08947 */ /* 0x004fea000383ffff */
[----:B------:R-:W-:Y:S05]  /*a510*/  BRA `(.L_x_180) ;  /* 0xffffff9000247947 */ /* 0x000fea000383ffff */
.L_x_42:
[----:B------:R-:W-:-:S07]  /*a520*/  MOV R0, UR5 ;  /* 0x0000000500007c02 */ /* 0x000fce0008000f00 */
.L_x_181:
[----:B-1----:R1:W2:Y:S02]  /*a530*/  SYNCS.PHASECHK.TRANS64.TRYWAIT P0, [R0+URZ], R2 ;  /* 0x00000002000075a7 */ /* 0x0022a400080011ff */
[----:B--2---:R-:W-:Y:S05]  /*a540*/  @!P0 NANOSLEEP.SYNCS 0x989680 ;  /* 0x009896800000895d */ /* 0x004fea0003900000 */
[----:B------:R-:W2:Y:S02]  /*a550*/  @!P0 SYNCS.PHASECHK.TRANS64 P0, [R0+URZ], R2 ;  /* 0x00000002000085a7 */ /* 0x000ea400080010ff */
[----:B--2---:R-:W-:Y:S05]  /*a560*/  @!P0 BRA `(.L_x_181) ;  /* 0xfffffffc00f08947 */ /* 0x004fea000383ffff */
[----:B------:R-:W-:Y:S05]  /*a570*/  BRA `(.L_x_182) ;  /* 0xffffff9000347947 */ /* 0x000fea000383ffff */
.L_x_43:
[----:B------:R-:W-:-:S07]  /*a580*/  MOV R0, UR5 ;  /* 0x0000000500007c02 */ /* 0x000fce0008000f00 */
.L_x_183:
[----:B-1----:R1:W2:Y:S02]  /*a590*/  SYNCS.PHASECHK.TRANS64.TRYWAIT P0, [R0+URZ], R2 ;  /* 0x00000002000075a7 */ /* 0x0022a400080011ff */
[----:B--2---:R-:W-:Y:S05]  /*a5a0*/  @!P0 NANOSLEEP.SYNCS 0x989680 ;  /* 0x009896800000895d */ /* 0x004fea0003900000 */
[----:B------:R-:W2:Y:S02]  /*a5b0*/  @!P0 SYNCS.PHASECHK.TRANS64 P0, [R0+URZ], R2 ;  /* 0x00000002000085a7 */ /* 0x000ea400080010ff */
[----:B--2---:R-:W-:Y:S05]  /*a5c0*/  @!P0 BRA `(.L_x_183) ;  /* 0xfffffffc00f08947 */ /* 0x004fea000383ffff */
[----:B------:R-:W-:Y:S05]  /*a5d0*/  BRA `(.L_x_184) ;  /* 0xffffff9000447947 */ /* 0x000fea000383ffff */
.L_x_44:
[----:B------:R-:W-:-:S07]  /*a5e0*/  MOV R0, UR5 ;  /* 0x0000000500007c02 */ /* 0x000fce0008000f00 */
.L_x_185:
[----:B-1----:R1:W2:Y:S02]  /*a5f0*/  SYNCS.PHASECHK.TRANS64.TRYWAIT P0, [R0+URZ], R2 ;  /* 0x00000002000075a7 */ /* 0x0022a400080011ff */
[----:B--2---:R-:W-:Y:S05]  /*a600*/  @!P0 NANOSLEEP.SYNCS 0x989680 ;  /* 0x009896800000895d */ /* 0x004fea0003900000 */
[----:B------:R-:W2:Y:S02]  /*a610*/  @!P0 SYNCS.PHASECHK.TRANS64 P0, [R0+URZ], R2 ;  /* 0x00000002000085a7 */ /* 0x000ea400080010ff */
[----:B--2---:R-:W-:Y:S05]  /*a620*/  @!P0 BRA `(.L_x_185) ;  /* 0xfffffffc00f08947 */ /* 0x004fea000383ffff */
[----:B------:R-:W-:Y:S05]  /*a630*/  BRA `(.L_x_186) ;  /* 0xffffff9000547947 */ /* 0x000fea000383ffff */
.L_x_45:
[----:B------:R-:W-:-:S07]  /*a640*/  MOV R0, UR5 ;  /* 0x0000000500007c02 */ /* 0x000fce0008000f00 */
.L_x_187:
[----:B-1----:R1:W2:Y:S02]  /*a650*/  SYNCS.PHASECHK.TRANS64.TRYWAIT P0, [R0+URZ], R2 ;  /* 0x00000002000075a7 */ /* 0x0022a400080011ff */
[----:B--2---:R-:W-:Y:S05]  /*a660*/  @!P0 NANOSLEEP.SYNCS 0x989680 ;  /* 0x009896800000895d */ /* 0x004fea0003900000 */
[----:B------:R-:W2:Y:S02]  /*a670*/  @!P0 SYNCS.PHASECHK.TRANS64 P0, [R0+URZ], R2 ;  /* 0x00000002000085a7 */ /* 0x000ea400080010ff */
[----:B--2---:R-:W-:Y:S05]  /*a680*/  @!P0 BRA `(.L_x_187) ;  /* 0xfffffffc00f08947 */ /* 0x004fea000383ffff */
[----:B------:R-:W-:Y:S05]  /*a690*/  BRA `(.L_x_188) ;  /* 0xffffff9000647947 */ /* 0x000fea000383ffff */
.L_x_46:
[----:B------:R-:W-:-:S07]  /*a6a0*/  MOV R0, UR5 ;  /* 0x0000000500007c02 */ /* 0x000fce0008000f00 */
.L_x_189:
[----:B-1----:R1:W2:Y:S02]  /*a6b0*/  SYNCS.PHASECHK.TRANS64.TRYWAIT P0, [R0+URZ], R2 ;  /* 0x00000002000075a7 */ /* 0x0022a400080011ff */
[----:B--2---:R-:W-:Y:S05]  /*a6c0*/  @!P0 NANOSLEEP.SYNCS 0x989680 ;  /* 0x009896800000895d */ /* 0x004fea0003900000 */
[----:B------:R-:W2:Y:S02]  /*a6d0*/  @!P0 SYNCS.PHASECHK.TRANS64 P0, [R0+URZ], R2 ;  /* 0x00000002000085a7 */ /* 0x000ea400080010ff */
[----:B--2---:R-:W-:Y:S05]  /*a6e0*/  @!P0 BRA `(.L_x_189) ;  /* 0xfffffffc00f08947 */ /* 0x004fea000383ffff */
[----:B------:R-:W-:Y:S05]  /*a6f0*/  BRA `(.L_x_190) ;  /* 0xffffff9000747947 */ /* 0x000fea000383ffff */
.L_x_47:
[----:B------:R-:W-:-:S07]  /*a700*/  MOV R0, UR5 ;  /* 0x0000000500007c02 */ /* 0x000fce0008000f00 */
.L_x_191:
[----:B-1----:R1:W2:Y:S02]  /*a710*/  SYNCS.PHASECHK.TRANS64.TRYWAIT P0, [R0+URZ], R2 ;  /* 0x00000002000075a7 */ /* 0x0022a400080011ff */
[----:B--2---:R-:W-:Y:S05]  /*a720*/  @!P0 NANOSLEEP.SYNCS 0x989680 ;  /* 0x009896800000895d */ /* 0x004fea0003900000 */
[----:B------:R-:W2:Y:S02]  /*a730*/  @!P0 SYNCS.PHASECHK.TRANS64 P0, [R0+URZ], R2 ;  /* 0x00000002000085a7 */ /* 0x000ea400080010ff */
[----:B--2---:R-:W-:Y:S05]  /*a740*/  @!P0 BRA `(.L_x_191) ;  /* 0xfffffffc00f08947 */ /* 0x004fea000383ffff */
[----:B------:R-:W-:Y:S05]  /*a750*/  BRA `(.L_x_192) ;  /* 0xffffff9000847947 */ /* 0x000fea000383ffff */
.L_x_48:
[----:B------:R-:W-:-:S07]  /*a760*/  MOV R0, UR5 ;  /* 0x0000000500007c02 */ /* 0x000fce0008000f00 */
.L_x_193:
[----:B-1----:R1:W2:Y:S02]  /*a770*/  SYNCS.PHASECHK.TRANS64.TRYWAIT P0, [R0+URZ], R2 ;  /* 0x00000002000075a7 */ /* 0x0022a400080011ff */
[----:B--2---:R-:W-:Y:S05]  /*a780*/  @!P0 NANOSLEEP.SYNCS 0x989680 ;  /* 0x009896800000895d */ /* 0x004fea0003900000 */
[----:B------:R-:W2:Y:S02]  /*a790*/  @!P0 SYNCS.PHASECHK.TRANS64 P0, [R0+URZ], R2 ;  /* 0x00000002000085a7 */ /* 0x000ea400080010ff */
[----:B--2---:R-:W-:Y:S05]  /*a7a0*/  @!P0 BRA `(.L_x_193) ;  /* 0xfffffffc00f08947 */ /* 0x004fea000383ffff */
[----:B------:R-:W-:Y:S05]  /*a7b0*/  BRA `(.L_x_194) ;  /* 0xffffff9000947947 */ /* 0x000fea000383ffff */
.L_x_49:
[----:B------:R-:W-:-:S07]  /*a7c0*/  MOV R0, UR5 ;  /* 0x0000000500007c02 */ /* 0x000fce0008000f00 */
.L_x_195:
[----:B-1----:R1:W2:Y:S02]  /*a7d0*/  SYNCS.PHASECHK.TRANS64.TRYWAIT P0, [R0+URZ], R2 ;  /* 0x00000002000075a7 */ /* 0x0022a400080011ff */
[----:B--2---:R-:W-:Y:S05]  /*a7e0*/  @!P0 NANOSLEEP.SYNCS 0x989680 ;  /* 0x009896800000895d */ /* 0x004fea0003900000 */
[----:B------:R-:W2:Y:S02]  /*a7f0*/  @!P0 SYNCS.PHASECHK.TRANS64 P0, [R0+URZ], R2 ;  /* 0x00000002000085a7 */ /* 0x000ea400080010ff */
[----:B--2---:R-:W-:Y:S05]  /*a800*/  @!P0 BRA `(.L_x_195) ;  /* 0xfffffffc00f08947 */ /* 0x004fea000383ffff */
[----:B------:R-:W-:Y:S05]  /*a810*/  BRA `(.L_x_196) ;  /* 0xffffff9000a47947 */ /* 0x000fea000383ffff */
.L_x_50:
[----:B------:R-:W-:-:S07]  /*a820*/  MOV R0, UR5 ;  /* 0x0000000500007c02 */ /* 0x000fce0008000f00 */
.L_x_197:
[----:B-1----:R1:W2:Y:S02]  /*a830*/  SYNCS.PHASECHK.TRANS64.TRYWAIT P0, [R0+URZ], R2 ;  /* 0x00000002000075a7 */ /* 0x0022a400080011ff */
[----:B--2---:R-:W-:Y:S05]  /*a840*/  @!P0 NANOSLEEP.SYNCS 0x989680 ;  /* 0x009896800000895d */ /* 0x004fea0003900000 */
[----:B------:R-:W2:Y:S02]  /*a850*/  @!P0 SYNCS.PHASECHK.TRANS64 P0, [R0+URZ], R2 ;  /* 0x00000002000085a7 */ /* 0x000ea400080010ff */
[----:B--2---:R-:W-:Y:S05]  /*a860*/  @!P0 BRA `(.L_x_197) ;  /* 0xfffffffc00f08947 */ /* 0x004fea000383ffff */
[----:B------:R-:W-:Y:S05]  /*a870*/  BRA `(.L_x_198) ;  /* 0xffffff9000b47947 */ /* 0x000fea000383ffff */
.L_x_51:
[----:B------:R-:W-:-:S07]  /*a880*/  MOV R0, UR5 ;  /* 0x0000000500007c02 */ /* 0x000fce0008000f00 */
.L_x_199:
[----:B-1----:R1:W2:Y:S02]  /*a890*/  SYNCS.PHASECHK.TRANS64.TRYWAIT P0, [R0+URZ], R2 ;  /* 0x00000002000075a7 */ /* 0x0022a400080011ff */
[----:B--2---:R-:W-:Y:S05]  /*a8a0*/  @!P0 NANOSLEEP.SYNCS 0x989680 ;  /* 0x009896800000895d */ /* 0x004fea0003900000 */
[----:B------:R-:W2:Y:S02]  /*a8b0*/  @!P0 SYNCS.PHASECHK.TRANS64 P0, [R0+URZ], R2 ;  /* 0x00000002000085a7 */ /* 0x000ea400080010ff */
[----:B--2---:R-:W-:Y:S05]  /*a8c0*/  @!P0 BRA `(.L_x_199) ;  /* 0xfffffffc00f08947 */ /* 0x004fea000383ffff */
[----:B------:R-:W-:Y:S05]  /*a8d0*/  BRA `(.L_x_200) ;  /* 0xffffff9000c47947 */ /* 0x000fea000383ffff */
.L_x_52:
[----:B------:R-:W-:-:S07]  /*a8e0*/  MOV R0, UR5 ;  /* 0x0000000500007c02 */ /* 0x000fce0008000f00 */
.L_x_201:
[----:B-1----:R1:W2:Y:S02]  /*a8f0*/  SYNCS.PHASECHK.TRANS64.TRYWAIT P0, [R0+URZ], R2 ;  /* 0x00000002000075a7 */ /* 0x0022a400080011ff */
[----:B--2---:R-:W-:Y:S05]  /*a900*/  @!P0 NANOSLEEP.SYNCS 0x989680 ;  /* 0x009896800000895d */ /* 0x004fea0003900000 */
[----:B------:R-:W2:Y:S02]  /*a910*/  @!P0 SYNCS.PHASECHK.TRANS64 P0, [R0+URZ], R2 ;  /* 0x00000002000085a7 */ /* 0x000ea400080010ff */
[----:B--2---:R-:W-:Y:S05]  /*a920*/  @!P0 BRA `(.L_x_201) ;  /* 0xfffffffc00f08947 */ /* 0x004fea000383ffff */
[----:B------:R-:W-:Y:S05]  /*a930*/  BRA `(.L_x_202) ;  /* 0xffffff9000d47947 */ /* 0x000fea000383ffff */
.L_x_53:
[----:B------:R-:W-:-:S07]  /*a940*/  MOV R0, UR5 ;  /* 0x0000000500007c02 */ /* 0x000fce0008000f00 */
.L_x_203:
[----:B-1----:R1:W2:Y:S02]  /*a950*/  SYNCS.PHASECHK.TRANS64.TRYWAIT P0, [R0+URZ], R2 ;  /* 0x00000002000075a7 */ /* 0x0022a400080011ff */
[----:B--2---:R-:W-:Y:S05]  /*a960*/  @!P0 NANOSLEEP.SYNCS 0x989680 ;  /* 0x009896800000895d */ /* 0x004fea0003900000 */
[----:B------:R-:W2:Y:S02]  /*a970*/  @!P0 SYNCS.PHASECHK.TRANS64 P0, [R0+URZ], R2 ;  /* 0x00000002000085a7 */ /* 0x000ea400080010ff */
[----:B--2---:R-:W-:Y:S05]  /*a980*/  @!P0 BRA `(.L_x_203) ;  /* 0xfffffffc00f08947 */ /* 0x004fea000383ffff */
[----:B------:R-:W-:Y:S05]  /*a990*/  BRA `(.L_x_204) ;  /* 0xffffff9000e47947 */ /* 0x000fea000383ffff */
.L_x_54:
[----:B------:R-:W-:-:S07]  /*a9a0*/  MOV R0, UR5 ;  /* 0x0000000500007c02 */ /* 0x000fce0008000f00 */
.L_x_205:
[----:B-1----:R1:W2:Y:S02]  /*a9b0*/  SYNCS.PHASECHK.TRANS64.TRYWAIT P0, [R0+URZ], R2 ;  /* 0x00000002000075a7 */ /* 0x0022a400080011ff */
[----:B--2---:R-:W-:Y:S05]  /*a9c0*/  @!P0 NANOSLEEP.SYNCS 0x989680 ;  /* 0x009896800000895d */ /* 0x004fea0003900000 */
[----:B------:R-:W2:Y:S02]  /*a9d0*/  @!P0 SYNCS.PHASECHK.TRANS64 P0, [R0+URZ], R2 ;  /* 0x00000002000085a7 */ /* 0x000ea400080010ff */
[----:B--2---:R-:W-:Y:S05]  /*a9e0*/  @!P0 BRA `(.L_x_205) ;  /* 0xfffffffc00f08947 */ /* 0x004fea000383ffff */
[----:B------:R-:W-:Y:S05]  /*a9f0*/  BRA `(.L_x_206) ;  /* 0xffffff9000f47947 */ /* 0x000fea000383ffff */
.L_x_55:
[----:B------:R-:W-:-:S07]  /*aa00*/  MOV R0, UR5 ;  /* 0x0000000500007c02 */ /* 0x000fce0008000f00 */
.L_x_207:
[----:B-1----:R1:W2:Y:S02]  /*aa10*/  SYNCS.PHASECHK.TRANS64.TRYWAIT P0, [R0+URZ], R2 ;  /* 0x00000002000075a7 */ /* 0x0022a400080011ff */
[----:B--2---:R-:W-:Y:S05]  /*aa20*/  @!P0 NANOSLEEP.SYNCS 0x989680 ;  /* 0x009896800000895d */ /* 0x004fea0003900000 */
[----:B------:R-:W2:Y:S02]  /*aa30*/  @!P0 SYNCS.PHASECHK.TRANS64 P0, [R0+URZ], R2 ;  /* 0x00000002000085a7 */ /* 0x000ea400080010ff */
[----:B--2---:R-:W-:Y:S05]  /*aa40*/  @!P0 BRA `(.L_x_207) ;  /* 0xfffffffc00f08947 */ /* 0x004fea000383ffff */
[----:B------:R-:W-:Y:S05]  /*aa50*/  BRA `(.L_x_208) ;  /* 0xffffff9400047947 */ /* 0x000fea000383ffff */
.L_x_56:
[----:B------:R-:W-:-:S07]  /*aa60*/  MOV R0, UR5 ;  /* 0x0000000500007c02 */ /* 0x000fce0008000f00 */
.L_x_209:
[----:B-1----:R1:W2:Y:S02]  /*aa70*/  SYNCS.PHASECHK.TRANS64.TRYWAIT P0, [R0+URZ], R2 ;  /* 0x00000002000075a7 */ /* 0x0022a400080011ff */
[----:B--2---:R-:W-:Y:S05]  /*aa80*/  @!P0 NANOSLEEP.SYNCS 0x989680 ;  /* 0x009896800000895d */ /* 0x004fea0003900000 */
[----:B------:R-:W2:Y:S02]  /*aa90*/  @!P0 SYNCS.PHASECHK.TRANS64 P0, [R0+URZ], R2 ;  /* 0x00000002000085a7 */ /* 0x000ea400080010ff */
[----:B--2---:R-:W-:Y:S05]  /*aaa0*/  @!P0 BRA `(.L_x_209) ;  /* 0xfffffffc00f08947 */ /* 0x004fea000383ffff */
[----:B------:R-:W-:Y:S05]  /*aab0*/  BRA `(.L_x_210) ;  /* 0xffffff9400147947 */ /* 0x000fea000383ffff */
.L_x_57:
[----:B------:R-:W-:-:S07]  /*aac0*/  MOV R0, UR5 ;  /* 0x0000000500007c02 */ /* 0x000fce0008000f00 */
.L_x_211:
[----:B-1----:R1:W2:Y:S02]  /*aad0*/  SYNCS.PHASECHK.TRANS64.TRYWAIT P0, [R0+URZ], R2 ;  /* 0x00000002000075a7 */ /* 0x0022a400080011ff */
[----:B--2---:R-:W-:Y:S05]  /*aae0*/  @!P0 NANOSLEEP.SYNCS 0x989680 ;  /* 0x009896800000895d */ /* 0x004fea0003900000 */
[----:B------:R-:W2:Y:S02]  /*aaf0*/  @!P0 SYNCS.PHASECHK.TRANS64 P0, [R0+URZ], R2 ;  /* 0x00000002000085a7 */ /* 0x000ea400080010ff */
[----:B--2---:R-:W-:Y:S05]  /*ab00*/  @!P0 BRA `(.L_x_211) ;  /* 0xfffffffc00f08947 */ /* 0x004fea000383ffff */
[----:B------:R-:W-:Y:S05]  /*ab10*/  BRA `(.L_x_212) ;  /* 0xffffff9400247947 */ /* 0x000fea000383ffff */
.L_x_58:
[----:B------:R-:W-:-:S07]  /*ab20*/  MOV R0, UR5 ;  /* 0x0000000500007c02 */ /* 0x000fce0008000f00 */
.L_x_213:
[----:B-1----:R1:W2:Y:S02]  /*ab30*/  SYNCS.PHASECHK.TRANS64.TRYWAIT P0, [R0+URZ], R2 ;  /* 0x00000002000075a7 */ /* 0x0022a400080011ff */
[----:B--2---:R-:W-:Y:S05]  /*ab40*/  @!P0 NANOSLEEP.SYNCS 0x989680 ;  /* 0x009896800000895d */ /* 0x004fea0003900000 */
[----:B------:R-:W2:Y:S02]  /*ab50*/  @!P0 SYNCS.PHASECHK.TRANS64 P0, [R0+URZ], R2 ;  /* 0x00000002000085a7 */ /* 0x000ea400080010ff */
[----:B--2---:R-:W-:Y:S05]  /*ab60*/  @!P0 BRA `(.L_x_213) ;  /* 0xfffffffc00f08947 */ /* 0x004fea000383ffff */
[----:B------:R-:W-:Y:S05]  /*ab70*/  BRA `(.L_x_214) ;  /* 0xffffff9400347947 */ /* 0x000fea000383ffff */
.L_x_59:
[----:B------:R-:W-:-:S07]  /*ab80*/  MOV R0, UR5 ;  /* 0x0000000500007c02 */ /* 0x000fce0008000f00 */
.L_x_215:
[----:B-1----:R1:W2:Y:S02]  /*ab90*/  SYNCS.PHASECHK.TRANS64.TRYWAIT P0, [R0+URZ], R2 ;  /* 0x00000002000075a7 */ /* 0x0022a400080011ff */
[----:B--2---:R-:W-:Y:S05]  /*aba0*/  @!P0 NANOSLEEP.SYNCS 0x989680 ;  /* 0x009896800000895d */ /* 0x004fea0003900000 */
[----:B------:R-:W2:Y:S02]  /*abb0*/  @!P0 SYNCS.PHASECHK.TRANS64 P0, [R0+URZ], R2 ;  /* 0x00000002000085a7 */ /* 0x000ea400080010ff */
[----:B--2---:R-:W-:Y:S05]  /*abc0*/  @!P0 BRA `(.L_x_215) ;  /* 0xfffffffc00f08947 */ /* 0x004fea000383ffff */
[----:B------:R-:W-:Y:S05]  /*abd0*/  BRA `(.L_x_216) ;  /* 0xffffff9400447947 */ /* 0x000fea000383ffff */
.L_x_60:
[----:B------:R-:W-:-:S07]  /*abe0*/  MOV R0, UR5 ;  /* 0x0000000500007c02 */ /* 0x000fce0008000f00 */
.L_x_217:
[----:B-1----:R1:W2:Y:S02]  /*abf0*/  SYNCS.PHASECHK.TRANS64.TRYWAIT P0, [R0+URZ], R2 ;  /* 0x00000002000075a7 */ /* 0x0022a400080011ff */
[----:B--2---:R-:W-:Y:S05]  /*ac00*/  @!P0 NANOSLEEP.SYNCS 0x989680 ;  /* 0x009896800000895d */ /* 0x004fea0003900000 */
[----:B------:R-:W2:Y:S02]  /*ac10*/  @!P0 SYNCS.PHASECHK.TRANS64 P0, [R0+URZ], R2 ;  /* 0x00000002000085a7 */ /* 0x000ea400080010ff */
[----:B--2---:R-:W-:Y:S05]  /*ac20*/  @!P0 BRA `(.L_x_217) ;  /* 0xfffffffc00f08947 */ /* 0x004fea000383ffff */
[----:B------:R-:W-:Y:S05]  /*ac30*/  BRA `(.L_x_218) ;  /* 0xffffff9400547947 */ /* 0x000fea000383ffff */
.L_x_61:
[----:B------:R-:W-:-:S07]  /*ac40*/  MOV R0, UR5 ;  /* 0x0000000500007c02 */ /* 0x000fce0008000f00 */
.L_x_219:
[----:B-1----:R1:W2:Y:S02]  /*ac50*/  SYNCS.PHASECHK.TRANS64.TRYWAIT P0, [R0+URZ], R2 ;  /* 0x00000002000075a7 */ /* 0x0022a400080011ff */
[----:B--2---:R-:W-:Y:S05]  /*ac60*/  @!P0 NANOSLEEP.SYNCS 0x989680 ;  /* 0x009896800000895d */ /* 0x004fea0003900000 */
[----:B------:R-:W2:Y:S02]  /*ac70*/  @!P0 SYNCS.PHASECHK.TRANS64 P0, [R0+URZ], R2 ;  /* 0x00000002000085a7 */ /* 0x000ea400080010ff */
[----:B--2---:R-:W-:Y:S05]  /*ac80*/  @!P0 BRA `(.L_x_219) ;  /* 0xfffffffc00f08947 */ /* 0x004fea000383ffff */
[----:B------:R-:W-:Y:S05]  /*ac90*/  BRA `(.L_x_220) ;  /* 0xffffff9400647947 */ /* 0x000fea000383ffff */
.L_x_62:
[----:B------:R-:W-:-:S07]  /*aca0*/  MOV R0, UR5 ;  /* 0x0000000500007c02 */ /* 0x000fce0008000f00 */
.L_x_221:
[----:B-1----:R1:W2:Y:S02]  /*acb0*/  SYNCS.PHASECHK.TRANS64.TRYWAIT P0, [R0+URZ], R2 ;  /* 0x00000002000075a7 */ /* 0x0022a400080011ff */
[----:B--2---:R-:W-:Y:S05]  /*acc0*/  @!P0 NANOSLEEP.SYNCS 0x989680 ;  /* 0x009896800000895d */ /* 0x004fea0003900000 */
[----:B------:R-:W2:Y:S02]  /*acd0*/  @!P0 SYNCS.PHASECHK.TRANS64 P0, [R0+URZ], R2 ;  /* 0x00000002000085a7 */ /* 0x000ea400080010ff */
[----:B--2---:R-:W-:Y:S05]  /*ace0*/  @!P0 BRA `(.L_x_221) ;  /* 0xfffffffc00f08947 */ /* 0x004fea000383ffff */
[----:B------:R-:W-:Y:S05]  /*acf0*/  BRA `(.L_x_222) ;  /* 0xffffff9400747947 */ /* 0x000fea000383ffff */
.L_x_63:
[----:B------:R-:W-:-:S07]  /*ad00*/  MOV R0, UR5 ;  /* 0x0000000500007c02 */ /* 0x000fce0008000f00 */
.L_x_223:
[----:B-1----:R1:W2:Y:S02]  /*ad10*/  SYNCS.PHASECHK.TRANS64.TRYWAIT P0, [R0+URZ], R2 ;  /* 0x00000002000075a7 */ /* 0x0022a400080011ff */
[----:B--2---:R-:W-:Y:S05]  /*ad20*/  @!P0 NANOSLEEP.SYNCS 0x989680 ;  /* 0x009896800000895d */ /* 0x004fea0003900000 */
[----:B------:R-:W2:Y:S02]  /*ad30*/  @!P0 SYNCS.PHASECHK.TRANS64 P0, [R0+URZ], R2 ;  /* 0x00000002000085a7 */ /* 0x000ea400080010ff */
[----:B--2---:R-:W-:Y:S05]  /*ad40*/  @!P0 BRA `(.L_x_223) ;  /* 0xfffffffc00f08947 */ /* 0x004fea000383ffff */
[----:B------:R-:W-:Y:S05]  /*ad50*/  BRA `(.L_x_224) ;  /* 0xffffff9400847947 */ /* 0x000fea000383ffff */
.L_x_64:
[----:B------:R-:W-:-:S07]  /*ad60*/  MOV R0, UR5 ;  /* 0x0000000500007c02 */ /* 0x000fce0008000f00 */
.L_x_225:
[----:B-1----:R1:W2:Y:S02]  /*ad70*/  SYNCS.PHASECHK.TRANS64.TRYWAIT P0, [R0+URZ], R2 ;  /* 0x00000002000075a7 */ /* 0x0022a400080011ff */
[----:B--2---:R-:W-:Y:S05]  /*ad80*/  @!P0 NANOSLEEP.SYNCS 0x989680 ;  /* 0x009896800000895d */ /* 0x004fea0003900000 */
[----:B------:R-:W2:Y:S02]  /*ad90*/  @!P0 SYNCS.PHASECHK.TRANS64 P0, [R0+URZ], R2 ;  /* 0x00000002000085a7 */ /* 0x000ea400080010ff */
[----:B--2---:R-:W-:Y:S05]  /*ada0*/  @!P0 BRA `(.L_x_225) ;  /* 0xfffffffc00f08947 */ /* 0x004fea000383ffff */
[----:B------:R-:W-:Y:S05]  /*adb0*/  BRA `(.L_x_226) ;  /* 0xffffff9400947947 */ /* 0x000fea000383ffff */
.L_x_65:
[----:B------:R-:W-:-:S07]  /*adc0*/  MOV R0, UR5 ;  /* 0x0000000500007c02 */ /* 0x000fce0008000f00 */
.L_x_227:
[----:B-1----:R1:W2:Y:S02]  /*add0*/  SYNCS.PHASECHK.TRANS64.TRYWAIT P0, [R0+URZ], R2 ;  /* 0x00000002000075a7 */ /* 0x0022a400080011ff */
[----:B--2---:R-:W-:Y:S05]  /*ade0*/  @!P0 NANOSLEEP.SYNCS 0x989680 ;  /* 0x009896800000895d */ /* 0x004fea0003900000 */
[----:B------:R-:W2:Y:S02]  /*adf0*/  @!P0 SYNCS.PHASECHK.TRANS64 P0, [R0+URZ], R2 ;  /* 0x00000002000085a7 */ /* 0x000ea400080010ff */
[----:B--2---:R-:W-:Y:S05]  /*ae00*/  @!P0 BRA `(.L_x_227) ;  /* 0xfffffffc00f08947 */ /* 0x004fea000383ffff */
[----:B------:R-:W-:Y:S05]  /*ae10*/  BRA `(.L_x_228) ;  /* 0xffffff9400a47947 */ /* 0x000fea000383ffff */
.L_x_66:
[----:B------:R-:W-:-:S07]  /*ae20*/  MOV R0, UR5 ;  /* 0x0000000500007c02 */ /* 0x000fce0008000f00 */
.L_x_229:
[----:B-1----:R1:W2:Y:S02]  /*ae30*/  SYNCS.PHASECHK.TRANS64.TRYWAIT P0, [R0+URZ], R2 ;  /* 0x00000002000075a7 */ /* 0x0022a400080011ff */
[----:B--2---:R-:W-:Y:S05]  /*ae40*/  @!P0 NANOSLEEP.SYNCS 0x989680 ;  /* 0x009896800000895d */ /* 0x004fea0003900000 */
[----:B------:R-:W2:Y:S02]  /*ae50*/  @!P0 SYNCS.PHASECHK.TRANS64 P0, [R0+URZ], R2 ;  /* 0x00000002000085a7 */ /* 0x000ea400080010ff */
[----:B--2---:R-:W-:Y:S05]  /*ae60*/  @!P0 BRA `(.L_x_229) ;  /* 0xfffffffc00f08947 */ /* 0x004fea000383ffff */
[----:B------:R-:W-:Y:S05]  /*ae70*/  BRA `(.L_x_230) ;  /* 0xffffff9400b47947 */ /* 0x000fea000383ffff */
.L_x_67:
[----:B------:R-:W-:-:S07]  /*ae80*/  MOV R0, UR5 ;  /* 0x0000000500007c02 */ /* 0x000fce0008000f00 */
.L_x_231:
[----:B-1----:R1:W2:Y:S02]  /*ae90*/  SYNCS.PHASECHK.TRANS64.TRYWAIT P0, [R0+URZ], R2 ;  /* 0x00000002000075a7 */ /* 0x0022a400080011ff */
[----:B--2---:R-:W-:Y:S05]  /*aea0*/  @!P0 NANOSLEEP.SYNCS 0x989680 ;  /* 0x009896800000895d */ /* 0x004fea0003900000 */
[----:B------:R-:W2:Y:S02]  /*aeb0*/  @!P0 SYNCS.PHASECHK.TRANS64 P0, [R0+URZ], R2 ;  /* 0x00000002000085a7 */ /* 0x000ea400080010ff */
[----:B--2---:R-:W-:Y:S05]  /*aec0*/  @!P0 BRA `(.L_x_231) ;  /* 0xfffffffc00f08947 */ /* 0x004fea000383ffff */
[----:B------:R-:W-:Y:S05]  /*aed0*/  BRA `(.L_x_232) ;  /* 0xffffff9400c47947 */ /* 0x000fea000383ffff */
.L_x_68:
[----:B------:R-:W-:-:S07]  /*aee0*/  MOV R0, UR5 ;  /* 0x0000000500007c02 */ /* 0x000fce0008000f00 */
.L_x_233:
[----:B-1----:R1:W2:Y:S02]  /*aef0*/  SYNCS.PHASECHK.TRANS64.TRYWAIT P0, [R0+URZ], R2 ;  /* 0x00000002000075a7 */ /* 0x0022a400080011ff */
[----:B--2---:R-:W-:Y:S05]  /*af00*/  @!P0 NANOSLEEP.SYNCS 0x989680 ;  /* 0x009896800000895d */ /* 0x004fea0003900000 */
[----:B------:R-:W2:Y:S02]  /*af10*/  @!P0 SYNCS.PHASECHK.TRANS64 P0, [R0+URZ], R2 ;  /* 0x00000002000085a7 */ /* 0x000ea400080010ff */
[----:B--2---:R-:W-:Y:S05]  /*af20*/  @!P0 BRA `(.L_x_233) ;  /* 0xfffffffc00f08947 */ /* 0x004fea000383ffff */
[----:B------:R-:W-:Y:S05]  /*af30*/  BRA `(.L_x_234) ;  /* 0xffffff9400d47947 */ /* 0x000fea000383ffff */
.L_x_69:
[----:B------:R-:W-:-:S07]  /*af40*/  MOV R0, UR5 ;  /* 0x0000000500007c02 */ /* 0x000fce0008000f00 */
.L_x_235:
[----:B-1----:R1:W2:Y:S02]  /*af50*/  SYNCS.PHASECHK.TRANS64.TRYWAIT P0, [R0+URZ], R2 ;  /* 0x00000002000075a7 */ /* 0x0022a400080011ff */
[----:B--2---:R-:W-:Y:S05]  /*af60*/  @!P0 NANOSLEEP.SYNCS 0x989680 ;  /* 0x009896800000895d */ /* 0x004fea0003900000 */
[----:B------:R-:W2:Y:S02]  /*af70*/  @!P0 SYNCS.PHASECHK.TRANS64 P0, [R0+URZ], R2 ;  /* 0x00000002000085a7 */ /* 0x000ea400080010ff */
[----:B--2---:R-:W-:Y:S05]  /*af80*/  @!P0 BRA `(.L_x_235) ;  /* 0xfffffffc00f08947 */ /* 0x004fea000383ffff */
[----:B------:R-:W-:Y:S05]  /*af90*/  BRA `(.L_x_236) ;  /* 0xffffff9400e47947 */ /* 0x000fea000383ffff */
.L_x_70:
[----:B------:R-:W-:-:S07]  /*afa0*/  MOV R0, UR5 ;  /* 0x0000000500007c02 */ /* 0x000fce0008000f00 */
.L_x_237:
[----:B-1----:R1:W2:Y:S02]  /*afb0*/  SYNCS.PHASECHK.TRANS64.TRYWAIT P0, [R0+URZ], R2 ;  /* 0x00000002000075a7 */ /* 0x0022a400080011ff */
[----:B--2---:R-:W-:Y:S05]  /*afc0*/  @!P0 NANOSLEEP.SYNCS 0x989680 ;  /* 0x009896800000895d */ /* 0x004fea0003900000 */
[----:B------:R-:W2:Y:S02]  /*afd0*/  @!P0 SYNCS.PHASECHK.TRANS64 P0, [R0+URZ], R2 ;  /* 0x00000002000085a7 */ /* 0x000ea400080010ff */
[----:B--2---:R-:W-:Y:S05]  /*afe0*/  @!P0 BRA `(.L_x_237) ;  /* 0xfffffffc00f08947 */ /* 0x004fea000383ffff */
[----:B------:R-:W-:Y:S05]  /*aff0*/  BRA `(.L_x_238) ;  /* 0xffffff9400f47947 */ /* 0x000fea000383ffff */
.L_x_71:
[----:B------:R-:W-:-:S07]  /*b000*/  MOV R0, UR5 ;  /* 0x0000000500007c02 */ /* 0x000fce0008000f00 */
.L_x_239:
[----:B-1----:R1:W2:Y:S02]  /*b010*/  SYNCS.PHASECHK.TRANS64.TRYWAIT P0, [R0+URZ], R2 ;  /* 0x00000002000075a7 */ /* 0x0022a400080011ff */
[----:B--2---:R-:W-:Y:S05]  /*b020*/  @!P0 NANOSLEEP.SYNCS 0x989680 ;  /* 0x009896800000895d */ /* 0x004fea0003900000 */
[----:B------:R-:W2:Y:S02]  /*b030*/  @!P0 SYNCS.PHASECHK.TRANS64 P0, [R0+URZ], R2 ;  /* 0x00000002000085a7 */ /* 0x000ea400080010ff */
[----:B--2---:R-:W-:Y:S05]  /*b040*/  @!P0 BRA `(.L_x_239) ;  /* 0xfffffffc00f08947 */ /* 0x004fea000383ffff */
[----:B------:R-:W-:Y:S05]  /*b050*/  BRA `(.L_x_240) ;  /* 0xffffff9800047947 */ /* 0x000fea000383ffff */
.L_x_72:
[----:B------:R-:W-:-:S07]  /*b060*/  MOV R0, UR5 ;  /* 0x0000000500007c02 */ /* 0x000fce0008000f00 */
.L_x_241:
[----:B-1----:R1:W2:Y:S02]  /*b070*/  SYNCS.PHASECHK.TRANS64.TRYWAIT P0, [R0+URZ], R2 ;  /* 0x00000002000075a7 */ /* 0x0022a400080011ff */
[----:B--2---:R-:W-:Y:S05]  /*b080*/  @!P0 NANOSLEEP.SYNCS 0x989680 ;  /* 0x009896800000895d */ /* 0x004fea0003900000 */
[----:B------:R-:W2:Y:S02]  /*b090*/  @!P0 SYNCS.PHASECHK.TRANS64 P0, [R0+URZ], R2 ;  /* 0x00000002000085a7 */ /* 0x000ea400080010ff */
[----:B--2---:R-:W-:Y:S05]  /*b0a0*/  @!P0 BRA `(.L_x_241) ;  /* 0xfffffffc00f08947 */ /* 0x004fea000383ffff */
[----:B------:R-:W-:Y:S05]  /*b0b0*/  BRA `(.L_x_242) ;  /* 0xffffff9800147947 */ /* 0x000fea000383ffff */
.L_x_73:
[----:B------:R-:W-:-:S07]  /*b0c0*/  MOV R0, UR5 ;  /* 0x0000000500007c02 */ /* 0x000fce0008000f00 */
.L_x_243:
[----:B-1----:R1:W2:Y:S02]  /*b0d0*/  SYNCS.PHASECHK.TRANS64.TRYWAIT P0, [R0+URZ], R2 ;  /* 0x00000002000075a7 */ /* 0x0022a400080011ff */
[----:B--2---:R-:W-:Y:S05]  /*b0e0*/  @!P0 NANOSLEEP.SYNCS 0x989680 ;  /* 0x009896800000895d */ /* 0x004fea0003900000 */
[----:B------:R-:W2:Y:S02]  /*b0f0*/  @!P0 SYNCS.PHASECHK.TRANS64 P0, [R0+URZ], R2 ;  /* 0x00000002000085a7 */ /* 0x000ea400080010ff */
[----:B--2---:R-:W-:Y:S05]  /*b100*/  @!P0 BRA `(.L_x_243) ;  /* 0xfffffffc00f08947 */ /* 0x004fea000383ffff */
[----:B------:R-:W-:Y:S05]  /*b110*/  BRA `(.L_x_244) ;  /* 0xffffff9800247947 */ /* 0x000fea000383ffff */
.L_x_74:
[----:B------:R-:W-:-:S07]  /*b120*/  MOV R0, UR5 ;  /* 0x0000000500007c02 */ /* 0x000fce0008000f00 */
.L_x_245:
[----:B-1----:R1:W2:Y:S02]  /*b130*/  SYNCS.PHASECHK.TRANS64.TRYWAIT P0, [R0+URZ], R2 ;  /* 0x00000002000075a7 */ /* 0x0022a400080011ff */
[----:B--2---:R-:W-:Y:S05]  /*b140*/  @!P0 NANOSLEEP.SYNCS 0x989680 ;  /* 0x009896800000895d */ /* 0x004fea0003900000 */
[----:B------:R-:W2:Y:S02]  /*b150*/  @!P0 SYNCS.PHASECHK.TRANS64 P0, [R0+URZ], R2 ;  /* 0x00000002000085a7 */ /* 0x000ea400080010ff */
[----:B--2---:R-:W-:Y:S05]  /*b160*/  @!P0 BRA `(.L_x_245) ;  /* 0xfffffffc00f08947 */ /* 0x004fea000383ffff */
[----:B------:R-:W-:Y:S05]  /*b170*/  BRA `(.L_x_246) ;  /* 0xffffff9800347947 */ /* 0x000fea000383ffff */
.L_x_75:
[----:B------:R-:W-:-:S07]  /*b180*/  MOV R0, UR5 ;  /* 0x0000000500007c02 */ /* 0x000fce0008000f00 */
.L_x_247:
[----:B-1----:R1:W2:Y:S02]  /*b190*/  SYNCS.PHASECHK.TRANS64.TRYWAIT P0, [R0+URZ], R2 ;  /* 0x00000002000075a7 */ /* 0x0022a400080011ff */
[----:B--2---:R-:W-:Y:S05]  /*b1a0*/  @!P0 NANOSLEEP.SYNCS 0x989680 ;  /* 0x009896800000895d */ /* 0x004fea0003900000 */
[----:B------:R-:W2:Y:S02]  /*b1b0*/  @!P0 SYNCS.PHASECHK.TRANS64 P0, [R0+URZ], R2 ;  /* 0x00000002000085a7 */ /* 0x000ea400080010ff */
[----:B--2---:R-:W-:Y:S05]  /*b1c0*/  @!P0 BRA `(.L_x_247) ;  /* 0xfffffffc00f08947 */ /* 0x004fea000383ffff */
[----:B------:R-:W-:Y:S05]  /*b1d0*/  BRA `(.L_x_248) ;  /* 0xffffff9800447947 */ /* 0x000fea000383ffff */
.L_x_76:
[----:B------:R-:W-:-:S07]  /*b1e0*/  MOV R0, UR5 ;  /* 0x0000000500007c02 */ /* 0x000fce0008000f00 */
.L_x_249:
[----:B-1----:R1:W2:Y:S02]  /*b1f0*/  SYNCS.PHASECHK.TRANS64.TRYWAIT P0, [R0+URZ], R2 ;  /* 0x00000002000075a7 */ /* 0x0022a400080011ff */
[----:B--2---:R-:W-:Y:S05]  /*b200*/  @!P0 NANOSLEEP.SYNCS 0x989680 ;  /* 0x009896800000895d */ /* 0x004fea0003900000 */
[----:B------:R-:W2:Y:S02]  /*b210*/  @!P0 SYNCS.PHASECHK.TRANS64 P0, [R0+URZ], R2 ;  /* 0x00000002000085a7 */ /* 0x000ea400080010ff */
[----:B--2---:R-:W-:Y:S05]  /*b220*/  @!P0 BRA `(.L_x_249) ;  /* 0xfffffffc00f08947 */ /* 0x004fea000383ffff */
[----:B------:R-:W-:Y:S05]  /*b230*/  BRA `(.L_x_250) ;  /* 0xffffff9800547947 */ /* 0x000fea000383ffff */
.L_x_77:
[----:B------:R-:W-:-:S07]  /*b240*/  MOV R0, UR5 ;  /* 0x0000000500007c02 */ /* 0x000fce0008000f00 */
.L_x_251:
[----:B-1----:R1:W2:Y:S02]  /*b250*/  SYNCS.PHASECHK.TRANS64.TRYWAIT P0, [R0+URZ], R2 ;  /* 0x00000002000075a7 */ /* 0x0022a400080011ff */
[----:B--2---:R-:W-:Y:S05]  /*b260*/  @!P0 NANOSLEEP.SYNCS 0x989680 ;  /* 0x009896800000895d */ /* 0x004fea0003900000 */
[----:B------:R-:W2:Y:S02]  /*b270*/  @!P0 SYNCS.PHASECHK.TRANS64 P0, [R0+URZ], R2 ;  /* 0x00000002000085a7 */ /* 0x000ea400080010ff */
[----:B--2---:R-:W-:Y:S05]  /*b280*/  @!P0 BRA `(.L_x_251) ;  /* 0xfffffffc00f08947 */ /* 0x004fea000383ffff */
[----:B------:R-:W-:Y:S05]  /*b290*/  BRA `(.L_x_252) ;  /* 0xffffff9800647947 */ /* 0x000fea000383ffff */
.L_x_78:
[----:B------:R-:W-:-:S07]  /*b2a0*/  MOV R0, UR5 ;  /* 0x0000000500007c02 */ /* 0x000fce0008000f00 */
.L_x_253:
[----:B-1----:R1:W2:Y:S02]  /*b2b0*/  SYNCS.PHASECHK.TRANS64.TRYWAIT P0, [R0+URZ], R2 ;  /* 0x00000002000075a7 */ /* 0x0022a400080011ff */
[----:B--2---:R-:W-:Y:S05]  /*b2c0*/  @!P0 NANOSLEEP.SYNCS 0x989680 ;  /* 0x009896800000895d */ /* 0x004fea0003900000 */
[----:B------:R-:W2:Y:S02]  /*b2d0*/  @!P0 SYNCS.PHASECHK.TRANS64 P0, [R0+URZ], R2 ;  /* 0x00000002000085a7 */ /* 0x000ea400080010ff */
[----:B--2---:R-:W-:Y:S05]  /*b2e0*/  @!P0 BRA `(.L_x_253) ;  /* 0xfffffffc00f08947 */ /* 0x004fea000383ffff */
[----:B------:R-:W-:Y:S05]  /*b2f0*/  BRA `(.L_x_254) ;  /* 0xffffff9800747947 */ /* 0x000fea000383ffff */
.L_x_79:
[----:B------:R-:W-:-:S07]  /*b300*/  MOV R0, UR5 ;  /* 0x0000000500007c02 */ /* 0x000fce0008000f00 */
.L_x_255:
[----:B-1----:R1:W2:Y:S02]  /*b310*/  SYNCS.PHASECHK.TRANS64.TRYWAIT P0, [R0+URZ], R2 ;  /* 0x00000002000075a7 */ /* 0x0022a400080011ff */
[----:B--2---:R-:W-:Y:S05]  /*b320*/  @!P0 NANOSLEEP.SYNCS 0x989680 ;  /* 0x009896800000895d */ /* 0x004fea0003900000 */
[----:B------:R-:W2:Y:S02]  /*b330*/  @!P0 SYNCS.PHASECHK.TRANS64 P0, [R0+URZ], R2 ;  /* 0x00000002000085a7 */ /* 0x000ea400080010ff */
[----:B--2---:R-:W-:Y:S05]  /*b340*/  @!P0 BRA `(.L_x_255) ;  /* 0xfffffffc00f08947 */ /* 0x004fea000383ffff */
[----:B------:R-:W-:Y:S05]  /*b350*/  BRA `(.L_x_256) ;  /* 0xffffff9800847947 */ /* 0x000fea000383ffff */
.L_x_80:
[----:B------:R-:W-:-:S07]  /*b360*/  MOV R0, UR5 ;  /* 0x0000000500007c02 */ /* 0x000fce0008000f00 */
.L_x_257:
[----:B-1----:R1:W2:Y:S02]  /*b370*/  SYNCS.PHASECHK.TRANS64.TRYWAIT P0, [R0+URZ], R2 ;  /* 0x00000002000075a7 */ /* 0x0022a400080011ff */
[----:B--2---:R-:W-:Y:S05]  /*b380*/  @!P0 NANOSLEEP.SYNCS 0x989680 ;  /* 0x009896800000895d */ /* 0x004fea0003900000 */
[----:B------:R-:W2:Y:S02]  /*b390*/  @!P0 SYNCS.PHASECHK.TRANS64 P0, [R0+URZ], R2 ;  /* 0x00000002000085a7 */ /* 0x000ea400080010ff */
[----:B--2---:R-:W-:Y:S05]  /*b3a0*/  @!P0 BRA `(.L_x_257) ;  /* 0xfffffffc00f08947 */ /* 0x004fea000383ffff */
[----:B------:R-:W-:Y:S05]  /*b3b0*/  BRA `(.L_x_258) ;  /* 0xffffff9800947947 */ /* 0x000fea000383ffff */
.L_x_81:
[----:B------:R-:W-:-:S07]  /*b3c0*/  MOV R0, UR5 ;  /* 0x0000000500007c02 */ /* 0x000fce0008000f00 */
.L_x_259:
[----:B-1----:R1:W2:Y:S02]  /*b3d0*/  SYNCS.PHASECHK.TRANS64.TRYWAIT P0, [R0+URZ], R2 ;  /* 0x00000002000075a7 */ /* 0x0022a400080011ff */
[----:B--2---:R-:W-:Y:S05]  /*b3e0*/  @!P0 NANOSLEEP.SYNCS 0x989680 ;  /* 0x009896800000895d */ /* 0x004fea0003900000 */
[----:B------:R-:W2:Y:S02]  /*b3f0*/  @!P0 SYNCS.PHASECHK.TRANS64 P0, [R0+URZ], R2 ;  /* 0x00000002000085a7 */ /* 0x000ea400080010ff */
[----:B--2---:R-:W-:Y:S05]  /*b400*/  @!P0 BRA `(.L_x_259) ;  /* 0xfffffffc00f08947 */ /* 0x004fea000383ffff */
[----:B------:R-:W-:Y:S05]  /*b410*/  BRA `(.L_x_260) ;  /* 0xffffff9800a47947 */ /* 0x000fea000383ffff */
.L_x_82:
[----:B------:R-:W-:-:S07]  /*b420*/  MOV R0, UR5 ;  /* 0x0000000500007c02 */ /* 0x000fce0008000f00 */
.L_x_261:
[----:B-1----:R1:W2:Y:S02]  /*b430*/  SYNCS.PHASECHK.TRANS64.TRYWAIT P0, [R0+URZ], R2 ;  /* 0x00000002000075a7 */ /* 0x0022a400080011ff */
[----:B--2---:R-:W-:Y:S05]  /*b440*/  @!P0 NANOSLEEP.SYNCS 0x989680 ;  /* 0x009896800000895d */ /* 0x004fea0003900000 */
[----:B------:R-:W2:Y:S02]  /*b450*/  @!P0 SYNCS.PHASECHK.TRANS64 P0, [R0+URZ], R2 ;  /* 0x00000002000085a7 */ /* 0x000ea400080010ff */
[----:B--2---:R-:W-:Y:S05]  /*b460*/  @!P0 BRA `(.L_x_261) ;  /* 0xfffffffc00f08947 */ /* 0x004fea000383ffff */
[----:B------:R-:W-:Y:S05]  /*b470*/  BRA `(.L_x_262) ;  /* 0xffffff9800b47947 */ /* 0x000fea000383ffff */
.L_x_83:
[----:B------:R-:W-:-:S07]  /*b480*/  MOV R0, UR5 ;  /* 0x0000000500007c02 */ /* 0x000fce0008000f00 */
.L_x_263:
[----:B-1----:R1:W2:Y:S02]  /*b490*/  SYNCS.PHASECHK.TRANS64.TRYWAIT P0, [R0+URZ], R2 ;  /* 0x00000002000075a7 */ /* 0x0022a400080011ff */
[----:B--2---:R-:W-:Y:S05]  /*b4a0*/  @!P0 NANOSLEEP.SYNCS 0x989680 ;  /* 0x009896800000895d */ /* 0x004fea0003900000 */
[----:B------:R-:W2:Y:S02]  /*b4b0*/  @!P0 SYNCS.PHASECHK.TRANS64 P0, [R0+URZ], R2 ;  /* 0x00000002000085a7 */ /* 0x000ea400080010ff */
[----:B--2---:R-:W-:Y:S05]  /*b4c0*/  @!P0 BRA `(.L_x_263) ;  /* 0xfffffffc00f08947 */ /* 0x004fea000383ffff */
[----:B------:R-:W-:Y:S05]  /*b4d0*/  BRA `(.L_x_264) ;  /* 0xffffff9800c47947 */ /* 0x000fea000383ffff */
.L_x_84:
[----:B------:R-:W-:-:S07]  /*b4e0*/  MOV R0, UR5 ;  /* 0x0000000500007c02 */ /* 0x000fce0008000f00 */
.L_x_265:
[----:B-1----:R1:W2:Y:S02]  /*b4f0*/  SYNCS.PHASECHK.TRANS64.TRYWAIT P0, [R0+URZ], R2 ;  /* 0x00000002000075a7 */ /* 0x0022a400080011ff */
[----:B--2---:R-:W-:Y:S05]  /*b500*/  @!P0 NANOSLEEP.SYNCS 0x989680 ;  /* 0x009896800000895d */ /* 0x004fea0003900000 */
[----:B------:R-:W2:Y:S02]  /*b510*/  @!P0 SYNCS.PHASECHK.TRANS64 P0, [R0+URZ], R2 ;  /* 0x00000002000085a7 */ /* 0x000ea400080010ff */
[----:B--2---:R-:W-:Y:S05]  /*b520*/  @!P0 BRA `(.L_x_265) ;  /* 0xfffffffc00f08947 */ /* 0x004fea000383ffff */
[----:B------:R-:W-:Y:S05]  /*b530*/  BRA `(.L_x_266) ;  /* 0xffffff9800d47947 */ /* 0x000fea000383ffff */
.L_x_85:
[----:B------:R-:W-:-:S07]  /*b540*/  MOV R0, UR5 ;  /* 0x0000000500007c02 */ /* 0x000fce0008000f00 */
.L_x_267:
[----:B-1----:R1:W2:Y:S02]  /*b550*/  SYNCS.PHASECHK.TRANS64.TRYWAIT P0, [R0+URZ], R2 ;  /* 0x00000002000075a7 */ /* 0x0022a400080011ff */
[----:B--2---:R-:W-:Y:S05]  /*b560*/  @!P0 NANOSLEEP.SYNCS 0x989680 ;  /* 0x009896800000895d */ /* 0x004fea0003900000 */
[----:B------:R-:W2:Y:S02]  /*b570*/  @!P0 SYNCS.PHASECHK.TRANS64 P0, [R0+URZ], R2 ;  /* 0x00000002000085a7 */ /* 0x000ea400080010ff */
[----:B--2---:R-:W-:Y:S05]  /*b580*/  @!P0 BRA `(.L_x_267) ;  /* 0xfffffffc00f08947 */ /* 0x004fea000383ffff */
[----:B------:R-:W-:Y:S05]  /*b590*/  BRA `(.L_x_268) ;  /* 0xffffff9800e47947 */ /* 0x000fea000383ffff */
.L_x_86:
[----:B------:R-:W-:-:S07]  /*b5a0*/  MOV R0, UR5 ;  /* 0x0000000500007c02 */ /* 0x000fce0008000f00 */
.L_x_269:
[----:B-1----:R1:W2:Y:S02]  /*b5b0*/  SYNCS.PHASECHK.TRANS64.TRYWAIT P0, [R0+URZ], R2 ;  /* 0x00000002000075a7 */ /* 0x0022a400080011ff */
[----:B--2---:R-:W-:Y:S05]  /*b5c0*/  @!P0 NANOSLEEP.SYNCS 0x989680 ;  /* 0x009896800000895d */ /* 0x004fea0003900000 */
[----:B------:R-:W2:Y:S02]  /*b5d0*/  @!P0 SYNCS.PHASECHK.TRANS64 P0, [R0+URZ], R2 ;  /* 0x00000002000085a7 */ /* 0x000ea400080010ff */
[----:B--2---:R-:W-:Y:S05]  /*b5e0*/  @!P0 BRA `(.L_x_269) ;  /* 0xfffffffc00f08947 */ /* 0x004fea000383ffff */
[----:B------:R-:W-:Y:S05]  /*b5f0*/  BRA `(.L_x_270) ;  /* 0xffffff9800f47947 */ /* 0x000fea000383ffff */
.L_x_87:
[----:B------:R-:W-:-:S07]  /*b600*/  MOV R0, UR5 ;  /* 0x0000000500007c02 */ /* 0x000fce0008000f00 */
.L_x_271:
[----:B-1----:R1:W2:Y:S02]  /*b610*/  SYNCS.PHASECHK.TRANS64.TRYWAIT P0, [R0+URZ], R2 ;  /* 0x00000002000075a7 */ /* 0x0022a400080011ff */
[----:B--2---:R-:W-:Y:S05]  /*b620*/  @!P0 NANOSLEEP.SYNCS 0x989680 ;  /* 0x009896800000895d */ /* 0x004fea0003900000 */
[----:B------:R-:W2:Y:S02]  /*b630*/  @!P0 SYNCS.PHASECHK.TRANS64 P0, [R0+URZ], R2 ;  /* 0x00000002000085a7 */ /* 0x000ea400080010ff */
[----:B--2---:R-:W-:Y:S05]  /*b640*/  @!P0 BRA `(.L_x_271) ;  /* 0xfffffffc00f08947 */ /* 0x004fea000383ffff */
[----:B------:R-:W-:Y:S05]  /*b650*/  BRA `(.L_x_272) ;  /* 0xffffff9c00047947 */ /* 0x000fea000383ffff */
.L_x_88:
[----:B------:R-:W-:-:S07]  /*b660*/  MOV R0, UR5 ;  /* 0x0000000500007c02 */ /* 0x000fce0008000f00 */
.L_x_273:
[----:B-1----:R1:W2:Y:S02]  /*b670*/  SYNCS.PHASECHK.TRANS64.TRYWAIT P0, [R0+URZ], R2 ;  /* 0x00000002000075a7 */ /* 0x0022a400080011ff */
[----:B--2---:R-:W-:Y:S05]  /*b680*/  @!P0 NANOSLEEP.SYNCS 0x989680 ;  /* 0x009896800000895d */ /* 0x004fea0003900000 */
[----:B------:R-:W2:Y:S02]  /*b690*/  @!P0 SYNCS.PHASECHK.TRANS64 P0, [R0+URZ], R2 ;  /* 0x00000002000085a7 */ /* 0x000ea400080010ff */
[----:B--2---:R-:W-:Y:S05]  /*b6a0*/  @!P0 BRA `(.L_x_273) ;  /* 0xfffffffc00f08947 */ /* 0x004fea000383ffff */
[----:B------:R-:W-:Y:S05]  /*b6b0*/  BRA `(.L_x_274) ;  /* 0xffffff9c00147947 */ /* 0x000fea000383ffff */
.L_x_89:
[----:B------:R-:W-:-:S07]  /*b6c0*/  MOV R0, UR5 ;  /* 0x0000000500007c02 */ /* 0x000fce0008000f00 */
.L_x_275:
[----:B-1----:R1:W2:Y:S02]  /*b6d0*/  SYNCS.PHASECHK.TRANS64.TRYWAIT P0, [R0+URZ], R2 ;  /* 0x00000002000075a7 */ /* 0x0022a400080011ff */
[----:B--2---:R-:W-:Y:S05]  /*b6e0*/  @!P0 NANOSLEEP.SYNCS 0x989680 ;  /* 0x009896800000895d */ /* 0x004fea0003900000 */
[----:B------:R-:W2:Y:S02]  /*b6f0*/  @!P0 SYNCS.PHASECHK.TRANS64 P0, [R0+URZ], R2 ;  /* 0x00000002000085a7 */ /* 0x000ea400080010ff */
[----:B--2---:R-:W-:Y:S05]  /*b700*/  @!P0 BRA `(.L_x_275) ;  /* 0xfffffffc00f08947 */ /* 0x004fea000383ffff */
[----:B------:R-:W-:Y:S05]  /*b710*/  BRA `(.L_x_276) ;  /* 0xffffff9c00247947 */ /* 0x000fea000383ffff */
.L_x_90:
[----:B------:R-:W-:-:S07]  /*b720*/  MOV R0, UR5 ;  /* 0x0000000500007c02 */ /* 0x000fce0008000f00 */
.L_x_277:
[----:B-1----:R1:W2:Y:S02]  /*b730*/  SYNCS.PHASECHK.TRANS64.TRYWAIT P0, [R0+URZ], R2 ;  /* 0x00000002000075a7 */ /* 0x0022a400080011ff */
[----:B--2---:R-:W-:Y:S05]  /*b740*/  @!P0 NANOSLEEP.SYNCS 0x989680 ;  /* 0x009896800000895d */ /* 0x004fea0003900000 */
[----:B------:R-:W2:Y:S02]  /*b750*/  @!P0 SYNCS.PHASECHK.TRANS64 P0, [R0+URZ], R2 ;  /* 0x00000002000085a7 */ /* 0x000ea400080010ff */
[----:B--2---:R-:W-:Y:S05]  /*b760*/  @!P0 BRA `(.L_x_277) ;  /* 0xfffffffc00f08947 */ /* 0x004fea000383ffff */
[----:B------:R-:W-:Y:S05]  /*b770*/  BRA `(.L_x_278) ;  /* 0xffffff9c00347947 */ /* 0x000fea000383ffff */
.L_x_91:
[----:B------:R-:W-:-:S07]  /*b780*/  MOV R0, UR5 ;  /* 0x0000000500007c02 */ /* 0x000fce0008000f00 */
.L_x_279:
[----:B-1----:R1:W2:Y:S02]  /*b790*/  SYNCS.PHASECHK.TRANS64.TRYWAIT P0, [R0+URZ], R2 ;  /* 0x00000002000075a7 */ /* 0x0022a400080011ff */
[----:B--2---:R-:W-:Y:S05]  /*b7a0*/  @!P0 NANOSLEEP.SYNCS 0x989680 ;  /* 0x009896800000895d */ /* 0x004fea0003900000 */
[----:B------:R-:W2:Y:S02]  /*b7b0*/  @!P0 SYNCS.PHASECHK.TRANS64 P0, [R0+URZ], R2 ;  /* 0x00000002000085a7 */ /* 0x000ea400080010ff */
[----:B--2---:R-:W-:Y:S05]  /*b7c0*/  @!P0 BRA `(.L_x_279) ;  /* 0xfffffffc00f08947 */ /* 0x004fea000383ffff */
[----:B------:R-:W-:Y:S05]  /*b7d0*/  BRA `(.L_x_280) ;  /* 0xffffff9c00447947 */ /* 0x000fea000383ffff */
.L_x_92:
[----:B------:R-:W-:-:S07]  /*b7e0*/  MOV R0, UR5 ;  /* 0x0000000500007c02 */ /* 0x000fce0008000f00 */
.L_x_281:
[----:B-1----:R1:W2:Y:S02]  /*b7f0*/  SYNCS.PHASECHK.TRANS64.TRYWAIT P0, [R0+URZ], R2 ;  /* 0x00000002000075a7 */ /* 0x0022a400080011ff */
[----:B--2---:R-:W-:Y:S05]  /*b800*/  @!P0 NANOSLEEP.SYNCS 0x989680 ;  /* 0x009896800000895d */ /* 0x004fea0003900000 */
[----:B------:R-:W2:Y:S02]  /*b810*/  @!P0 SYNCS.PHASECHK.TRANS64 P0, [R0+URZ], R2 ;  /* 0x00000002000085a7 */ /* 0x000ea400080010ff */
[----:B--2---:R-:W-:Y:S05]  /*b820*/  @!P0 BRA `(.L_x_281) ;  /* 0xfffffffc00f08947 */ /* 0x004fea000383ffff */
[----:B------:R-:W-:Y:S05]  /*b830*/  BRA `(.L_x_282) ;  /* 0xffffff9c00547947 */ /* 0x000fea000383ffff */
.L_x_93:
[----:B------:R-:W-:-:S07]  /*b840*/  MOV R0, UR5 ;  /* 0x0000000500007c02 */ /* 0x000fce0008000f00 */
.L_x_283:
[----:B-1----:R1:W2:Y:S02]  /*b850*/  SYNCS.PHASECHK.TRANS64.TRYWAIT P0, [R0+URZ], R2 ;  /* 0x00000002000075a7 */ /* 0x0022a400080011ff */
[----:B--2---:R-:W-:Y:S05]  /*b860*/  @!P0 NANOSLEEP.SYNCS 0x989680 ;  /* 0x009896800000895d */ /* 0x004fea0003900000 */
[----:B------:R-:W2:Y:S02]  /*b870*/  @!P0 SYNCS.PHASECHK.TRANS64 P0, [R0+URZ], R2 ;  /* 0x00000002000085a7 */ /* 0x000ea400080010ff */
[----:B--2---:R-:W-:Y:S05]  /*b880*/  @!P0 BRA `(.L_x_283) ;  /* 0xfffffffc00f08947 */ /* 0x004fea000383ffff */
[----:B------:R-:W-:Y:S05]  /*b890*/  BRA `(.L_x_284) ;  /* 0xffffff9c00647947 */ /* 0x000fea000383ffff */
.L_x_94:
[----:B------:R-:W-:-:S07]  /*b8a0*/  MOV R0, UR5 ;  /* 0x0000000500007c02 */ /* 0x000fce0008000f00 */
.L_x_285:
[----:B-1----:R1:W2:Y:S02]  /*b8b0*/  SYNCS.PHASECHK.TRANS64.TRYWAIT P0, [R0+URZ], R2 ;  /* 0x00000002000075a7 */ /* 0x0022a400080011ff */
[----:B--2---:R-:W-:Y:S05]  /*b8c0*/  @!P0 NANOSLEEP.SYNCS 0x989680 ;  /* 0x009896800000895d */ /* 0x004fea0003900000 */
[----:B------:R-:W2:Y:S02]  /*b8d0*/  @!P0 SYNCS.PHASECHK.TRANS64 P0, [R0+URZ], R2 ;  /* 0x00000002000085a7 */ /* 0x000ea400080010ff */
[----:B--2---:R-:W-:Y:S05]  /*b8e0*/  @!P0 BRA `(.L_x_285) ;  /* 0xfffffffc00f08947 */ /* 0x004fea000383ffff */
[----:B------:R-:W-:Y:S05]  /*b8f0*/  BRA `(.L_x_286) ;  /* 0xffffff9c00747947 */ /* 0x000fea000383ffff */
.L_x_95:
[----:B------:R-:W-:-:S07]  /*b900*/  MOV R0, UR5 ;  /* 0x0000000500007c02 */ /* 0x000fce0008000f00 */
.L_x_287:
[----:B-1----:R1:W2:Y:S02]  /*b910*/  SYNCS.PHASECHK.TRANS64.TRYWAIT P0, [R0+URZ], R2 ;  /* 0x00000002000075a7 */ /* 0x0022a400080011ff */
[----:B--2---:R-:W-:Y:S05]  /*b920*/  @!P0 NANOSLEEP.SYNCS 0x989680 ;  /* 0x009896800000895d */ /* 0x004fea0003900000 */
[----:B------:R-:W2:Y:S02]  /*b930*/  @!P0 SYNCS.PHASECHK.TRANS64 P0, [R0+URZ], R2 ;  /* 0x00000002000085a7 */ /* 0x000ea400080010ff */
[----:B--2---:R-:W-:Y:S05]  /*b940*/  @!P0 BRA `(.L_x_287) ;  /* 0xfffffffc00f08947 */ /* 0x004fea000383ffff */
[----:B------:R-:W-:Y:S05]  /*b950*/  BRA `(.L_x_288) ;  /* 0xffffff9c00847947 */ /* 0x000fea000383ffff */
.L_x_96:
[----:B------:R-:W-:-:S07]  /*b960*/  MOV R0, UR5 ;  /* 0x0000000500007c02 */ /* 0x000fce0008000f00 */
.L_x_289:
[----:B-1----:R1:W2:Y:S02]  /*b970*/  SYNCS.PHASECHK.TRANS64.TRYWAIT P0, [R0+URZ], R2 ;  /* 0x00000002000075a7 */ /* 0x0022a400080011ff */
[----:B--2---:R-:W-:Y:S05]  /*b980*/  @!P0 NANOSLEEP.SYNCS 0x989680 ;  /* 0x009896800000895d */ /* 0x004fea0003900000 */
[----:B------:R-:W2:Y:S02]  /*b990*/  @!P0 SYNCS.PHASECHK.TRANS64 P0, [R0+URZ], R2 ;  /* 0x00000002000085a7 */ /* 0x000ea400080010ff */
[----:B--2---:R-:W-:Y:S05]  /*b9a0*/  @!P0 BRA `(.L_x_289) ;  /* 0xfffffffc00f08947 */ /* 0x004fea000383ffff */
[----:B------:R-:W-:Y:S05]  /*b9b0*/  BRA `(.L_x_290) ;  /* 0xffffff9c00947947 */ /* 0x000fea000383ffff */
.L_x_97:
[----:B------:R-:W-:-:S07]  /*b9c0*/  MOV R0, UR5 ;  /* 0x0000000500007c02 */ /* 0x000fce0008000f00 */
.L_x_291:
[----:B-1----:R1:W2:Y:S02]  /*b9d0*/  SYNCS.PHASECHK.TRANS64.TRYWAIT P0, [R0+URZ], R2 ;  /* 0x00000002000075a7 */ /* 0x0022a400080011ff */
[----:B--2---:R-:W-:Y:S05]  /*b9e0*/  @!P0 NANOSLEEP.SYNCS 0x989680 ;  /* 0x009896800000895d */ /* 0x004fea0003900000 */
[----:B------:R-:W2:Y:S02]  /*b9f0*/  @!P0 SYNCS.PHASECHK.TRANS64 P0, [R0+URZ], R2 ;  /* 0x00000002000085a7 */ /* 0x000ea400080010ff */
[----:B--2---:R-:W-:Y:S05]  /*ba00*/  @!P0 BRA `(.L_x_291) ;  /* 0xfffffffc00f08947 */ /* 0x004fea000383ffff */
[----:B------:R-:W-:Y:S05]  /*ba10*/  BRA `(.L_x_292) ;  /* 0xffffff9c00a47947 */ /* 0x000fea000383ffff */
.L_x_98:
[----:B------:R-:W-:-:S07]  /*ba20*/  MOV R0, UR5 ;  /* 0x0000000500007c02 */ /* 0x000fce0008000f00 */
.L_x_293:
[----:B-1----:R1:W2:Y:S02]  /*ba30*/  SYNCS.PHASECHK.TRANS64.TRYWAIT P0, [R0+URZ], R2 ;  /* 0x00000002000075a7 */ /* 0x0022a400080011ff */
[----:B--2---:R-:W-:Y:S05]  /*ba40*/  @!P0 NANOSLEEP.SYNCS 0x989680 ;  /* 0x009896800000895d */ /* 0x004fea0003900000 */
[----:B------:R-:W2:Y:S02]  /*ba50*/  @!P0 SYNCS.PHASECHK.TRANS64 P0, [R0+URZ], R2 ;  /* 0x00000002000085a7 */ /* 0x000ea400080010ff */
[----:B--2---:R-:W-:Y:S05]  /*ba60*/  @!P0 BRA `(.L_x_293) ;  /* 0xfffffffc00f08947 */ /* 0x004fea000383ffff */
[----:B------:R-:W-:Y:S05]  /*ba70*/  BRA `(.L_x_294) ;  /* 0xffffff9c00b47947 */ /* 0x000fea000383ffff */
.L_x_99:
[----:B------:R-:W-:-:S07]  /*ba80*/  MOV R0, UR5 ;  /* 0x0000000500007c02 */ /* 0x000fce0008000f00 */
.L_x_295:
[----:B-1----:R1:W2:Y:S02]  /*ba90*/  SYNCS.PHASECHK.TRANS64.TRYWAIT P0, [R0+URZ], R2 ;  /* 0x00000002000075a7 */ /* 0x0022a400080011ff */
[----:B--2---:R-:W-:Y:S05]  /*baa0*/  @!P0 NANOSLEEP.SYNCS 0x989680 ;  /* 0x009896800000895d */ /* 0x004fea0003900000 */
[----:B------:R-:W2:Y:S02]  /*bab0*/  @!P0 SYNCS.PHASECHK.TRANS64 P0, [R0+URZ], R2 ;  /* 0x00000002000085a7 */ /* 0x000ea400080010ff */
[----:B--2---:R-:W-:Y:S05]  /*bac0*/  @!P0 BRA `(.L_x_295) ;  /* 0xfffffffc00f08947 */ /* 0x004fea000383ffff */
[----:B------:R-:W-:Y:S05]  /*bad0*/  BRA `(.L_x_296) ;  /* 0xffffff9c00c47947 */ /* 0x000fea000383ffff */
.L_x_100:
[----:B------:R-:W-:-:S07]  /*bae0*/  MOV R0, UR5 ;  /* 0x0000000500007c02 */ /* 0x000fce0008000f00 */
.L_x_297:
[----:B-1----:R1:W2:Y:S02]  /*baf0*/  SYNCS.PHASECHK.TRANS64.TRYWAIT P0, [R0+URZ], R2 ;  /* 0x00000002000075a7 */ /* 0x0022a400080011ff */
[----:B--2---:R-:W-:Y:S05]  /*bb00*/  @!P0 NANOSLEEP.SYNCS 0x989680 ;  /* 0x009896800000895d */ /* 0x004fea0003900000 */
[----:B------:R-:W2:Y:S02]  /*bb10*/  @!P0 SYNCS.PHASECHK.TRANS64 P0, [R0+URZ], R2 ;  /* 0x00000002000085a7 */ /* 0x000ea400080010ff */
[----:B--2---:R-:W-:Y:S05]  /*bb20*/  @!P0 BRA `(.L_x_297) ;  /* 0xfffffffc00f08947 */ /* 0x004fea000383ffff */
[----:B------:R-:W-:Y:S05]  /*bb30*/  BRA `(.L_x_298) ;  /* 0xffffff9c00d47947 */ /* 0x000fea000383ffff */
.L_x_101:
[----:B------:R-:W-:-:S07]  /*bb40*/  MOV R0, UR5 ;  /* 0x0000000500007c02 */ /* 0x000fce0008000f00 */
.L_x_299:
[----:B-1----:R1:W2:Y:S02]  /*bb50*/  SYNCS.PHASECHK.TRANS64.TRYWAIT P0, [R0+URZ], R2 ;  /* 0x00000002000075a7 */ /* 0x0022a400080011ff */
[----:B--2---:R-:W-:Y:S05]  /*bb60*/  @!P0 NANOSLEEP.SYNCS 0x989680 ;  /* 0x009896800000895d */ /* 0x004fea0003900000 */
[----:B------:R-:W2:Y:S02]  /*bb70*/  @!P0 SYNCS.PHASECHK.TRANS64 P0, [R0+URZ], R2 ;  /* 0x00000002000085a7 */ /* 0x000ea400080010ff */
[----:B--2---:R-:W-:Y:S05]  /*bb80*/  @!P0 BRA `(.L_x_299) ;  /* 0xfffffffc00f08947 */ /* 0x004fea000383ffff */
[----:B------:R-:W-:Y:S05]  /*bb90*/  BRA `(.L_x_300) ;  /* 0xffffff9c00e47947 */ /* 0x000fea000383ffff */
.L_x_102:
[----:B------:R-:W-:-:S07]  /*bba0*/  MOV R0, UR5 ;  /* 0x0000000500007c02 */ /* 0x000fce0008000f00 */
.L_x_301:
[----:B-1----:R1:W2:Y:S02]  /*bbb0*/  SYNCS.PHASECHK.TRANS64.TRYWAIT P0, [R0+URZ], R2 ;  /* 0x00000002000075a7 */ /* 0x0022a400080011ff */
[----:B--2---:R-:W-:Y:S05]  /*bbc0*/  @!P0 NANOSLEEP.SYNCS 0x989680 ;  /* 0x009896800000895d */ /* 0x004fea0003900000 */
[----:B------:R-:W2:Y:S02]  /*bbd0*/  @!P0 SYNCS.PHASECHK.TRANS64 P0, [R0+URZ], R2 ;  /* 0x00000002000085a7 */ /* 0x000ea400080010ff */
[----:B--2---:R-:W-:Y:S05]  /*bbe0*/  @!P0 BRA `(.L_x_301) ;  /* 0xfffffffc00f08947 */ /* 0x004fea000383ffff */
[----:B------:R-:W-:Y:S05]  /*bbf0*/  BRA `(.L_x_302) ;  /* 0xffffff9c00f47947 */ /* 0x000fea000383ffff */
.L_x_103:
[----:B------:R-:W-:-:S07]  /*bc00*/  MOV R0, UR5 ;  /* 0x0000000500007c02 */ /* 0x000fce0008000f00 */
.L_x_303:
[----:B-1----:R1:W2:Y:S02]  /*bc10*/  SYNCS.PHASECHK.TRANS64.TRYWAIT P0, [R0+URZ], R2 ;  /* 0x00000002000075a7 */ /* 0x0022a400080011ff */
[----:B--2---:R-:W-:Y:S05]  /*bc20*/  @!P0 NANOSLEEP.SYNCS 0x989680 ;  /* 0x009896800000895d */ /* 0x004fea0003900000 */
[----:B------:R-:W2:Y:S02]  /*bc30*/  @!P0 SYNCS.PHASECHK.TRANS64 P0, [R0+URZ], R2 ;  /* 0x00000002000085a7 */ /* 0x000ea400080010ff */
[----:B--2---:R-:W-:Y:S05]  /*bc40*/  @!P0 BRA `(.L_x_303) ;  /* 0xfffffffc00f08947 */ /* 0x004fea000383ffff */
[----:B------:R-:W-:Y:S05]  /*bc50*/  BRA `(.L_x_304) ;  /* 0xffffffa000047947 */ /* 0x000fea000383ffff */
.L_x_104:
[----:B------:R-:W-:-:S07]  /*bc60*/  MOV R0, UR5 ;  /* 0x0000000500007c02 */ /* 0x000fce0008000f00 */
.L_x_305:
[----:B-1----:R1:W2:Y:S02]  /*bc70*/  SYNCS.PHASECHK.TRANS64.TRYWAIT P0, [R0+URZ], R2 ;  /* 0x00000002000075a7 */ /* 0x0022a400080011ff */
[----:B--2---:R-:W-:Y:S05]  /*bc80*/  @!P0 NANOSLEEP.SYNCS 0x989680 ;  /* 0x009896800000895d */ /* 0x004fea0003900000 */
[----:B------:R-:W2:Y:S02]  /*bc90*/  @!P0 SYNCS.PHASECHK.TRANS64 P0, [R0+URZ], R2 ;  /* 0x00000002000085a7 */ /* 0x000ea400080010ff */
[----:B--2---:R-:W-:Y:S05]  /*bca0*/  @!P0 BRA `(.L_x_305) ;  /* 0xfffffffc00f08947 */ /* 0x004fea000383ffff */
[----:B------:R-:W-:Y:S05]  /*bcb0*/  BRA `(.L_x_306) ;  /* 0xffffffa000147947 */ /* 0x000fea000383ffff */
.L_x_105:
[----:B------:R-:W-:-:S07]  /*bcc0*/  MOV R0, UR5 ;  /* 0x0000000500007c02 */ /* 0x000fce0008000f00 */
.L_x_307:
[----:B-1----:R1:W2:Y:S02]  /*bcd0*/  SYNCS.PHASECHK.TRANS64.TRYWAIT P0, [R0+URZ], R2 ;  /* 0x00000002000075a7 */ /* 0x0022a400080011ff */
[----:B--2---:R-:W-:Y:S05]  /*bce0*/  @!P0 NANOSLEEP.SYNCS 0x989680 ;  /* 0x009896800000895d */ /* 0x004fea0003900000 */
[----:B------:R-:W2:Y:S02]  /*bcf0*/  @!P0 SYNCS.PHASECHK.TRANS64 P0, [R0+URZ], R2 ;  /* 0x00000002000085a7 */ /* 0x000ea400080010ff */
[----:B--2---:R-:W-:Y:S05]  /*bd00*/  @!P0 BRA `(.L_x_307) ;  /* 0xfffffffc00f08947 */ /* 0x004fea000383ffff */
[----:B------:R-:W-:Y:S05]  /*bd10*/  BRA `(.L_x_308) ;  /* 0xffffffa000247947 */ /* 0x000fea000383ffff */
.L_x_106:
[----:B------:R-:W-:-:S07]  /*bd20*/  MOV R0, UR5 ;  /* 0x0000000500007c02 */ /* 0x000fce0008000f00 */
.L_x_309:
[----:B-1----:R1:W2:Y:S02]  /*bd30*/  SYNCS.PHASECHK.TRANS64.TRYWAIT P0, [R0+URZ], R2 ;  /* 0x00000002000075a7 */ /* 0x0022a400080011ff */
[----:B--2---:R-:W-:Y:S05]  /*bd40*/  @!P0 NANOSLEEP.SYNCS 0x989680 ;  /* 0x009896800000895d */ /* 0x004fea0003900000 */
[----:B------:R-:W2:Y:S02]  /*bd50*/  @!P0 SYNCS.PHASECHK.TRANS64 P0, [R0+URZ], R2 ;  /* 0x00000002000085a7 */ /* 0x000ea400080010ff */
[----:B--2---:R-:W-:Y:S05]  /*bd60*/  @!P0 BRA `(.L_x_309) ;  /* 0xfffffffc00f08947 */ /* 0x004fea000383ffff */
[----:B------:R-:W-:Y:S05]  /*bd70*/  BRA `(.L_x_310) ;  /* 0xffffffa000347947 */ /* 0x000fea000383ffff */
.L_x_107:
[----:B------:R-:W-:-:S07]  /*bd80*/  MOV R0, UR5 ;  /* 0x0000000500007c02 */ /* 0x000fce0008000f00 */
.L_x_311:
[----:B-1----:R1:W2:Y:S02]  /*bd90*/  SYNCS.PHASECHK.TRANS64.TRYWAIT P0, [R0+URZ], R2 ;  /* 0x00000002000075a7 */ /* 0x0022a400080011ff */
[----:B--2---:R-:W-:Y:S05]  /*bda0*/  @!P0 NANOSLEEP.SYNCS 0x989680 ;  /* 0x009896800000895d */ /* 0x004fea0003900000 */
[----:B------:R-:W2:Y:S02]  /*bdb0*/  @!P0 SYNCS.PHASECHK.TRANS64 P0, [R0+URZ], R2 ;  /* 0x00000002000085a7 */ /* 0x000ea400080010ff */
[----:B--2---:R-:W-:Y:S05]  /*bdc0*/  @!P0 BRA `(.L_x_311) ;  /* 0xfffffffc00f08947 */ /* 0x004fea000383ffff */
[----:B------:R-:W-:Y:S05]  /*bdd0*/  BRA `(.L_x_312) ;  /* 0xffffffa000447947 */ /* 0x000fea000383ffff */
.L_x_108:
[----:B------:R-:W-:-:S07]  /*bde0*/  MOV R0, UR5 ;  /* 0x0000000500007c02 */ /* 0x000fce0008000f00 */
.L_x_313:
[----:B-1----:R1:W2:Y:S02]  /*bdf0*/  SYNCS.PHASECHK.TRANS64.TRYWAIT P0, [R0+URZ], R2 ;  /* 0x00000002000075a7 */ /* 0x0022a400080011ff */
[----:B--2---:R-:W-:Y:S05]  /*be00*/  @!P0 NANOSLEEP.SYNCS 0x989680 ;  /* 0x009896800000895d */ /* 0x004fea0003900000 */
[----:B------:R-:W2:Y:S02]  /*be10*/  @!P0 SYNCS.PHASECHK.TRANS64 P0, [R0+URZ], R2 ;  /* 0x00000002000085a7 */ /* 0x000ea400080010ff */
[----:B--2---:R-:W-:Y:S05]  /*be20*/  @!P0 BRA `(.L_x_313) ;  /* 0xfffffffc00f08947 */ /* 0x004fea000383ffff */
[----:B------:R-:W-:Y:S05]  /*be30*/  BRA `(.L_x_314) ;  /* 0xffffffa000547947 */ /* 0x000fea000383ffff */
.L_x_109:
[----:B------:R-:W-:-:S07]  /*be40*/  MOV R0, UR5 ;  /* 0x0000000500007c02 */ /* 0x000fce0008000f00 */
.L_x_315:
[----:B-1----:R1:W2:Y:S02]  /*be50*/  SYNCS.PHASECHK.TRANS64.TRYWAIT P0, [R0+URZ], R2 ;  /* 0x00000002000075a7 */ /* 0x0022a400080011ff */
[----:B--2---:R-:W-:Y:S05]  /*be60*/  @!P0 NANOSLEEP.SYNCS 0x989680 ;  /* 0x009896800000895d */ /* 0x004fea0003900000 */
[----:B------:R-:W2:Y:S02]  /*be70*/  @!P0 SYNCS.PHASECHK.TRANS64 P0, [R0+URZ], R2 ;  /* 0x00000002000085a7 */ /* 0x000ea400080010ff */
[----:B--2---:R-:W-:Y:S05]  /*be80*/  @!P0 BRA `(.L_x_315) ;  /* 0xfffffffc00f08947 */ /* 0x004fea000383ffff */
[----:B------:R-:W-:Y:S05]  /*be90*/  BRA `(.L_x_316) ;  /* 0xffffffa000647947 */ /* 0x000fea000383ffff */
.L_x_110:
[----:B------:R-:W-:-:S07]  /*bea0*/  MOV R0, UR5 ;  /* 0x0000000500007c02 */ /* 0x000fce0008000f00 */
.L_x_317:
[----:B-1----:R1:W2:Y:S02]  /*beb0*/  SYNCS.PHASECHK.TRANS64.TRYWAIT P0, [R0+URZ], R2 ;  /* 0x00000002000075a7 */ /* 0x0022a400080011ff */
[----:B--2---:R-:W-:Y:S05]  /*bec0*/  @!P0 NANOSLEEP.SYNCS 0x989680 ;  /* 0x009896800000895d */ /* 0x004fea0003900000 */
[----:B------:R-:W2:Y:S02]  /*bed0*/  @!P0 SYNCS.PHASECHK.TRANS64 P0, [R0+URZ], R2 ;  /* 0x00000002000085a7 */ /* 0x000ea400080010ff */
[----:B--2---:R-:W-:Y:S05]  /*bee0*/  @!P0 BRA `(.L_x_317) ;  /* 0xfffffffc00f08947 */ /* 0x004fea000383ffff */
[----:B------:R-:W-:Y:S05]  /*bef0*/  BRA `(.L_x_318) ;  /* 0xffffffa000747947 */ /* 0x000fea000383ffff */
.L_x_111:
[----:B------:R-:W-:-:S07]  /*bf00*/  MOV R0, UR5 ;  /* 0x0000000500007c02 */ /* 0x000fce0008000f00 */
.L_x_319:
[----:B-1----:R1:W2:Y:S02]  /*bf10*/  SYNCS.PHASECHK.TRANS64.TRYWAIT P0, [R0+URZ], R2 ;  /* 0x00000002000075a7 */ /* 0x0022a400080011ff */
[----:B--2---:R-:W-:Y:S05]  /*bf20*/  @!P0 NANOSLEEP.SYNCS 0x989680 ;  /* 0x009896800000895d */ /* 0x004fea0003900000 */
[----:B------:R-:W2:Y:S02]  /*bf30*/  @!P0 SYNCS.PHASECHK.TRANS64 P0, [R0+URZ], R2 ;  /* 0x00000002000085a7 */ /* 0x000ea400080010ff */
[----:B--2---:R-:W-:Y:S05]  /*bf40*/  @!P0 BRA `(.L_x_319) ;  /* 0xfffffffc00f08947 */ /* 0x004fea000383ffff */
[----:B------:R-:W-:Y:S05]  /*bf50*/  BRA `(.L_x_320) ;  /* 0xffffffa000847947 */ /* 0x000fea000383ffff */
.L_x_114:
[----:B------:R-:W-:-:S07]  /*bf60*/  MOV R4, UR4 ;  /* 0x0000000400047c02 */ /* 0x000fce0008000f00 */
.L_x_321:
[----:B--2---:R2:W3:Y:S02]  /*bf70*/  SYNCS.PHASECHK.TRANS64.TRYWAIT P1, [R4+URZ+0x4a8], R6 ;  /* 0x0004a806040075a7 */ /* 0x0044e400080211ff */
[----:B---3--:R-:W-:Y:S05]  /*bf80*/  @!P1 NANOSLEEP.SYNCS 0x989680 ;  /* 0x009896800000995d */ /* 0x008fea0003900000 */
[----:B------:R-:W3:Y:S02]  /*bf90*/  @!P1 SYNCS.PHASECHK.TRANS64 P1, [R4+URZ+0x4a8], R6 ;  /* 0x0004a806040095a7 */ /* 0x000ee400080210ff */
[----:B---3--:R-:W-:Y:S05]  /*bfa0*/  @!P1 BRA `(.L_x_321) ;  /* 0xfffffffc00f09947 */ /* 0x008fea000383ffff */
[----:B------:R-:W-:Y:S05]  /*bfb0*/  BRA `(.L_x_322) ;  /* 0xffffffa000f47947 */ /* 0x000fea000383ffff */
.L_x_115:
[----:B--2---:R-:W-:-:S07]  /*bfc0*/  MOV R4, UR4 ;  /* 0x0000000400047c02 */ /* 0x004fce0008000f00 */
.L_x_323:
[----:B--2---:R2:W3:Y:S02]  /*bfd0*/  SYNCS.PHASECHK.TRANS64.TRYWAIT P1, [R4+URZ+0x4a0], R5 ;  /* 0x0004a005040075a7 */ /* 0x0044e400080211ff */
[----:B---3--:R-:W-:Y:S05]  /*bfe0*/  @!P1 NANOSLEEP.SYNCS 0x989680 ;  /* 0x009896800000995d */ /* 0x008fea0003900000 */
[----:B------:R-:W3:Y:S02]  /*bff0*/  @!P1 SYNCS.PHASECHK.TRANS64 P1, [R4+URZ+0x4a0], R5 ;  /* 0x0004a005040095a7 */ /* 0x000ee400080210ff */
[----:B---3--:R-:W-:Y:S05]  /*c000*/  @!P1 BRA `(.L_x_323) ;  /* 0xfffffffc00f09947 */ /* 0x008fea000383ffff */
[----:B------:R-:W-:Y:S05]  /*c010*/  BRA `(.L_x_324) ;  /* 0xffffffa000fc7947 */ /* 0x000fea000383ffff */
.L_x_125:
[----:B--2---:R-:W-:-:S04]  /*c020*/  MOV R5, UR5 ;  /* 0x0000000500057c02 */ /* 0x004fc80008000f00 */
[----:B------:R2:W3:Y:S03]  /*c030*/  SYNCS.PHASECHK.TRANS64.TRYWAIT P0, [R5+URZ+0x8], R6 ;  /* 0x00000806050075a7 */ /* 0x0004e600080011ff */
[----:B---3--:R-:W-:Y:S05]  /*c040*/  @!P0 NANOSLEEP.SYNCS 0x989680 ;  /* 0x009896800000895d */ /* 0x008fea0003900000 */
[----:B------:R-:W3:Y:S02]  /*c050*/  @!P0 SYNCS.PHASECHK.TRANS64 P0, [R5+URZ+0x8], R6 ;  /* 0x00000806050085a7 */ /* 0x000ee400080010ff */
[----:B---3--:R-:W-:Y:S05]  /*c060*/  @!P0 BRA `(.L_x_125) ;  /* 0xfffffffc00ec8947 */ /* 0x008fea000383ffff */
[----:B------:R-:W-:Y:S05]  /*c070*/  BRA `(.L_x_124) ;  /* 0xffffffa400c87947 */ /* 0x000fea000383ffff */
.L_x_127:
[----:B------:R-:W-:Y:S01]  /*c080*/  BSSY B0, `(.L_x_325) ;  /* 0x0000006000007945 */ /* 0x000fe20003800000 */
[----:B------:R-:W-:-:S07]  /*c090*/  MOV R15, 0xffffffff ;  /* 0xffffffff000f7802 */ /* 0x000fce0000000f00 */
[----:B-12--5:R-:W-:Y:S05]  /*c0a0*/  WARPSYNC.COLLECTIVE R15, `(.L_x_326) ;  /* 0x000000000f0c7348 */ /* 0x026fea0003c00000 */
[----:B------:R-:W-:Y:S02]  /*c0b0*/  ELECT P6, UR79, PT ;  /* 0x00000000004f782f */ /* 0x000fe400038c0000 */
[----:B------:R-:W-:Y:S01]  /*c0c0*/  MOV R14, UR79 ;  /* 0x0000004f000e7c02 */ /* 0x000fe20008000f00 */
[----:B-12--5:R-:W-:Y:S10]  /*c0d0*/  ENDCOLLECTIVE ;  /* 0x000000000000791b */ /* 0x026ff40003800000 */
.L_x_326:
[----:B------:R-:W-:Y:S05]  /*c0e0*/  BSYNC B0 ;  /* 0x0000000000007941 */ /* 0x000fea0003800000 */
.L_x_325:
[----:B------:R-:W-:Y:S01]  /*c0f0*/  PLOP3.LUT P0, PT, P6, PT, PT, 0x80, 0x8 ;  /* 0x000000000008781c */ /* 0x000fe2000370f070 */
[----:B------:R-:W-:-:S12]  /*c100*/  BRA `(.L_x_327) ;  /* 0xffffffa400f47947 */ /* 0x000fd8000383ffff */
.L_x_129:
[----:B--2---:R-:W-:-:S04]  /*c110*/  MOV R3, UR5 ;  /* 0x0000000500037c02 */ /* 0x004fc80008000f00 */
[----:B------:R2:W3:Y:S03]  /*c120*/  SYNCS.PHASECHK.TRANS64.TRYWAIT P0, [R3+URZ+0x8], R4 ;  /* 0x00000804030075a7 */ /* 0x0004e600080011ff */
[----:B---3--:R-:W-:Y:S05]  /*c130*/  @!P0 NANOSLEEP.SYNCS 0x989680 ;  /* 0x009896800000895d */ /* 0x008fea0003900000 */
[----:B------:R-:W3:Y:S02]  /*c140*/  @!P0 SYNCS.PHASECHK.TRANS64 P0, [R3+URZ+0x8], R4 ;  /* 0x00000804030085a7 */ /* 0x000ee400080010ff */
[----:B---3--:R-:W-:Y:S05]  /*c150*/  @!P0 BRA `(.L_x_129) ;  /* 0xfffffffc00ec8947 */ /* 0x008fea000383ffff */
[----:B------:R-:W-:Y:S05]  /*c160*/  BRA `(.L_x_128) ;  /* 0xffffffa400f87947 */ /* 0x000fea000383ffff */
.L_x_130:
[----:B------:R-:W-:-:S07]  /*c170*/  MOV R4, UR14 ;  /* 0x0000000e00047c02 */ /* 0x000fce0008000f00 */
.L_x_328:
[----:B-1----:R1:W2:Y:S02]  /*c180*/  SYNCS.PHASECHK.TRANS64.TRYWAIT P0, [R4+URZ+0x4a0], R5 ;  /* 0x0004a005040075a7 */ /* 0x0022a400080011ff */
[----:B--2---:R-:W-:Y:S05]  /*c190*/  @!P0 NANOSLEEP.SYNCS 0x989680 ;  /* 0x009896800000895d */ /* 0x004fea0003900000 */
[----:B------:R-:W2:Y:S02]  /*c1a0*/  @!P0 SYNCS.PHASECHK.TRANS64 P0, [R4+URZ+0x4a0], R5 ;  /* 0x0004a005040085a7 */ /* 0x000ea400080010ff */
[----:B--2---:R-:W-:Y:S05]  /*c1b0*/  @!P0 BRA `(.L_x_328) ;  /* 0xfffffffc00f08947 */ /* 0x004fea000383ffff */
[----:B------:R-:W-:Y:S05]  /*c1c0*/  BRA `(.L_x_329) ;  /* 0xffffffa800e07947 */ /* 0x000fea000383ffff */
.L_x_132:
[----:B------:R-:W-:-:S07]  /*c1d0*/  MOV R4, UR19 ;  /* 0x0000001300047c02 */ /* 0x000fce0008000f00 */
.L_x_330:
[----:B-1----:R1:W2:Y:S02]  /*c1e0*/  SYNCS.PHASECHK.TRANS64.TRYWAIT P0, [R4+URZ+0x4c0], R5 ;  /* 0x0004c005040075a7 */ /* 0x0022a400080011ff */
[----:B--2---:R-:W-:Y:S05]  /*c1f0*/  @!P0 NANOSLEEP.SYNCS 0x989680 ;  /* 0x009896800000895d */ /* 0x004fea0003900000 */
[----:B------:R-:W2:Y:S02]  /*c200*/  @!P0 SYNCS.PHASECHK.TRANS64 P0, [R4+URZ+0x4c0], R5 ;  /* 0x0004c005040085a7 */ /* 0x000ea400080010ff */
[----:B--2---:R-:W-:Y:S05]  /*c210*/  @!P0 BRA `(.L_x_330) ;  /* 0xfffffffc00f08947 */ /* 0x004fea000383ffff */
[----:B------:R-:W-:Y:S05]  /*c220*/  BRA `(.L_x_131) ;  /* 0xffffffac00007947 */ /* 0x000fea000383ffff */
.L_x_136:
[----:B-1----:R-:W-:Y:S07]  /*c230*/  MOV R4, UR11 ;  /* 0x0000000b00047c02 */ /* 0x002fee0008000f00 */
.L_x_331:
[----:B-1----:R1:W2:Y:S02]  /*c240*/  SYNCS.PHASECHK.TRANS64.TRYWAIT P0, [R4+URZ], R6 ;  /* 0x00000006040075a7 */ /* 0x0022a400080011ff */
[----:B--2---:R-:W-:Y:S05]  /*c250*/  @!P0 NANOSLEEP.SYNCS 0x989680 ;  /* 0x009896800000895d */ /* 0x004fea0003900000 */
[----:B------:R-:W2:Y:S02]  /*c260*/  @!P0 SYNCS.PHASECHK.TRANS64 P0, [R4+URZ], R6 ;  /* 0x00000006040085a7 */ /* 0x000ea400080010ff */
[----:B--2---:R-:W-:Y:S05]  /*c270*/  @!P0 BRA `(.L_x_331) ;  /* 0xfffffffc00f08947 */ /* 0x004fea000383ffff */
[----:B------:R-:W-:Y:S05]  /*c280*/  BRA `(.L_x_135) ;  /* 0xffffffac00247947 */ /* 0x000fea000383ffff */
.L_x_140:
[----:B--2---:R-:W-:-:S07]  /*c290*/  MOV R0, UR4 ;  /* 0x0000000400007c02 */ /* 0x004fce0008000f00 */
.L_x_332:
[----:B--2---:R2:W3:Y:S02]  /*c2a0*/  SYNCS.PHASECHK.TRANS64.TRYWAIT P0, [R0+URZ], R2 ;  /* 0x00000002000075a7 */ /* 0x0044e400080011ff */
[----:B---3--:R-:W-:Y:S05]  /*c2b0*/  @!P0 NANOSLEEP.SYNCS 0x989680 ;  /* 0x009896800000895d */ /* 0x008fea0003900000 */
[----:B------:R-:W3:Y:S02]  /*c2c0*/  @!P0 SYNCS.PHASECHK.TRANS64 P0, [R0+URZ], R2 ;  /* 0x00000002000085a7 */ /* 0x000ee400080010ff */
[----:B---3--:R-:W-:Y:S05]  /*c2d0*/  @!P0 BRA `(.L_x_332) ;  /* 0xfffffffc00f08947 */ /* 0x008fea000383ffff */
[----:B------:R-:W-:Y:S05]  /*c2e0*/  BRA `(.L_x_333) ;  /* 0xffffffac00d87947 */ /* 0x000fea000383ffff */
.L_x_143:
[----:B------:R-:W-:-:S07]  /*c2f0*/  MOV R0, UR14 ;  /* 0x0000000e00007c02 */ /* 0x000fce0008000f00 */
.L_x_334:
[----:B--2---:R2:W3:Y:S02]  /*c300*/  SYNCS.PHASECHK.TRANS64.TRYWAIT P1, [R0+URZ+0x4d0], R2 ;  /* 0x0004d002000075a7 */ /* 0x0044e400080211ff */
[----:B---3--:R-:W-:Y:S05]  /*c310*/  @!P1 NANOSLEEP.SYNCS 0x989680 ;  /* 0x009896800000995d */ /* 0x008fea0003900000 */
[----:B------:R-:W3:Y:S02]  /*c320*/  @!P1 SYNCS.PHASECHK.TRANS64 P1, [R0+URZ+0x4d0], R2 ;  /* 0x0004d002000095a7 */ /* 0x000ee400080210ff */
[----:B---3--:R-:W-:Y:S05]  /*c330*/  @!P1 BRA `(.L_x_334) ;  /* 0xfffffffc00f09947 */ /* 0x008fea000383ffff */
[----:B------:R-:W-:Y:S05]  /*c340*/  BRA `(.L_x_335) ;  /* 0xffffffb000247947 */ /* 0x000fea000383ffff */
.L_x_148:
[----:B------:R-:W-:Y:S07]  /*c350*/  MOV R0, UR28 ;  /* 0x0000001c00007c02 */ /* 0x000fee0008000f00 */
.L_x_336:
[----:B-1----:R1:W2:Y:S02]  /*c360*/  SYNCS.PHASECHK.TRANS64.TRYWAIT P0, [R0+URZ+0x4a0], R3 ;  /* 0x0004a003000075a7 */ /* 0x0022a400080011ff */
[----:B--2---:R-:W-:Y:S05]  /*c370*/  @!P0 NANOSLEEP.SYNCS 0x989680 ;  /* 0x009896800000895d */ /* 0x004fea0003900000 */
[----:B------:R-:W2:Y:S02]  /*c380*/  @!P0 SYNCS.PHASECHK.TRANS64 P0, [R0+URZ+0x4a0], R3 ;  /* 0x0004a003000085a7 */ /* 0x000ea400080010ff */
[----:B--2---:R-:W-:Y:S05]  /*c390*/  @!P0 BRA `(.L_x_336) ;  /* 0xfffffffc00f08947 */ /* 0x004fea000383ffff */
[----:B------:R-:W-:Y:S05]  /*c3a0*/  BRA `(.L_x_337) ;  /* 0xffffffb400507947 */ /* 0x000fea000383ffff */
.L_x_151:
[----:B------:R-:W-:Y:S07]  /*c3b0*/  MOV R0, UR28 ;  /* 0x0000001c00007c02 */ /* 0x000fee0008000f00 */
.L_x_338:
[----:B-1----:R1:W2:Y:S02]  /*c3c0*/  SYNCS.PHASECHK.TRANS64.TRYWAIT P0, [R0+URZ+0x498], R8 ;  /* 0x00049808000075a7 */ /* 0x0022a400080011ff */
[----:B--2---:R-:W-:Y:S05]  /*c3d0*/  @!P0 NANOSLEEP.SYNCS 0x989680 ;  /* 0x009896800000895d */ /* 0x004fea0003900000 */
[----:B------:R-:W2:Y:S02]  /*c3e0*/  @!P0 SYNCS.PHASECHK.TRANS64 P0, [R0+URZ+0x498], R8 ;  /* 0x00049808000085a7 */ /* 0x000ea400080010ff */
[----:B--2---:R-:W-:Y:S05]  /*c3f0*/  @!P0 BRA `(.L_x_338) ;  /* 0xfffffffc00f08947 */ /* 0x004fea000383ffff */
[----:B------:R-:W-:Y:S05]  /*c400*/  BRA `(.L_x_150) ;  /* 0xffffffb800b07947 */ /* 0x000fea000383ffff */
.L_x_154:
[----:B-1----:R-:W-:Y:S07]  /*c410*/  MOV R0, UR28 ;  /* 0x0000001c00007c02 */ /* 0x002fee0008000f00 */
.L_x_339:
[----:B-1----:R1:W2:Y:S02]  /*c420*/  SYNCS.PHASECHK.TRANS64.TRYWAIT P2, [R0+URZ+0x488], R3 ;  /* 0x00048803000075a7 */ /* 0x0022a400080411ff */
[----:B--2---:R-:W-:Y:S05]  /*c430*/  @!P2 NANOSLEEP.SYNCS 0x989680 ;  /* 0x009896800000a95d */ /* 0x004fea0003900000 */
[----:B------:R-:W2:Y:S02]  /*c440*/  @!P2 SYNCS.PHASECHK.TRANS64 P2, [R0+URZ+0x488], R3 ;  /* 0x000488030000a5a7 */ /* 0x000ea400080410ff */
[----:B--2---:R-:W-:Y:S05]  /*c450*/  @!P2 BRA `(.L_x_339) ;  /* 0xfffffffc00f0a947 */ /* 0x004fea000383ffff */
[----:B------:R-:W-:Y:S05]  /*c460*/  BRA `(.L_x_340) ;  /* 0xffffffbc000c7947 */ /* 0x000fea000383ffff */
.L_x_157:
[----:B------:R-:W-:Y:S07]  /*c470*/  MOV R0, UR44 ;  /* 0x0000002c00007c02 */ /* 0x000fee0008000f00 */
.L_x_341:
[----:B-1----:R1:W2:Y:S02]  /*c480*/  SYNCS.PHASECHK.TRANS64.TRYWAIT P0, [R0+URZ+0x4a0], R2 ;  /* 0x0004a002000075a7 */ /* 0x0022a400080011ff */
[----:B--2---:R-:W-:Y:S05]  /*c490*/  @!P0 NANOSLEEP.SYNCS 0x989680 ;  /* 0x009896800000895d */ /* 0x004fea0003900000 */
[----:B------:R-:W2:Y:S02]  /*c4a0*/  @!P0 SYNCS.PHASECHK.TRANS64 P0, [R0+URZ+0x4a0], R2 ;  /* 0x0004a002000085a7 */ /* 0x000ea400080010ff */
[----:B--2---:R-:W-:Y:S05]  /*c4b0*/  @!P0 BRA `(.L_x_341) ;  /* 0xfffffffc00f08947 */ /* 0x004fea000383ffff */
[----:B------:R-:W-:Y:S05]  /*c4c0*/  BRA `(.L_x_342) ;  /* 0xffffffc000b47947 */ /* 0x000fea000383ffff */
.L_x_168:
[----:B-1----:R-:W-:Y:S04]  /*c4d0*/  MOV R3, UR44 ;  /* 0x0000002c00037c02 */ /* 0x002fe80008000f00 */
[----:B------:R1:W2:Y:S03]  /*c4e0*/  SYNCS.PHASECHK.TRANS64.TRYWAIT P1, [R3+URZ+0x480], R4 ;  /* 0x00048004030075a7 */ /* 0x0002a600080211ff */
[----:B--2---:R-:W-:Y:S05]  /*c4f0*/  @!P1 NANOSLEEP.SYNCS 0x989680 ;  /* 0x009896800000995d */ /* 0x004fea0003900000 */
[----:B------:R-:W2:Y:S02]  /*c500*/  @!P1 SYNCS.PHASECHK.TRANS64 P1, [R3+URZ+0x480], R4 ;  /* 0x00048004030095a7 */ /* 0x000ea400080210ff */
[----:B--2---:R-:W-:Y:S05]  /*c510*/  @!P1 BRA `(.L_x_168) ;  /* 0xfffffffc00ec9947 */ /* 0x004fea000383ffff */
[----:B------:R-:W-:Y:S05]  /*c520*/  BRA `(.L_x_167) ;  /* 0xffffffcc00f47947 */ /* 0x000fea000383ffff */
.L_x_170:
[----:B-1----:R1:W2:Y:S02]  /*c530*/  SYNCS.PHASECHK.TRANS64.TRYWAIT P1, [R88+URZ+0x4b0], R0 ;  /* 0x0004b000580075a7 */ /* 0x0022a400080211ff */
[----:B--2---:R-:W-:Y:S05]  /*c540*/  @!P1 NANOSLEEP.SYNCS 0x989680 ;  /* 0x009896800000995d */ /* 0x004fea0003900000 */
[----:B------:R-:W2:Y:S02]  /*c550*/  @!P1 SYNCS.PHASECHK.TRANS64 P1, [R88+URZ+0x4b0], R0 ;  /* 0x0004b000580095a7 */ /* 0x000ea400080210ff */
[----:B--2---:R-:W-:Y:S05]  /*c560*/  @!P1 BRA `(.L_x_170) ;  /* 0xfffffffc00f09947 */ /* 0x004fea000383ffff */
[----:B------:R-:W-:Y:S05]  /*c570*/  BRA `(.L_x_169) ;  /* 0xffffffd000347947 */ /* 0x000fea000383ffff */
        .weak           $__internal_0_$__cuda_sm10x_tcgen05_guardrail_trap_col_being_dealloced_not_returned_by_alloc
        .type           $__internal_0_$__cuda_sm10x_tcgen05_guardrail_trap_col_being_dealloced_not_returned_by_alloc,@function
        .size           $__internal_0_$__cuda_sm10x_tcgen05_guardrail_trap_col_being_dealloced_not_returned_by_alloc,($__internal_1_$__cuda_sm10x_tcgen05_guardrail_trap_phase_invalid_during_alloc - $__internal_0_$__cuda_sm10x_tcgen05_guardrail_trap_col_being_dealloced_not_returned_by_alloc)
$__internal_0_$__cuda_sm10x_tcgen05_guardrail_trap_col_being_dealloced_not_returned_by_alloc:
[----:B------:R-:W-:Y:S05]  /*c580*/  BPT.TRAP 0x1 ;  /* 0x000000040000795c */ /* 0x000fea0000300000 */
[----:B------:R-:W-:-:S04]  /*c590*/  HFMA2 R3, -RZ, RZ, 0, 0 ;  /* 0x00000000ff037431 */ /* 0x000fc800000001ff */
[----:B------:R-:W-:Y:S05]  /*c5a0*/  RET.REL.NODEC R2 `(_ZN7cutlass13device_kernelINS_4conv6kernel13ConvUniversalINS1_16ConvProblemShapeILNS1_8OperatorE0ELi3EEENS1_10collective14CollectiveConvINS1_47MainloopSm100TmaUmmaWarpSpecializedImplicitGemmILS5_0ELi72ELi3ELi1ELi2EN4cute5tupleIJNSA_1CILi2EEENSC_ILi1EEESE_EEEEENSB_IJNSC_ILi128EEENSC_ILi64EEENSB_IJNSC_ILi32EEEEEEEEENS_12float_e4m3_tESM_NSA_8TiledMMAINSA_8MMA_AtomIJNSA_10MMA_TraitsINSA_25SM100_MMA_F8F6F4_2x1SM_SSEJSM_SM_fSH_SI_NSA_17integral_constantINSA_4UMMA5MajorELST_0EEESU_NSR_INSS_7ScaleInELSV_0EEESW_EEEEEENSA_6LayoutINSB_IJSE_SE_SE_EEENSB_IJNSC_ILi0EEES11_S11_EEEEENSB_IJNSA_10UnderscoreES14_S14_EEEEENS7_6detail27Sm100ImplicitGemmTileTraitsINSA_25SM100_TMA_2SM_LOAD_IM2COLENSA_14ComposedLayoutINSA_7SwizzleILi1ELi4ELi3EEENSA_18smem_ptr_flag_bitsILi8EEENSZ_INSB_IJNSC_ILi8EEESJ_EEENSB_IJSJ_SE_EEEEEEEvEENS18_INSA_18SM100_TMA_2SM_LOADES1J_vEEEENS_8epilogue10collective18CollectiveEpilogueINS1O_23Sm100TmaWarpSpecializedILi1ELi1ELi32ELb0ELb0EEEJNSB_IJSI_SI_SK_EEENSB_IJNSZ_ISI_SE_EES1U_EEESM_NSB_IJNSB_IJllllEEESE_S11_EEESM_S1X_NS1O_6fusion15FusionCallbacksIS1S_NS1Y_17LinearCombinationISM_fSM_fLNS_15FloatRoundStyleE2EEES1T_S1V_JEEENSA_5SM1004TMEM4LOAD26SM100_TMEM_LOAD_32dp32b32xENSA_20SM90_TMA_LOAD_IM2COLENS1A_INS1B_ILi2ELi4ELi3EEES1E_NSZ_INSB_IJS1F_SI_EEENSB_IJSI_SE_EEEEEEENSA_39AutoVectorizingCopyWithAssumedAlignmentILi128EEENSA_21SM90_TMA_STORE_IM2COLES2D_S2F_S2F_EEEvvEEEEvNT_6ParamsE) ;  /* 0xffffff3802947950 */ /* 0x000fea0003c3ffff */
        .weak           $__internal_1_$__cuda_sm10x_tcgen05_guardrail_trap_phase_invalid_during_alloc
        .type           $__internal_1_$__cuda_sm10x_tcgen05_guardrail_trap_phase_invalid_during_alloc,@function
        .size           $__internal_1_$__cuda_sm10x_tcgen05_guardrail_trap_phase_invalid_during_alloc,($__internal_2_$__cuda_sm10x_tcgen05_guardrail_trap_unallocated_columns_being_dealloced - $__internal_1_$__cuda_sm10x_tcgen05_guardrail_trap_phase_invalid_during_alloc)
$__internal_1_$__cuda_sm10x_tcgen05_guardrail_trap_phase_invalid_during_alloc:
[----:B------:R-:W-:Y:S05]  /*c5b0*/  BPT.TRAP 0x1 ;  /* 0x000000040000795c */ /* 0x000fea0000300000 */
[----:B------:R-:W-:-:S04]  /*c5c0*/  MOV R5, 0x0 ;  /* 0x0000000000057802 */ /* 0x000fc80000000f00 */
[----:B------:R-:W-:Y:S05]  /*c5d0*/  RET.REL.NODEC R4 `(_ZN7cutlass13device_kernelINS_4conv6kernel13ConvUniversalINS1_16ConvProblemShapeILNS1_8OperatorE0ELi3EEENS1_10collective14CollectiveConvINS1_47MainloopSm100TmaUmmaWarpSpecializedImplicitGemmILS5_0ELi72ELi3ELi1ELi2EN4cute5tupleIJNSA_1CILi2EEENSC_ILi1EEESE_EEEEENSB_IJNSC_ILi128EEENSC_ILi64EEENSB_IJNSC_ILi32EEEEEEEEENS_12float_e4m3_tESM_NSA_8TiledMMAINSA_8MMA_AtomIJNSA_10MMA_TraitsINSA_25SM100_MMA_F8F6F4_2x1SM_SSEJSM_SM_fSH_SI_NSA_17integral_constantINSA_4UMMA5MajorELST_0EEESU_NSR_INSS_7ScaleInELSV_0EEESW_EEEEEENSA_6LayoutINSB_IJSE_SE_SE_EEENSB_IJNSC_ILi0EEES11_S11_EEEEENSB_IJNSA_10UnderscoreES14_S14_EEEEENS7_6detail27Sm100ImplicitGemmTileTraitsINSA_25SM100_TMA_2SM_LOAD_IM2COLENSA_14ComposedLayoutINSA_7SwizzleILi1ELi4ELi3EEENSA_18smem_ptr_flag_bitsILi8EEENSZ_INSB_IJNSC_ILi8EEESJ_EEENSB_IJSJ_SE_EEEEEEEvEENS18_INSA_18SM100_TMA_2SM_LOADES1J_vEEEENS_8epilogue10collective18CollectiveEpilogueINS1O_23Sm100TmaWarpSpecializedILi1ELi1ELi32ELb0ELb0EEEJNSB_IJSI_SI_SK_EEENSB_IJNSZ_ISI_SE_EES1U_EEESM_NSB_IJNSB_IJllllEEESE_S11_EEESM_S1X_NS1O_6fusion15FusionCallbacksIS1S_NS1Y_17LinearCombinationISM_fSM_fLNS_15FloatRoundStyleE2EEES1T_S1V_JEEENSA_5SM1004TMEM4LOAD26SM100_TMEM_LOAD_32dp32b32xENSA_20SM90_TMA_LOAD_IM2COLENS1A_INS1B_ILi2ELi4ELi3EEES1E_NSZ_INSB_IJS1F_SI_EEENSB_IJSI_SE_EEEEEEENSA_39AutoVectorizingCopyWithAssumedAlignmentILi128EEENSA_21SM90_TMA_STORE_IM2COLES2D_S2F_S2F_EEEvvEEEEvNT_6ParamsE) ;  /* 0xffffff3804887950 */ /* 0x000fea0003c3ffff */
        .weak           $__internal_2_$__cuda_sm10x_tcgen05_guardrail_trap_unallocated_columns_being_dealloced
        .type           $__internal_2_$__cuda_sm10x_tcgen05_guardrail_trap_unallocated_columns_being_dealloced,@function
        .size           $__internal_2_$__cuda_sm10x_tcgen05_guardrail_trap_unallocated_columns_being_dealloced,(.L_x_344 - $__internal_2_$__cuda_sm10x_tcgen05_guardrail_trap_unallocated_columns_being_dealloced)
$__internal_2_$__cuda_sm10x_tcgen05_guardrail_trap_unallocated_columns_being_dealloced:
[----:B------:R-:W-:Y:S05]  /*c5e0*/  BPT.TRAP 0x1 ;  /* 0x000000040000795c */ /* 0x000fea0000300000 */
[----:B------:R-:W-:-:S04]  /*c5f0*/  HFMA2 R3, -RZ, RZ, 0, 0 ;  /* 0x00000000ff037431 */ /* 0x000fc800000001ff */
[----:B------:R-:W-:Y:S05]  /*c600*/  RET.REL.NODEC R2 `(_ZN7cutlass13device_kernelINS_4conv6kernel13ConvUniversalINS1_16ConvProblemShapeILNS1_8OperatorE0ELi3EEENS1_10collective14CollectiveConvINS1_47MainloopSm100TmaUmmaWarpSpecializedImplicitGemmILS5_0ELi72ELi3ELi1ELi2EN4cute5tupleIJNSA_1CILi2EEENSC_ILi1EEESE_EEEEENSB_IJNSC_ILi128EEENSC_ILi64EEENSB_IJNSC_ILi32EEEEEEEEENS_12float_e4m3_tESM_NSA_8TiledMMAINSA_8MMA_AtomIJNSA_10MMA_TraitsINSA_25SM100_MMA_F8F6F4_2x1SM_SSEJSM_SM_fSH_SI_NSA_17integral_constantINSA_4UMMA5MajorELST_0EEESU_NSR_INSS_7ScaleInELSV_0EEESW_EEEEEENSA_6LayoutINSB_IJSE_SE_SE_EEENSB_IJNSC_ILi0EEES11_S11_EEEEENSB_IJNSA_10UnderscoreES14_S14_EEEEENS7_6detail27Sm100ImplicitGemmTileTraitsINSA_25SM100_TMA_2SM_LOAD_IM2COLENSA_14ComposedLayoutINSA_7SwizzleILi1ELi4ELi3EEENSA_18smem_ptr_flag_bitsILi8EEENSZ_INSB_IJNSC_ILi8EEESJ_EEENSB_IJSJ_SE_EEEEEEEvEENS18_INSA_18SM100_TMA_2SM_LOADES1J_vEEEENS_8epilogue10collective18CollectiveEpilogueINS1O_23Sm100TmaWarpSpecializedILi1ELi1ELi32ELb0ELb0EEEJNSB_IJSI_SI_SK_EEENSB_IJNSZ_ISI_SE_EES1U_EEESM_NSB_IJNSB_IJllllEEESE_S11_EEESM_S1X_NS1O_6fusion15FusionCallbacksIS1S_NS1Y_17LinearCombinationISM_fSM_fLNS_15FloatRoundStyleE2EEES1T_S1V_JEEENSA_5SM1004TMEM4LOAD26SM100_TMEM_LOAD_32dp32b32xENSA_20SM90_TMA_LOAD_IM2COLENS1A_INS1B_ILi2ELi4ELi3EEES1E_NSZ_INSB_IJS1F_SI_EEENSB_IJSI_SE_EEEEEEENSA_39AutoVectorizingCopyWithAssumedAlignmentILi128EEENSA_21SM90_TMA_STORE_IM2COLES2D_S2F_S2F_EEEvvEEEEvNT_6ParamsE) ;  /* 0xffffff38027c7950 */ /* 0x000fea0003c3ffff */
.L_x_343:
[----:B------:R-:W-:-:S00]  /*c610*/  BRA `(.L_x_343) ;  /* 0xfffffffc00fc7947 */ /* 0x000fc0000383ffff */
[----:B------:R-:W-:-:S00]  /*c620*/  NOP ;  /* 0x0000000000007918 */ /* 0x000fc00000000000 */
        /* <DEDUP_REMOVED lines=13> */
.L_x_344:


//--------------------- .nv.global.init           --------------------------
	.section	.nv.global.init,"aw",@progbits
.nv.global.init:
	.type		$str$29,@object
	.size		$str$29,($str$30 - $str$29)
$str$29:
        /*0000*/ 	.byte	0x28, 0x61, 0x64, 0x64, 0x72, 0x65, 0x73, 0x73, 0x20, 0x26, 0x20, 0x6d, 0x61, 0x73, 0x6b, 0x29
        /*0010*/ 	.byte	0x20, 0x3d, 0x3d, 0x20, 0x30, 0x00
	.type		$str$30,@object
	.size		$str$30,($str$28 - $str$30)
$str$30:
        /*0016*/ 	.byte	0x2f, 0x74, 0x6d, 0x70, 0x2f, 0x63, 0x75, 0x74, 0x6c, 0x61, 0x73, 0x73, 0x5f, 0x73, 0x77, 0x65
        /*0026*/ 	.byte	0x65, 0x70, 0x5f, 0x73, 0x72, 0x63, 0x2f, 0x69, 0x6e, 0x63, 0x6c, 0x75, 0x64, 0x65, 0x2f, 0x63
        /*0036*/ 	.byte	0x75, 0x74, 0x65, 0x2f, 0x70, 0x6f, 0x69, 0x6e, 0x74, 0x65, 0x72, 0x5f, 0x66, 0x6c, 0x61, 0x67
        /*0046*/ 	.byte	0x67, 0x65, 0x64, 0x2e, 0x68, 0x70, 0x70, 0x00
	.type		$str$28,@object
	.size		$str$28,($str$27 - $str$28)
$str$28:
        /*004e*/ 	.byte	0x2f, 0x74, 0x6d, 0x70, 0x2f, 0x63, 0x75, 0x74, 0x6c, 0x61, 0x73, 0x73, 0x5f, 0x73, 0x77, 0x65
        /*005e*/ 	.byte	0x65, 0x70, 0x5f, 0x73, 0x72, 0x63, 0x2f, 0x69, 0x6e, 0x63, 0x6c, 0x75, 0x64, 0x65, 0x2f, 0x63
        /*006e*/ 	.byte	0x75, 0x74, 0x65, 0x2f, 0x61, 0x74, 0x6f, 0x6d, 0x2f, 0x63, 0x6f, 0x70, 0x79, 0x5f, 0x74, 0x72
        /*007e*/ 	.byte	0x61, 0x69, 0x74, 0x73, 0x5f, 0x73, 0x6d, 0x31, 0x30, 0x30, 0x2e, 0x68, 0x70, 0x70, 0x00
	.type		$str$27,@object
	.size		$str$27,(__unnamed_1 - $str$27)
$str$27:
        /*008d*/ 	.byte	0x28, 0x28, 0x75, 0x69, 0x6e, 0x74, 0x33, 0x32, 0x5f, 0x74, 0x28, 0x74, 0x68, 0x72, 0x65, 0x61
        /*009d*/ 	.byte	0x64, 0x49, 0x64, 0x78, 0x2e, 0x78, 0x29, 0x20, 0x2f, 0x20, 0x33, 0x32, 0x29, 0x20, 0x25, 0x20
        /*00ad*/ 	.byte	0x34, 0x29, 0x20, 0x3d, 0x3d, 0x20, 0x28, 0x28, 0x28, 0x74, 0x6d, 0x65, 0x6d, 0x5f, 0x61, 0x64
        /*00bd*/ 	.byte	0x64, 0x72, 0x20, 0x3e, 0x3e, 0x20, 0x31, 0x36, 0x29, 0x20, 0x2f, 0x20, 0x33, 0x32, 0x29, 0x20
        /*00cd*/ 	.byte	0x25, 0x20, 0x34, 0x29, 0x00
	.type		__unnamed_1,@object
	.size		__unnamed_1,(__unnamed_2 - __unnamed_1)
__unnamed_1:
        /*00d2*/ 	.byte	0x61, 0x75, 0x74, 0x6f, 0x20, 0x63, 0x75, 0x74, 0x65, 0x3a, 0x3a, 0x61, 0x73, 0x5f, 0x70, 0x6f
        /* <DEDUP_REMOVED lines=24> */
        /*0262*/ 	.byte	0x3c, 0x34, 0x30, 0x39, 0x36, 0x3e, 0x3e, 0x3e, 0x3e, 0x5d, 0x00
	.type		__unnamed_2,@object
	.size		__unnamed_2,(.L_2 - __unnamed_2)
__unnamed_2:
        /* <DEDUP_REMOVED lines=40> */
        /*04ed*/ 	.byte	0x74, 0x65, 0x3a, 0x3a, 0x43, 0x3c, 0x30, 0x3e, 0x3e, 0x3e, 0x3e, 0x5d, 0x00
.L_2:


//--------------------- .nv.shared._ZN7cutlass13device_kernelINS_4conv6kernel13ConvUniversalINS1_16ConvProblemShapeILNS1_8OperatorE0ELi3EEENS1_10collective14CollectiveConvINS1_47MainloopSm100TmaUmmaWarpSpecializedImplicitGemmILS5_0ELi72ELi3ELi1ELi2EN4cute5tupleIJNSA_1CILi2EEENSC_ILi1EEESE_EEEEENSB_IJNSC_ILi128EEENSC_ILi64EEENSB_IJNSC_ILi32EEEEEEEEENS_12float_e4m3_tESM_NSA_8TiledMMAINSA_8MMA_AtomIJNSA_10MMA_TraitsINSA_25SM100_MMA_F8F6F4_2x1SM_SSEJSM_SM_fSH_SI_NSA_17integral_constantINSA_4UMMA5MajorELST_0EEESU_NSR_INSS_7ScaleInELSV_0EEESW_EEEEEENSA_6LayoutINSB_IJSE_SE_SE_EEENSB_IJNSC_ILi0EEES11_S11_EEEEENSB_IJNSA_10UnderscoreES14_S14_EEEEENS7_6detail27Sm100ImplicitGemmTileTraitsINSA_25SM100_TMA_2SM_LOAD_IM2COLENSA_14ComposedLayoutINSA_7SwizzleILi1ELi4ELi3EEENSA_18smem_ptr_flag_bitsILi8EEENSZ_INSB_IJNSC_ILi8EEESJ_EEENSB_IJSJ_SE_EEEEEEEvEENS18_INSA_18SM100_TMA_2SM_LOADES1J_vEEEENS_8epilogue10collective18CollectiveEpilogueINS1O_23Sm100TmaWarpSpecializedILi1ELi1ELi32ELb0ELb0EEEJNSB_IJSI_SI_SK_EEENSB_IJNSZ_ISI_SE_EES1U_EEESM_NSB_IJNSB_IJllllEEESE_S11_EEESM_S1X_NS1O_6fusion15FusionCallbacksIS1S_NS1Y_17LinearCombinationISM_fSM_fLNS_15FloatRoundStyleE2EEES1T_S1V_JEEENSA_5SM1004TMEM4LOAD26SM100_TMEM_LOAD_32dp32b32xENSA_20SM90_TMA_LOAD_IM2COLENS1A_INS1B_ILi2ELi4ELi3EEES1E_NSZ_INSB_IJS1F_SI_EEENSB_IJSI_SE_EEEEEEENSA_39AutoVectorizingCopyWithAssumedAlignmentILi128EEENSA_21SM90_TMA_STORE_IM2COLES2D_S2F_S2F_EEEvvEEEEvNT_6ParamsE --------------------------
	.section	.nv.shared._ZN7cutlass13device_kernelINS_4conv6kernel13ConvUniversalINS1_16ConvProblemShapeILNS1_8OperatorE0ELi3EEENS1_10collective14CollectiveConvINS1_47MainloopSm100TmaUmmaWarpSpecializedImplicitGemmILS5_0ELi72ELi3ELi1ELi2EN4cute5tupleIJNSA_1CILi2EEENSC_ILi1EEESE_EEEEENSB_IJNSC_ILi128EEENSC_ILi64EEENSB_IJNSC_ILi32EEEEEEEEENS_12float_e4m3_tESM_NSA_8TiledMMAINSA_8MMA_AtomIJNSA_10MMA_TraitsINSA_25SM100_MMA_F8F6F4_2x1SM_SSEJSM_SM_fSH_SI_NSA_17integral_constantINSA_4UMMA5MajorELST_0EEESU_NSR_INSS_7ScaleInELSV_0EEESW_EEEEEENSA_6LayoutINSB_IJSE_SE_SE_EEENSB_IJNSC_ILi0EEES11_S11_EEEEENSB_IJNSA_10UnderscoreES14_S14_EEEEENS7_6detail27Sm100ImplicitGemmTileTraitsINSA_25SM100_TMA_2SM_LOAD_IM2COLENSA_14ComposedLayoutINSA_7SwizzleILi1ELi4ELi3EEENSA_18smem_ptr_flag_bitsILi8EEENSZ_INSB_IJNSC_ILi8EEESJ_EEENSB_IJSJ_SE_EEEEEEEvEENS18_INSA_18SM100_TMA_2SM_LOADES1J_vEEEENS_8epilogue10collective18CollectiveEpilogueINS1O_23Sm100TmaWarpSpecializedILi1ELi1ELi32ELb0ELb0EEEJNSB_IJSI_SI_SK_EEENSB_IJNSZ_ISI_SE_EES1U_EEESM_NSB_IJNSB_IJllllEEESE_S11_EEESM_S1X_NS1O_6fusion15FusionCallbacksIS1S_NS1Y_17LinearCombinationISM_fSM_fLNS_15FloatRoundStyleE2EEES1T_S1V_JEEENSA_5SM1004TMEM4LOAD26SM100_TMEM_LOAD_32dp32b32xENSA_20SM90_TMA_LOAD_IM2COLENS1A_INS1B_ILi2ELi4ELi3EEES1E_NSZ_INSB_IJS1F_SI_EEENSB_IJSI_SE_EEEEEEENSA_39AutoVectorizingCopyWithAssumedAlignmentILi128EEENSA_21SM90_TMA_STORE_IM2COLES2D_S2F_S2F_EEEvvEEEEvNT_6ParamsE,"aw",@nobits
	.sectionflags	@""
	.align	16
	.zero		1024


//--------------------- .nv.shared.reserved.0     --------------------------
	.section	.nv.shared.reserved.0,"aw",@nobits
	.weak		__nv_reservedSMEM_offset_0_alias
	.size		__nv_reservedSMEM_offset_0_alias, 0, 64
	.other		__nv_reservedSMEM_offset_0_alias,@"STO_CUDA_RESERVED_SHARED STV_DEFAULT"
__nv_reservedSMEM_offset_0_alias:
	.zero		0
.nv.shared.reserved.0:
	.zero		64
	.weak		__nv_reservedSMEM_tcgen05_partition
	.type		__nv_reservedSMEM_tcgen05_partition,@object
	.size		__nv_reservedSMEM_tcgen05_partition,(.L_0 - __nv_reservedSMEM_tcgen05_partition)
__nv_reservedSMEM_tcgen05_partition:
	.zero		32
.L_0:


//--------------------- .nv.global                --------------------------
	.section	.nv.global,"aw",@nobits
.nv.global:
	.type		_ZN39_INTERNAL_abba0b4b_4_k_cu_ac7344a4_32314cute1_E,@object
	.size		_ZN39_INTERNAL_abba0b4b_4_k_cu_ac7344a4_32314cute1_E,(_ZN39_INTERNAL_abba0b4b_4_k_cu_ac7344a4_32314cuda3std3__45__cpo6cbeginE - _ZN39_INTERNAL_abba0b4b_4_k_cu_ac7344a4_32314cute1_E)
_ZN39_INTERNAL_abba0b4b_4_k_cu_ac7344a4_32314cute1_E:
	.zero		1
	.type		_ZN39_INTERNAL_abba0b4b_4_k_cu_ac7344a4_32314cuda3std3__45__cpo6cbeginE,@object
	.size		_ZN39_INTERNAL_abba0b4b_4_k_cu_ac7344a4_32314cuda3std3__45__cpo6cbeginE,(_ZN39_INTERNAL_abba0b4b_4_k_cu_ac7344a4_32314cuda3std3__48in_placeE - _ZN39_INTERNAL_abba0b4b_4_k_cu_ac7344a4_32314cuda3std3__45__cpo6cbeginE)
_ZN39_INTERNAL_abba0b4b_4_k_cu_ac7344a4_32314cuda3std3__45__cpo6cbeginE:
	.zero		1
	.type		_ZN39_INTERNAL_abba0b4b_4_k_cu_ac7344a4_32314cuda3std3__48in_placeE,@object
	.size		_ZN39_INTERNAL_abba0b4b_4_k_cu_ac7344a4_32314cuda3std3__48in_placeE,(_ZN39_INTERNAL_abba0b4b_4_k_cu_ac7344a4_32314cuda3std6ranges3__45__cpo9iter_moveE - _ZN39_INTERNAL_abba0b4b_4_k_cu_ac7344a4_32314cuda3std3__48in_placeE)
_ZN39_INTERNAL_abba0b4b_4_k_cu_ac7344a4_32314cuda3std3__48in_placeE:
	.zero		1
	.type		_ZN39_INTERNAL_abba0b4b_4_k_cu_ac7344a4_32314cuda3std6ranges3__45__cpo9iter_moveE,@object
	.size		_ZN39_INTERNAL_abba0b4b_4_k_cu_ac7344a4_32314cuda3std6ranges3__45__cpo9iter_moveE,(_ZN39_INTERNAL_abba0b4b_4_k_cu_ac7344a4_32314cuda3std3__45__cpo5beginE - _ZN39_INTERNAL_abba0b4b_4_k_cu_ac7344a4_32314cuda3std6ranges3__45__cpo9iter_moveE)
_ZN39_INTERNAL_abba0b4b_4_k_cu_ac7344a4_32314cuda3std6ranges3__45__cpo9iter_moveE:
	.zero		1
	.type		_ZN39_INTERNAL_abba0b4b_4_k_cu_ac7344a4_32314cuda3std3__45__cpo5beginE,@object
	.size		_ZN39_INTERNAL_abba0b4b_4_k_cu_ac7344a4_32314cuda3std3__45__cpo5beginE,(_ZN39_INTERNAL_abba0b4b_4_k_cu_ac7344a4_32314cuda3std3__441_GLOBAL__N__abba0b4b_4_k_cu_ac7344a4_32316ignoreE - _ZN39_INTERNAL_abba0b4b_4_k_cu_ac7344a4_32314cuda3std3__45__cpo5beginE)
_ZN39_INTERNAL_abba0b4b_4_k_cu_ac7344a4_32314cuda3std3__45__cpo5beginE:
	.zero		1
	.type		_ZN39_INTERNAL_abba0b4b_4_k_cu_ac7344a4_32314cuda3std3__441_GLOBAL__N__abba0b4b_4_k_cu_ac7344a4_32316ignoreE,@object
	.size		_ZN39_INTERNAL_abba0b4b_4_k_cu_ac7344a4_32314cuda3std3__441_GLOBAL__N__abba0b4b_4_k_cu_ac7344a4_32316ignoreE,(_ZN39_INTERNAL_abba0b4b_4_k_cu_ac7344a4_32314cute7productE - _ZN39_INTERNAL_abba0b4b_4_k_cu_ac7344a4_32314cuda3std3__441_GLOBAL__N__abba0b4b_4_k_cu_ac7344a4_32316ignoreE)
_ZN39_INTERNAL_abba0b4b_4_k_cu_ac7344a4_32314cuda3std3__441_GLOBAL__N__abba0b4b_4_k_cu_ac7344a4_32316ignoreE:
	.zero		1
	.type		_ZN39_INTERNAL_abba0b4b_4_k_cu_ac7344a4_32314cute7productE,@object
	.size		_ZN39_INTERNAL_abba0b4b_4_k_cu_ac7344a4_32314cute7productE,(_ZN39_INTERNAL_abba0b4b_4_k_cu_ac7344a4_32314cuda3std3__45__cpo3endE - _ZN39_INTERNAL_abba0b4b_4_k_cu_ac7344a4_32314cute7productE)
_ZN39_INTERNAL_abba0b4b_4_k_cu_ac7344a4_32314cute7productE:
	.zero		1
	.type		_ZN39_INTERNAL_abba0b4b_4_k_cu_ac7344a4_32314cuda3std3__45__cpo3endE,@object
	.size		_ZN39_INTERNAL_abba0b4b_4_k_cu_ac7344a4_32314cuda3std3__45__cpo3endE,(_ZN39_INTERNAL_abba0b4b_4_k_cu_ac7344a4_32314cuda3std3__419piecewise_constructE - _ZN39_INTERNAL_abba0b4b_4_k_cu_ac7344a4_32314cuda3std3__45__cpo3endE)
_ZN39_INTERNAL_abba0b4b_4_k_cu_ac7344a4_32314cuda3std3__45__cpo3endE:
	.zero		1
	.type		_ZN39_INTERNAL_abba0b4b_4_k_cu_ac7344a4_32314cuda3std3__419piecewise_constructE,@object
	.size		_ZN39_INTERNAL_abba0b4b_4_k_cu_ac7344a4_32314cuda3std3__419piecewise_constructE,(_ZN39_INTERNAL_abba0b4b_4_k_cu_ac7344a4_32314cuda3std3__45__cpo4cendE - _ZN39_INTERNAL_abba0b4b_4_k_cu_ac7344a4_32314cuda3std3__419piecewise_constructE)
_ZN39_INTERNAL_abba0b4b_4_k_cu_ac7344a4_32314cuda3std3__419piecewise_constructE:
	.zero		1
	.type		_ZN39_INTERNAL_abba0b4b_4_k_cu_ac7344a4_32314cuda3std3__45__cpo4cendE,@object
	.size		_ZN39_INTERNAL_abba0b4b_4_k_cu_ac7344a4_32314cuda3std3__45__cpo4cendE,(_ZN39_INTERNAL_abba0b4b_4_k_cu_ac7344a4_32314cuda3std6ranges3__45__cpo4swapE - _ZN39_INTERNAL_abba0b4b_4_k_cu_ac7344a4_32314cuda3std3__45__cpo4cendE)
_ZN39_INTERNAL_abba0b4b_4_k_cu_ac7344a4_32314cuda3std3__45__cpo4cendE:
	.zero		1
	.type		_ZN39_INTERNAL_abba0b4b_4_k_cu_ac7344a4_32314cuda3std6ranges3__45__cpo4swapE,@object
	.size		_ZN39_INTERNAL_abba0b4b_4_k_cu_ac7344a4_32314cuda3std6ranges3__45__cpo4swapE,(.L_10 - _ZN39_INTERNAL_abba0b4b_4_k_cu_ac7344a4_32314cuda3std6ranges3__45__cpo4swapE)
_ZN39_INTERNAL_abba0b4b_4_k_cu_ac7344a4_32314cuda3std6ranges3__45__cpo4swapE:
	.zero		1
.L_10:


//--------------------- .nv.constant0._ZN7cutlass13device_kernelINS_4conv6kernel13ConvUniversalINS1_16ConvProblemShapeILNS1_8OperatorE0ELi3EEENS1_10collective14CollectiveConvINS1_47MainloopSm100TmaUmmaWarpSpecializedImplicitGemmILS5_0ELi72ELi3ELi1ELi2EN4cute5tupleIJNSA_1CILi2EEENSC_ILi1EEESE_EEEEENSB_IJNSC_ILi128EEENSC_ILi64EEENSB_IJNSC_ILi32EEEEEEEEENS_12float_e4m3_tESM_NSA_8TiledMMAINSA_8MMA_AtomIJNSA_10MMA_TraitsINSA_25SM100_MMA_F8F6F4_2x1SM_SSEJSM_SM_fSH_SI_NSA_17integral_constantINSA_4UMMA5MajorELST_0EEESU_NSR_INSS_7ScaleInELSV_0EEESW_EEEEEENSA_6LayoutINSB_IJSE_SE_SE_EEENSB_IJNSC_ILi0EEES11_S11_EEEEENSB_IJNSA_10UnderscoreES14_S14_EEEEENS7_6detail27Sm100ImplicitGemmTileTraitsINSA_25SM100_TMA_2SM_LOAD_IM2COLENSA_14ComposedLayoutINSA_7SwizzleILi1ELi4ELi3EEENSA_18smem_ptr_flag_bitsILi8EEENSZ_INSB_IJNSC_ILi8EEESJ_EEENSB_IJSJ_SE_EEEEEEEvEENS18_INSA_18SM100_TMA_2SM_LOADES1J_vEEEENS_8epilogue10collective18CollectiveEpilogueINS1O_23Sm100TmaWarpSpecializedILi1ELi1ELi32ELb0ELb0EEEJNSB_IJSI_SI_SK_EEENSB_IJNSZ_ISI_SE_EES1U_EEESM_NSB_IJNSB_IJllllEEESE_S11_EEESM_S1X_NS1O_6fusion15FusionCallbacksIS1S_NS1Y_17LinearCombinationISM_fSM_fLNS_15FloatRoundStyleE2EEES1T_S1V_JEEENSA_5SM1004TMEM4LOAD26SM100_TMEM_LOAD_32dp32b32xENSA_20SM90_TMA_LOAD_IM2COLENS1A_INS1B_ILi2ELi4ELi3EEES1E_NSZ_INSB_IJS1F_SI_EEENSB_IJSI_SE_EEEEEEENSA_39AutoVectorizingCopyWithAssumedAlignmentILi128EEENSA_21SM90_TMA_STORE_IM2COLES2D_S2F_S2F_EEEvvEEEEvNT_6ParamsE --------------------------
	.section	.nv.constant0._ZN7cutlass13device_kernelINS_4conv6kernel13ConvUniversalINS1_16ConvProblemShapeILNS1_8OperatorE0ELi3EEENS1_10collective14CollectiveConvINS1_47MainloopSm100TmaUmmaWarpSpecializedImplicitGemmILS5_0ELi72ELi3ELi1ELi2EN4cute5tupleIJNSA_1CILi2EEENSC_ILi1EEESE_EEEEENSB_IJNSC_ILi128EEENSC_ILi64EEENSB_IJNSC_ILi32EEEEEEEEENS_12float_e4m3_tESM_NSA_8TiledMMAINSA_8MMA_AtomIJNSA_10MMA_TraitsINSA_25SM100_MMA_F8F6F4_2x1SM_SSEJSM_SM_fSH_SI_NSA_17integral_constantINSA_4UMMA5MajorELST_0EEESU_NSR_INSS_7ScaleInELSV_0EEESW_EEEEEENSA_6LayoutINSB_IJSE_SE_SE_EEENSB_IJNSC_ILi0EEES11_S11_EEEEENSB_IJNSA_10UnderscoreES14_S14_EEEEENS7_6detail27Sm100ImplicitGemmTileTraitsINSA_25SM100_TMA_2SM_LOAD_IM2COLENSA_14ComposedLayoutINSA_7SwizzleILi1ELi4ELi3EEENSA_18smem_ptr_flag_bitsILi8EEENSZ_INSB_IJNSC_ILi8EEESJ_EEENSB_IJSJ_SE_EEEEEEEvEENS18_INSA_18SM100_TMA_2SM_LOADES1J_vEEEENS_8epilogue10collective18CollectiveEpilogueINS1O_23Sm100TmaWarpSpecializedILi1ELi1ELi32ELb0ELb0EEEJNSB_IJSI_SI_SK_EEENSB_IJNSZ_ISI_SE_EES1U_EEESM_NSB_IJNSB_IJllllEEESE_S11_EEESM_S1X_NS1O_6fusion15FusionCallbacksIS1S_NS1Y_17LinearCombinationISM_fSM_fLNS_15FloatRoundStyleE2EEES1T_S1V_JEEENSA_5SM1004TMEM4LOAD26SM100_TMEM_LOAD_32dp32b32xENSA_20SM90_TMA_LOAD_IM2COLENS1A_INS1B_ILi2ELi4ELi3EEES1E_NSZ_INSB_IJS1F_SI_EEENSB_IJSI_SE_EEEEEEENSA_39AutoVectorizingCopyWithAssumedAlignmentILi128EEENSA_21SM90_TMA_STORE_IM2COLES2D_S2F_S2F_EEEvvEEEEvNT_6ParamsE,"a",@progbits
	.sectionflags	@""
	.align	4
.nv.constant0._ZN7cutlass13device_kernelINS_4conv6kernel13ConvUniversalINS1_16ConvProblemShapeILNS1_8OperatorE0ELi3EEENS1_10collective14CollectiveConvINS1_47MainloopSm100TmaUmmaWarpSpecializedImplicitGemmILS5_0ELi72ELi3ELi1ELi2EN4cute5tupleIJNSA_1CILi2EEENSC_ILi1EEESE_EEEEENSB_IJNSC_ILi128EEENSC_ILi64EEENSB_IJNSC_ILi32EEEEEEEEENS_12float_e4m3_tESM_NSA_8TiledMMAINSA_8MMA_AtomIJNSA_10MMA_TraitsINSA_25SM100_MMA_F8F6F4_2x1SM_SSEJSM_SM_fSH_SI_NSA_17integral_constantINSA_4UMMA5MajorELST_0EEESU_NSR_INSS_7ScaleInELSV_0EEESW_EEEEEENSA_6LayoutINSB_IJSE_SE_SE_EEENSB_IJNSC_ILi0EEES11_S11_EEEEENSB_IJNSA_10UnderscoreES14_S14_EEEEENS7_6detail27Sm100ImplicitGemmTileTraitsINSA_25SM100_TMA_2SM_LOAD_IM2COLENSA_14ComposedLayoutINSA_7SwizzleILi1ELi4ELi3EEENSA_18smem_ptr_flag_bitsILi8EEENSZ_INSB_IJNSC_ILi8EEESJ_EEENSB_IJSJ_SE_EEEEEEEvEENS18_INSA_18SM100_TMA_2SM_LOADES1J_vEEEENS_8epilogue10collective18CollectiveEpilogueINS1O_23Sm100TmaWarpSpecializedILi1ELi1ELi32ELb0ELb0EEEJNSB_IJSI_SI_SK_EEENSB_IJNSZ_ISI_SE_EES1U_EEESM_NSB_IJNSB_IJllllEEESE_S11_EEESM_S1X_NS1O_6fusion15FusionCallbacksIS1S_NS1Y_17LinearCombinationISM_fSM_fLNS_15FloatRoundStyleE2EEES1T_S1V_JEEENSA_5SM1004TMEM4LOAD26SM100_TMEM_LOAD_32dp32b32xENSA_20SM90_TMA_LOAD_IM2COLENS1A_INS1B_ILi2ELi4ELi3EEES1E_NSZ_INSB_IJS1F_SI_EEENSB_IJSI_SE_EEEEEEENSA_39AutoVectorizingCopyWithAssumedAlignmentILi128EEENSA_21SM90_TMA_STORE_IM2COLES2D_S2F_S2F_EEEvvEEEEvNT_6ParamsE:
	.zero		3200


//--------------------- SYMBOLS --------------------------

	.type		.nv.reservedSmem.offset0,@object
	.size		.nv.reservedSmem.offset0,0x4
	.type		.nv.reservedSmem.cap,@object
	.size		.nv.reservedSmem.cap,0x4
	.type		__assertfail,@function
